	.target	sm_90a

	.elftype	@"ET_EXEC"


//--------------------- .note.nv.tkinfo           --------------------------
	.section	.note.nv.tkinfo,"",@"SHT_NOTE"
	.sectionflags	@"SHF_NOTE_NV_TKINFO"
	.tkinfo
        /*0018*/ 	.word	0x00000002
        /*0030*/ 	.string	""
        /*0030*/ 	.string	"ptxas"
        /*0030*/ 	.string	"Cuda compilation tools, release 13.0, V13.0.88"
        /*0030*/ 	.string	"Build cuda_13.0.r13.0/compiler.36424714_0"
        /*0030*/ 	.string	"-arch sm_90a -m 64 "



//--------------------- .note.nv.cuinfo           --------------------------
	.section	.note.nv.cuinfo,"",@"SHT_NOTE"
	.sectionflags	@"SHF_NOTE_NV_CUINFO"
        /*0018*/ 	.short	0x0002
        /*001a*/ 	.short	0x005a
        /*001c*/ 	.short	0x0082
	.zero		2


//--------------------- .nv.info                  --------------------------
	.section	.nv.info,"",@"SHT_CUDA_INFO"
	.align	4


	//----- nvinfo : EIATTR_REGCOUNT
	.align		4
        /*0000*/ 	.byte	0x04, 0x2f
        /*0002*/ 	.short	(.L_12 - .L_11)
	.align		4
.L_11:
        /*0004*/ 	.word	index@(_ZN7cutlass13device_kernelINS_4gemm6kernel13GemmUniversalIN4cute5tupleIJiiiiEEENS1_10collective13CollectiveMmaINS1_37MainloopSm90TmaGmmaWarpSpecializedFP8ILi4ENS5_IJNS4_1CILi2EEENSA_ILi1EEESC_EEENS1_35KernelTmaWarpSpecializedCooperativeEEENS5_IJNSA_ILi512EEENSA_ILi384EEENSA_ILi64EEEEEENS_12float_e4m3_tENS5_IJlSC_lEEESK_SL_NS4_8TiledMMAINS4_8MMA_AtomIJNS4_4SM904GMMA31MMA_64x192x32_F32E4M3E4M3_SS_TNILNSP_7ScaleInE1ELSR_1EEEEEENS4_6LayoutISD_NS5_IJSC_NSA_ILi0EEESV_EEEEENS5_IJNS4_10UnderscoreESY_SY_EEEEENS4_13SM90_TMA_LOADENS4_14ComposedLayoutINS4_7SwizzleILi2ELi4ELi3EEENS4_18smem_ptr_flag_bitsILi8EEENSU_INS5_IJNSA_ILi8EEESI_EEENS5_IJSI_SC_EEEEEEEvNS4_8identityENS4_23SM90_TMA_LOAD_MULTICASTES1B_vS1C_EENS_8epilogue10collective6detail29Sm90TmaWarpSpecializedAdapterINS1G_15DefaultEpilogueISK_SL_SL_NS1F_6thread17LinearCombinationISK_Li1EffLNS1K_9ScaleType4KindE0ELNS_15FloatRoundStyleE2ESK_EENS1_15EpilogueDefaultEEEEEvvEEEEvNT_6ParamsE)
        /*0008*/ 	.word	0x000000a8


	//----- nvinfo : EIATTR_FRAME_SIZE
	.align		4
.L_12:
        /*000c*/ 	.byte	0x04, 0x11
        /*000e*/ 	.short	(.L_14 - .L_13)
	.align		4
.L_13:
        /*0010*/ 	.word	index@(_ZN7cutlass13device_kernelINS_4gemm6kernel13GemmUniversalIN4cute5tupleIJiiiiEEENS1_10collective13CollectiveMmaINS1_37MainloopSm90TmaGmmaWarpSpecializedFP8ILi4ENS5_IJNS4_1CILi2EEENSA_ILi1EEESC_EEENS1_35KernelTmaWarpSpecializedCooperativeEEENS5_IJNSA_ILi512EEENSA_ILi384EEENSA_ILi64EEEEEENS_12float_e4m3_tENS5_IJlSC_lEEESK_SL_NS4_8TiledMMAINS4_8MMA_AtomIJNS4_4SM904GMMA31MMA_64x192x32_F32E4M3E4M3_SS_TNILNSP_7ScaleInE1ELSR_1EEEEEENS4_6LayoutISD_NS5_IJSC_NSA_ILi0EEESV_EEEEENS5_IJNS4_10UnderscoreESY_SY_EEEEENS4_13SM90_TMA_LOADENS4_14ComposedLayoutINS4_7SwizzleILi2ELi4ELi3EEENS4_18smem_ptr_flag_bitsILi8EEENSU_INS5_IJNSA_ILi8EEESI_EEENS5_IJSI_SC_EEEEEEEvNS4_8identityENS4_23SM90_TMA_LOAD_MULTICASTES1B_vS1C_EENS_8epilogue10collective6detail29Sm90TmaWarpSpecializedAdapterINS1G_15DefaultEpilogueISK_SL_SL_NS1F_6thread17LinearCombinationISK_Li1EffLNS1K_9ScaleType4KindE0ELNS_15FloatRoundStyleE2ESK_EENS1_15EpilogueDefaultEEEEEvvEEEEvNT_6ParamsE)
        /*0014*/ 	.word	0x00002588


	//----- nvinfo : EIATTR_MIN_STACK_SIZE
	.align		4
.L_14:
        /*0018*/ 	.byte	0x04, 0x12
        /*001a*/ 	.short	(.L_16 - .L_15)
	.align		4
.L_15:
        /*001c*/ 	.word	index@(_ZN7cutlass13device_kernelINS_4gemm6kernel13GemmUniversalIN4cute5tupleIJiiiiEEENS1_10collective13CollectiveMmaINS1_37MainloopSm90TmaGmmaWarpSpecializedFP8ILi4ENS5_IJNS4_1CILi2EEENSA_ILi1EEESC_EEENS1_35KernelTmaWarpSpecializedCooperativeEEENS5_IJNSA_ILi512EEENSA_ILi384EEENSA_ILi64EEEEEENS_12float_e4m3_tENS5_IJlSC_lEEESK_SL_NS4_8TiledMMAINS4_8MMA_AtomIJNS4_4SM904GMMA31MMA_64x192x32_F32E4M3E4M3_SS_TNILNSP_7ScaleInE1ELSR_1EEEEEENS4_6LayoutISD_NS5_IJSC_NSA_ILi0EEESV_EEEEENS5_IJNS4_10UnderscoreESY_SY_EEEEENS4_13SM90_TMA_LOADENS4_14ComposedLayoutINS4_7SwizzleILi2ELi4ELi3EEENS4_18smem_ptr_flag_bitsILi8EEENSU_INS5_IJNSA_ILi8EEESI_EEENS5_IJSI_SC_EEEEEEEvNS4_8identityENS4_23SM90_TMA_LOAD_MULTICASTES1B_vS1C_EENS_8epilogue10collective6detail29Sm90TmaWarpSpecializedAdapterINS1G_15DefaultEpilogueISK_SL_SL_NS1F_6thread17LinearCombinationISK_Li1EffLNS1K_9ScaleType4KindE0ELNS_15FloatRoundStyleE2ESK_EENS1_15EpilogueDefaultEEEEEvvEEEEvNT_6ParamsE)
        /*0020*/ 	.word	0x00002588
.L_16:


//--------------------- .nv.compat                --------------------------
	.section	.nv.compat,"",@"SHT_CUDA_COMPAT_INFO"
	.align	4
        /*0000*/ 	.byte	0x02, 0x09, 0x01, 0x00, 0x02, 0x02, 0x04, 0x00, 0x02, 0x05, 0x05, 0x00, 0x03, 0x07, 0x01, 0x01
        /*0010*/ 	.byte	0x02, 0x03, 0x01, 0x00, 0x02, 0x06, 0x01, 0x00, 0x04, 0x0b, 0x08, 0x00, 0x00, 0x00, 0x00, 0x00
        /*0020*/ 	.byte	0x00, 0x00, 0x00, 0x00


//--------------------- .nv.info._ZN7cutlass13device_kernelINS_4gemm6kernel13GemmUniversalIN4cute5tupleIJiiiiEEENS1_10collective13CollectiveMmaINS1_37MainloopSm90TmaGmmaWarpSpecializedFP8ILi4ENS5_IJNS4_1CILi2EEENSA_ILi1EEESC_EEENS1_35KernelTmaWarpSpecializedCooperativeEEENS5_IJNSA_ILi512EEENSA_ILi384EEENSA_ILi64EEEEEENS_12float_e4m3_tENS5_IJlSC_lEEESK_SL_NS4_8TiledMMAINS4_8MMA_AtomIJNS4_4SM904GMMA31MMA_64x192x32_F32E4M3E4M3_SS_TNILNSP_7ScaleInE1ELSR_1EEEEEENS4_6LayoutISD_NS5_IJSC_NSA_ILi0EEESV_EEEEENS5_IJNS4_10UnderscoreESY_SY_EEEEENS4_13SM90_TMA_LOADENS4_14ComposedLayoutINS4_7SwizzleILi2ELi4ELi3EEENS4_18smem_ptr_flag_bitsILi8EEENSU_INS5_IJNSA_ILi8EEESI_EEENS5_IJSI_SC_EEEEEEEvNS4_8identityENS4_23SM90_TMA_LOAD_MULTICASTES1B_vS1C_EENS_8epilogue10collective6detail29Sm90TmaWarpSpecializedAdapterINS1G_15DefaultEpilogueISK_SL_SL_NS1F_6thread17LinearCombinationISK_Li1EffLNS1K_9ScaleType4KindE0ELNS_15FloatRoundStyleE2ESK_EENS1_15EpilogueDefaultEEEEEvvEEEEvNT_6ParamsE --------------------------
	.section	.nv.info._ZN7cutlass13device_kernelINS_4gemm6kernel13GemmUniversalIN4cute5tupleIJiiiiEEENS1_10collective13CollectiveMmaINS1_37MainloopSm90TmaGmmaWarpSpecializedFP8ILi4ENS5_IJNS4_1CILi2EEENSA_ILi1EEESC_EEENS1_35KernelTmaWarpSpecializedCooperativeEEENS5_IJNSA_ILi512EEENSA_ILi384EEENSA_ILi64EEEEEENS_12float_e4m3_tENS5_IJlSC_lEEESK_SL_NS4_8TiledMMAINS4_8MMA_AtomIJNS4_4SM904GMMA31MMA_64x192x32_F32E4M3E4M3_SS_TNILNSP_7ScaleInE1ELSR_1EEEEEENS4_6LayoutISD_NS5_IJSC_NSA_ILi0EEESV_EEEEENS5_IJNS4_10UnderscoreESY_SY_EEEEENS4_13SM90_TMA_LOADENS4_14ComposedLayoutINS4_7SwizzleILi2ELi4ELi3EEENS4_18smem_ptr_flag_bitsILi8EEENSU_INS5_IJNSA_ILi8EEESI_EEENS5_IJSI_SC_EEEEEEEvNS4_8identityENS4_23SM90_TMA_LOAD_MULTICASTES1B_vS1C_EENS_8epilogue10collective6detail29Sm90TmaWarpSpecializedAdapterINS1G_15DefaultEpilogueISK_SL_SL_NS1F_6thread17LinearCombinationISK_Li1EffLNS1K_9ScaleType4KindE0ELNS_15FloatRoundStyleE2ESK_EENS1_15EpilogueDefaultEEEEEvvEEEEvNT_6ParamsE,"",@"SHT_CUDA_INFO"
	.sectionflags	@""
	.align	4


	//----- nvinfo : EIATTR_CUDA_API_VERSION
	.align		4
        /*0000*/ 	.byte	0x04, 0x37
        /*0002*/ 	.short	(.L_18 - .L_17)
.L_17:
        /*0004*/ 	.word	0x00000082


	//----- nvinfo : EIATTR_KPARAM_INFO
	.align		4
.L_18:
        /*0008*/ 	.byte	0x04, 0x17
        /*000a*/ 	.short	(.L_20 - .L_19)
.L_19:
        /*000c*/ 	.word	0x00000000
        /*0010*/ 	.short	0x0000
        /*0012*/ 	.short	0x0070
        /*0014*/ 	.byte	0x00, 0xf0, 0x01, 0x10


	//----- nvinfo : EIATTR_SPARSE_MMA_MASK
	.align		4
.L_20:
        /*0018*/ 	.byte	0x03, 0x50
        /*001a*/ 	.short	0x0000


	//----- nvinfo : EIATTR_MAXREG_COUNT
	.align		4
        /*001c*/ 	.byte	0x03, 0x1b
        /*001e*/ 	.short	0x00a8


	//----- nvinfo : EIATTR_NUM_BARRIERS
	.align		4
        /*0020*/ 	.byte	0x02, 0x4c
        /*0022*/ 	.byte	0x01
	.zero		1


	//----- nvinfo : EIATTR_ANNOTATIONS
	.align		4
        /*0024*/ 	.byte	0x04, 0x55
        /*0026*/ 	.short	(.L_22 - .L_21)


	//   ....[0]....
.L_21:
        /*0028*/ 	.word	0x00000001
        /*002c*/ 	.byte	0x10, 0x07, 0x00, 0x00, 0x01, 0x00, 0x00, 0x00, 0x00, 0x08, 0x00, 0x00, 0x01, 0x00, 0x00, 0x00
        /* <DEDUP_REMOVED lines=2842> */
        /*b1dc*/ 	.byte	0x50, 0xdb, 0x01, 0x00


	//----- nvinfo : EIATTR_MERCURY_ISA_VERSION
	.align		4
.L_22:
        /*b1e0*/ 	.byte	0x03, 0x5f
        /*b1e2*/ 	.short	0x0101


	//----- nvinfo : EIATTR_INT_WARP_WIDE_INSTR_OFFSETS
	.align		4
        /*b1e4*/ 	.byte	0x04, 0x31
        /*b1e6*/ 	.short	(.L_24 - .L_23)


	//   ....[0]....
.L_23:
        /*b1e8*/ 	.word	0x00000550


	//   ....[1]....
        /*b1ec*/ 	.word	0x00000570


	//   ....[2]....
        /*b1f0*/ 	.word	0x000006e0


	//   ....[3]....
        /*b1f4*/ 	.word	0x0003bce0


	//----- nvinfo : EIATTR_COOP_GROUP_MASK_REGIDS
	.align		4
.L_24:
        /*b1f8*/ 	.byte	0x04, 0x29
        /*b1fa*/ 	.short	(.L_26 - .L_25)


	//   ....[0]....
.L_25:
        /*b1fc*/ 	.word	0xffffffff


	//   ....[1]....
        /*b200*/ 	.word	0xffffffff


	//   ....[2]....
        /*b204*/ 	.word	0xffffffff


	//   ....[3]....
        /*b208*/ 	.word	0xffffffff


	//   ....[4]....
        /*b20c*/ 	.word	0xffffffff


	//   ....[5]....
        /*b210*/ 	.word	0xffffffff


	//----- nvinfo : EIATTR_COOP_GROUP_INSTR_OFFSETS
	.align		4
.L_26:
        /*b214*/ 	.byte	0x04, 0x28
        /*b216*/ 	.short	(.L_28 - .L_27)


	//   ....[0]....
.L_27:
        /*b218*/ 	.word	0x00000070


	//   ....[1]....
        /*b21c*/ 	.word	0x00000080


	//   ....[2]....
        /*b220*/ 	.word	0x000001a0


	//   ....[3]....
        /*b224*/ 	.word	0x000003c0


	//   ....[4]....
        /*b228*/ 	.word	0x00000840


	//   ....[5]....
        /*b22c*/ 	.word	0x00006a60


	//----- nvinfo : EIATTR_REG_RECONFIG
	.align		4
.L_28:
        /*b230*/ 	.byte	0x01, 0x54
	.zero		2


	//----- nvinfo : EIATTR_MBARRIER_INSTR_OFFSETS
	.align		4
        /*b234*/ 	.byte	0x04, 0x39
        /*b236*/ 	.short	(.L_30 - .L_29)


	//   ....[0]....
.L_29:
        /*b238*/ 	.word	0x00000320
        /*b23c*/ 	.word	0x000000ff
        /*b240*/ 	.word	0x00000000
        /*b244*/ 	.short	0x0100
        /*b246*/ 	.byte	0x0a
	.zero		1


	//   ....[1]....
        /*b248*/ 	.word	0x00000330
        /*b24c*/ 	.word	0x000000ff
        /*b250*/ 	.word	0x00000020
        /*b254*/ 	.short	0x0100
        /*b256*/ 	.byte	0x0a
	.zero		1


	//   ....[2]....
        /*b258*/ 	.word	0x00000340
        /*b25c*/ 	.word	0x000000ff
        /*b260*/ 	.word	0x00000008
        /*b264*/ 	.short	0x0100
        /*b266*/ 	.byte	0x0a
	.zero		1


	//   ....[3]....
        /*b268*/ 	.word	0x00000350
        /*b26c*/ 	.word	0x000000ff
        /*b270*/ 	.word	0x00000028
        /*b274*/ 	.short	0x0100
        /*b276*/ 	.byte	0x0a
	.zero		1


	//   ....[4]....
        /*b278*/ 	.word	0x00000360
        /*b27c*/ 	.word	0x000000ff
        /*b280*/ 	.word	0x00000010
        /*b284*/ 	.short	0x0100
        /*b286*/ 	.byte	0x0a
	.zero		1


	//   ....[5]....
        /*b288*/ 	.word	0x00000370
        /*b28c*/ 	.word	0x000000ff
        /*b290*/ 	.word	0x00000030
        /*b294*/ 	.short	0x0100
        /*b296*/ 	.byte	0x0a
	.zero		1


	//   ....[6]....
        /*b298*/ 	.word	0x00000380
        /*b29c*/ 	.word	0x000000ff
        /*b2a0*/ 	.word	0x00000018
        /*b2a4*/ 	.short	0x0100
        /*b2a6*/ 	.byte	0x0a
	.zero		1


	//   ....[7]....
        /*b2a8*/ 	.word	0x00000390
        /*b2ac*/ 	.word	0x000000ff
        /*b2b0*/ 	.word	0x00000038
        /*b2b4*/ 	.short	0x0100
        /*b2b6*/ 	.byte	0x0a
	.zero		1


	//   ....[8]....
        /*b2b8*/ 	.word	0x00000770
        /*b2bc*/ 	.word	0x000000ff
        /*b2c0*/ 	.word	0x00000050
        /*b2c4*/ 	.short	0x0100
        /*b2c6*/ 	.byte	0x08
	.zero		1


	//   ....[9]....
        /*b2c8*/ 	.word	0x000007e0
        /*b2cc*/ 	.word	0x000000ff
        /*b2d0*/ 	.word	0x00000058
        /*b2d4*/ 	.short	0x0100
        /*b2d6*/ 	.byte	0x08
	.zero		1


	//   ....[10]....
        /*b2d8*/ 	.word	0x00006e60
        /*b2dc*/ 	.word	0x000000ff
        /*b2e0*/ 	.word	0x00000000
        /*b2e4*/ 	.short	0x010a
        /*b2e6*/ 	.byte	0x10
	.zero		1


	//   ....[11]....
        /*b2e8*/ 	.word	0x00006ec0
        /*b2ec*/ 	.word	0x000000ff
        /*b2f0*/ 	.word	0x00000000
        /*b2f4*/ 	.short	0x010a
        /*b2f6*/ 	.byte	0x10
	.zero		1


	//   ....[12]....
        /*b2f8*/ 	.word	0x00018f50
        /*b2fc*/ 	.word	0x000000ff
        /*b300*/ 	.word	0x00000000
        /*b304*/ 	.short	0x010a
        /*b306*/ 	.byte	0x12
	.zero		1


	//   ....[13]....
        /*b308*/ 	.word	0x00018f90
        /*b30c*/ 	.word	0x000000ff
        /*b310*/ 	.word	0x00000000
        /*b314*/ 	.short	0x010a
        /*b316*/ 	.byte	0x12
	.zero		1


	//   ....[14]....
        /*b318*/ 	.word	0x00030040
        /*b31c*/ 	.word	0x0000000d
        /*b320*/ 	.word	0x00000000
        /*b324*/ 	.short	0x0101
        /*b326*/ 	.byte	0x3f
	.zero		1


	//   ....[15]....
        /*b328*/ 	.word	0x0003bd70
        /*b32c*/ 	.word	0x0000000b
        /*b330*/ 	.word	0x00000000
        /*b334*/ 	.short	0x0101
        /*b336*/ 	.byte	0x3f
	.zero		1


	//   ....[16]....
        /*b338*/ 	.word	0x0009b820
        /*b33c*/ 	.word	0x0000000f
        /*b340*/ 	.word	0x00000020
        /*b344*/ 	.short	0x010a
        /*b346*/ 	.byte	0x3f
	.zero		1


	//   ....[17]....
        /*b348*/ 	.word	0x0009bc30
        /*b34c*/ 	.word	0x00000002
        /*b350*/ 	.word	0x00000058
        /*b354*/ 	.short	0x0101
        /*b356*/ 	.byte	0x3f
	.zero		1


	//   ....[18]....
        /*b358*/ 	.word	0x0009c380
        /*b35c*/ 	.word	0x00000005
        /*b360*/ 	.word	0x00000000
        /*b364*/ 	.short	0x010a
        /*b366*/ 	.byte	0x3f
	.zero		1


	//   ....[19]....
        /*b368*/ 	.word	0x0009c410
        /*b36c*/ 	.word	0x00000007
        /*b370*/ 	.word	0x00000000
        /*b374*/ 	.short	0x010a
        /*b376*/ 	.byte	0x3f
	.zero		1


	//   ....[20]....
        /*b378*/ 	.word	0x0009c4a0
        /*b37c*/ 	.word	0x00000007
        /*b380*/ 	.word	0x00000000
        /*b384*/ 	.short	0x010a
        /*b386*/ 	.byte	0x3f
	.zero		1


	//   ....[21]....
        /*b388*/ 	.word	0x0009c530
        /*b38c*/ 	.word	0x00000003
        /*b390*/ 	.word	0x00000000
        /*b394*/ 	.short	0x010a
        /*b396*/ 	.byte	0x3f
	.zero		1


	//   ....[22]....
        /*b398*/ 	.word	0x0009c5a0
        /*b39c*/ 	.word	0x0000000c
        /*b3a0*/ 	.word	0x00000000
        /*b3a4*/ 	.short	0x010a
        /*b3a6*/ 	.byte	0x3f
	.zero		1


	//   ....[23]....
        /*b3a8*/ 	.word	0x0009c610
        /*b3ac*/ 	.word	0x00000000
        /*b3b0*/ 	.word	0x00000000
        /*b3b4*/ 	.short	0x010a
        /*b3b6*/ 	.byte	0x3f
	.zero		1


	//   ....[24]....
        /*b3b8*/ 	.word	0x0009c6f0
        /*b3bc*/ 	.word	0x0000000f
        /*b3c0*/ 	.word	0x00000020
        /*b3c4*/ 	.short	0x010a
        /*b3c6*/ 	.byte	0x3f
	.zero		1


	//   ....[25]....
        /*b3c8*/ 	.word	0x0009c7c0
        /*b3cc*/ 	.word	0x00000005
        /*b3d0*/ 	.word	0x00000000
        /*b3d4*/ 	.short	0x010a
        /*b3d6*/ 	.byte	0x3f
	.zero		1


	//   ....[26]....
        /*b3d8*/ 	.word	0x0009c810
        /*b3dc*/ 	.word	0x00000007
        /*b3e0*/ 	.word	0x00000000
        /*b3e4*/ 	.short	0x010a
        /*b3e6*/ 	.byte	0x3f
	.zero		1


	//   ....[27]....
        /*b3e8*/ 	.word	0x0009c860
        /*b3ec*/ 	.word	0x00000007
        /*b3f0*/ 	.word	0x00000000
        /*b3f4*/ 	.short	0x010a
        /*b3f6*/ 	.byte	0x3f
	.zero		1


	//----- nvinfo : EIATTR_NUM_MBARRIERS
	.align		4
.L_30:
        /*b3f8*/ 	.byte	0x03, 0x38
        /*b3fa*/ 	.short	0x000a


	//----- nvinfo : EIATTR_EXIT_INSTR_OFFSETS
	.align		4
        /*b3fc*/ 	.byte	0x04, 0x1c
        /*b3fe*/ 	.short	(.L_32 - .L_31)


	//   ....[0]....
.L_31:
        /*b400*/ 	.word	0x000009f0


	//   ....[1]....
        /*b404*/ 	.word	0x00001280


	//   ....[2]....
        /*b408*/ 	.word	0x0009af20


	//   ....[3]....
        /*b40c*/ 	.word	0x0009b4d0


	//   ....[4]....
        /*b410*/ 	.word	0x0009c580


	//----- nvinfo : EIATTR_MAX_THREADS
	.align		4
.L_32:
        /*b414*/ 	.byte	0x04, 0x05
        /*b416*/ 	.short	(.L_34 - .L_33)
.L_33:
        /*b418*/ 	.word	0x00000180
        /*b41c*/ 	.word	0x00000001
        /*b420*/ 	.word	0x00000001


	//----- nvinfo : EIATTR_CRS_STACK_SIZE
	.align		4
.L_34:
        /*b424*/ 	.byte	0x04, 0x1e
        /*b426*/ 	.short	(.L_36 - .L_35)
.L_35:
        /*b428*/ 	.word	0x00000000


	//----- nvinfo : EIATTR_CBANK_PARAM_SIZE
	.align		4
.L_36:
        /*b42c*/ 	.byte	0x03, 0x19
        /*b42e*/ 	.short	0x0470


	//----- nvinfo : EIATTR_PARAM_CBANK
	.align		4
        /*b430*/ 	.byte	0x04, 0x0a
        /*b432*/ 	.short	(.L_38 - .L_37)
	.align		4
.L_37:
        /*b434*/ 	.word	index@(.nv.constant0._ZN7cutlass13device_kernelINS_4gemm6kernel13GemmUniversalIN4cute5tupleIJiiiiEEENS1_10collective13CollectiveMmaINS1_37MainloopSm90TmaGmmaWarpSpecializedFP8ILi4ENS5_IJNS4_1CILi2EEENSA_ILi1EEESC_EEENS1_35KernelTmaWarpSpecializedCooperativeEEENS5_IJNSA_ILi512EEENSA_ILi384EEENSA_ILi64EEEEEENS_12float_e4m3_tENS5_IJlSC_lEEESK_SL_NS4_8TiledMMAINS4_8MMA_AtomIJNS4_4SM904GMMA31MMA_64x192x32_F32E4M3E4M3_SS_TNILNSP_7ScaleInE1ELSR_1EEEEEENS4_6LayoutISD_NS5_IJSC_NSA_ILi0EEESV_EEEEENS5_IJNS4_10UnderscoreESY_SY_EEEEENS4_13SM90_TMA_LOADENS4_14ComposedLayoutINS4_7SwizzleILi2ELi4ELi3EEENS4_18smem_ptr_flag_bitsILi8EEENSU_INS5_IJNSA_ILi8EEESI_EEENS5_IJSI_SC_EEEEEEEvNS4_8identityENS4_23SM90_TMA_LOAD_MULTICASTES1B_vS1C_EENS_8epilogue10collective6detail29Sm90TmaWarpSpecializedAdapterINS1G_15DefaultEpilogueISK_SL_SL_NS1F_6thread17LinearCombinationISK_Li1EffLNS1K_9ScaleType4KindE0ELNS_15FloatRoundStyleE2ESK_EENS1_15EpilogueDefaultEEEEEvvEEEEvNT_6ParamsE)
        /*b438*/ 	.short	0x0210
        /*b43a*/ 	.short	0x0470


	//----- nvinfo : EIATTR_SW_WAR
	.align		4
.L_38:
        /*b43c*/ 	.byte	0x04, 0x36
        /*b43e*/ 	.short	(.L_40 - .L_39)
.L_39:
        /*b440*/ 	.word	0x00000008
.L_40:


//--------------------- .nv.callgraph             --------------------------
	.section	.nv.callgraph,"",@"SHT_CUDA_CALLGRAPH"
	.align	4
	.sectionentsize	8
	.align		4
        /*0000*/ 	.word	0x00000000
	.align		4
        /*0004*/ 	.word	0xffffffff
	.align		4
        /*0008*/ 	.word	0x00000000
	.align		4
        /*000c*/ 	.word	0xfffffffe
	.align		4
        /*0010*/ 	.word	0x00000000
	.align		4
        /*0014*/ 	.word	0xfffffffd
	.align		4
        /*0018*/ 	.word	0x00000000
	.align		4
        /*001c*/ 	.word	0xfffffffc


//--------------------- .nv.constant4             --------------------------
	.section	.nv.constant4,"a",@progbits
	.align	8
	.align		8
.nv.constant4:
        /*0000*/ 	.dword	_ZN39_INTERNAL_5f4d1ae5_4_k_cu_6eb4e644_84104cuda3std3__45__cpo5beginE
	.align		8
        /*0008*/ 	.dword	_ZN39_INTERNAL_5f4d1ae5_4_k_cu_6eb4e644_84104cuda3std3__45__cpo3endE
	.align		8
        /*0010*/ 	.dword	_ZN39_INTERNAL_5f4d1ae5_4_k_cu_6eb4e644_84104cuda3std3__45__cpo6cbeginE
	.align		8
        /*0018*/ 	.dword	_ZN39_INTERNAL_5f4d1ae5_4_k_cu_6eb4e644_84104cuda3std3__45__cpo4cendE
	.align		8
        /*0020*/ 	.dword	_ZN39_INTERNAL_5f4d1ae5_4_k_cu_6eb4e644_84104cuda3std3__441_GLOBAL__N__5f4d1ae5_4_k_cu_6eb4e644_84106ignoreE
	.align		8
        /*0028*/ 	.dword	_ZN39_INTERNAL_5f4d1ae5_4_k_cu_6eb4e644_84104cuda3std3__419piecewise_constructE
	.align		8
        /*0030*/ 	.dword	_ZN39_INTERNAL_5f4d1ae5_4_k_cu_6eb4e644_84104cuda3std3__48in_placeE
	.align		8
        /*0038*/ 	.dword	_ZN39_INTERNAL_5f4d1ae5_4_k_cu_6eb4e644_84104cuda3std6ranges3__45__cpo4swapE
	.align		8
        /*0040*/ 	.dword	_ZN39_INTERNAL_5f4d1ae5_4_k_cu_6eb4e644_84104cuda3std6ranges3__45__cpo9iter_moveE
	.align		8
        /*0048*/ 	.dword	_ZN39_INTERNAL_5f4d1ae5_4_k_cu_6eb4e644_84104cute7productE
	.align		8
        /*0050*/ 	.dword	_ZN39_INTERNAL_5f4d1ae5_4_k_cu_6eb4e644_84104cute1_E


//--------------------- .text._ZN7cutlass13device_kernelINS_4gemm6kernel13GemmUniversalIN4cute5tupleIJiiiiEEENS1_10collective13CollectiveMmaINS1_37MainloopSm90TmaGmmaWarpSpecializedFP8ILi4ENS5_IJNS4_1CILi2EEENSA_ILi1EEESC_EEENS1_35KernelTmaWarpSpecializedCooperativeEEENS5_IJNSA_ILi512EEENSA_ILi384EEENSA_ILi64EEEEEENS_12float_e4m3_tENS5_IJlSC_lEEESK_SL_NS4_8TiledMMAINS4_8MMA_AtomIJNS4_4SM904GMMA31MMA_64x192x32_F32E4M3E4M3_SS_TNILNSP_7ScaleInE1ELSR_1EEEEEENS4_6LayoutISD_NS5_IJSC_NSA_ILi0EEESV_EEEEENS5_IJNS4_10UnderscoreESY_SY_EEEEENS4_13SM90_TMA_LOADENS4_14ComposedLayoutINS4_7SwizzleILi2ELi4ELi3EEENS4_18smem_ptr_flag_bitsILi8EEENSU_INS5_IJNSA_ILi8EEESI_EEENS5_IJSI_SC_EEEEEEEvNS4_8identityENS4_23SM90_TMA_LOAD_MULTICASTES1B_vS1C_EENS_8epilogue10collective6detail29Sm90TmaWarpSpecializedAdapterINS1G_15DefaultEpilogueISK_SL_SL_NS1F_6thread17LinearCombinationISK_Li1EffLNS1K_9ScaleType4KindE0ELNS_15FloatRoundStyleE2ESK_EENS1_15EpilogueDefaultEEEEEvvEEEEvNT_6ParamsE --------------------------
	.section	.text._ZN7cutlass13device_kernelINS_4gemm6kernel13GemmUniversalIN4cute5tupleIJiiiiEEENS1_10collective13CollectiveMmaINS1_37MainloopSm90TmaGmmaWarpSpecializedFP8ILi4ENS5_IJNS4_1CILi2EEENSA_ILi1EEESC_EEENS1_35KernelTmaWarpSpecializedCooperativeEEENS5_IJNSA_ILi512EEENSA_ILi384EEENSA_ILi64EEEEEENS_12float_e4m3_tENS5_IJlSC_lEEESK_SL_NS4_8TiledMMAINS4_8MMA_AtomIJNS4_4SM904GMMA31MMA_64x192x32_F32E4M3E4M3_SS_TNILNSP_7ScaleInE1ELSR_1EEEEEENS4_6LayoutISD_NS5_IJSC_NSA_ILi0EEESV_EEEEENS5_IJNS4_10UnderscoreESY_SY_EEEEENS4_13SM90_TMA_LOADENS4_14ComposedLayoutINS4_7SwizzleILi2ELi4ELi3EEENS4_18smem_ptr_flag_bitsILi8EEENSU_INS5_IJNSA_ILi8EEESI_EEENS5_IJSI_SC_EEEEEEEvNS4_8identityENS4_23SM90_TMA_LOAD_MULTICASTES1B_vS1C_EENS_8epilogue10collective6detail29Sm90TmaWarpSpecializedAdapterINS1G_15DefaultEpilogueISK_SL_SL_NS1F_6thread17LinearCombinationISK_Li1EffLNS1K_9ScaleType4KindE0ELNS_15FloatRoundStyleE2ESK_EENS1_15EpilogueDefaultEEEEEvvEEEEvNT_6ParamsE,"ax",@progbits
	.align	128
.text._ZN7cutlass13device_kernelINS_4gemm6kernel13GemmUniversalIN4cute5tupleIJiiiiEEENS1_10collective13CollectiveMmaINS1_37MainloopSm90TmaGmmaWarpSpecializedFP8ILi4ENS5_IJNS4_1CILi2EEENSA_ILi1EEESC_EEENS1_35KernelTmaWarpSpecializedCooperativeEEENS5_IJNSA_ILi512EEENSA_ILi384EEENSA_ILi64EEEEEENS_12float_e4m3_tENS5_IJlSC_lEEESK_SL_NS4_8TiledMMAINS4_8MMA_AtomIJNS4_4SM904GMMA31MMA_64x192x32_F32E4M3E4M3_SS_TNILNSP_7ScaleInE1ELSR_1EEEEEENS4_6LayoutISD_NS5_IJSC_NSA_ILi0EEESV_EEEEENS5_IJNS4_10UnderscoreESY_SY_EEEEENS4_13SM90_TMA_LOADENS4_14ComposedLayoutINS4_7SwizzleILi2ELi4ELi3EEENS4_18smem_ptr_flag_bitsILi8EEENSU_INS5_IJNSA_ILi8EEESI_EEENS5_IJSI_SC_EEEEEEEvNS4_8identityENS4_23SM90_TMA_LOAD_MULTICASTES1B_vS1C_EENS_8epilogue10collective6detail29Sm90TmaWarpSpecializedAdapterINS1G_15DefaultEpilogueISK_SL_SL_NS1F_6thread17LinearCombinationISK_Li1EffLNS1K_9ScaleType4KindE0ELNS_15FloatRoundStyleE2ESK_EENS1_15EpilogueDefaultEEEEEvvEEEEvNT_6ParamsE:
        .type           _ZN7cutlass13device_kernelINS_4gemm6kernel13GemmUniversalIN4cute5tupleIJiiiiEEENS1_10collective13CollectiveMmaINS1_37MainloopSm90TmaGmmaWarpSpecializedFP8ILi4ENS5_IJNS4_1CILi2EEENSA_ILi1EEESC_EEENS1_35KernelTmaWarpSpecializedCooperativeEEENS5_IJNSA_ILi512EEENSA_ILi384EEENSA_ILi64EEEEEENS_12float_e4m3_tENS5_IJlSC_lEEESK_SL_NS4_8TiledMMAINS4_8MMA_AtomIJNS4_4SM904GMMA31MMA_64x192x32_F32E4M3E4M3_SS_TNILNSP_7ScaleInE1ELSR_1EEEEEENS4_6LayoutISD_NS5_IJSC_NSA_ILi0EEESV_EEEEENS5_IJNS4_10UnderscoreESY_SY_EEEEENS4_13SM90_TMA_LOADENS4_14ComposedLayoutINS4_7SwizzleILi2ELi4ELi3EEENS4_18smem_ptr_flag_bitsILi8EEENSU_INS5_IJNSA_ILi8EEESI_EEENS5_IJSI_SC_EEEEEEEvNS4_8identityENS4_23SM90_TMA_LOAD_MULTICASTES1B_vS1C_EENS_8epilogue10collective6detail29Sm90TmaWarpSpecializedAdapterINS1G_15DefaultEpilogueISK_SL_SL_NS1F_6thread17LinearCombinationISK_Li1EffLNS1K_9ScaleType4KindE0ELNS_15FloatRoundStyleE2ESK_EENS1_15EpilogueDefaultEEEEEvvEEEEvNT_6ParamsE,@function
        .size           _ZN7cutlass13device_kernelINS_4gemm6kernel13GemmUniversalIN4cute5tupleIJiiiiEEENS1_10collective13CollectiveMmaINS1_37MainloopSm90TmaGmmaWarpSpecializedFP8ILi4ENS5_IJNS4_1CILi2EEENSA_ILi1EEESC_EEENS1_35KernelTmaWarpSpecializedCooperativeEEENS5_IJNSA_ILi512EEENSA_ILi384EEENSA_ILi64EEEEEENS_12float_e4m3_tENS5_IJlSC_lEEESK_SL_NS4_8TiledMMAINS4_8MMA_AtomIJNS4_4SM904GMMA31MMA_64x192x32_F32E4M3E4M3_SS_TNILNSP_7ScaleInE1ELSR_1EEEEEENS4_6LayoutISD_NS5_IJSC_NSA_ILi0EEESV_EEEEENS5_IJNS4_10UnderscoreESY_SY_EEEEENS4_13SM90_TMA_LOADENS4_14ComposedLayoutINS4_7SwizzleILi2ELi4ELi3EEENS4_18smem_ptr_flag_bitsILi8EEENSU_INS5_IJNSA_ILi8EEESI_EEENS5_IJSI_SC_EEEEEEEvNS4_8identityENS4_23SM90_TMA_LOAD_MULTICASTES1B_vS1C_EENS_8epilogue10collective6detail29Sm90TmaWarpSpecializedAdapterINS1G_15DefaultEpilogueISK_SL_SL_NS1F_6thread17LinearCombinationISK_Li1EffLNS1K_9ScaleType4KindE0ELNS_15FloatRoundStyleE2ESK_EENS1_15EpilogueDefaultEEEEEvvEEEEvNT_6ParamsE,(.L_x_268 - _ZN7cutlass13device_kernelINS_4gemm6kernel13GemmUniversalIN4cute5tupleIJiiiiEEENS1_10collective13CollectiveMmaINS1_37MainloopSm90TmaGmmaWarpSpecializedFP8ILi4ENS5_IJNS4_1CILi2EEENSA_ILi1EEESC_EEENS1_35KernelTmaWarpSpecializedCooperativeEEENS5_IJNSA_ILi512EEENSA_ILi384EEENSA_ILi64EEEEEENS_12float_e4m3_tENS5_IJlSC_lEEESK_SL_NS4_8TiledMMAINS4_8MMA_AtomIJNS4_4SM904GMMA31MMA_64x192x32_F32E4M3E4M3_SS_TNILNSP_7ScaleInE1ELSR_1EEEEEENS4_6LayoutISD_NS5_IJSC_NSA_ILi0EEESV_EEEEENS5_IJNS4_10UnderscoreESY_SY_EEEEENS4_13SM90_TMA_LOADENS4_14ComposedLayoutINS4_7SwizzleILi2ELi4ELi3EEENS4_18smem_ptr_flag_bitsILi8EEENSU_INS5_IJNSA_ILi8EEESI_EEENS5_IJSI_SC_EEEEEEEvNS4_8identityENS4_23SM90_TMA_LOAD_MULTICASTES1B_vS1C_EENS_8epilogue10collective6detail29Sm90TmaWarpSpecializedAdapterINS1G_15DefaultEpilogueISK_SL_SL_NS1F_6thread17LinearCombinationISK_Li1EffLNS1K_9ScaleType4KindE0ELNS_15FloatRoundStyleE2ESK_EENS1_15EpilogueDefaultEEEEEvvEEEEvNT_6ParamsE)
        .other          _ZN7cutlass13device_kernelINS_4gemm6kernel13GemmUniversalIN4cute5tupleIJiiiiEEENS1_10collective13CollectiveMmaINS1_37MainloopSm90TmaGmmaWarpSpecializedFP8ILi4ENS5_IJNS4_1CILi2EEENSA_ILi1EEESC_EEENS1_35KernelTmaWarpSpecializedCooperativeEEENS5_IJNSA_ILi512EEENSA_ILi384EEENSA_ILi64EEEEEENS_12float_e4m3_tENS5_IJlSC_lEEESK_SL_NS4_8TiledMMAINS4_8MMA_AtomIJNS4_4SM904GMMA31MMA_64x192x32_F32E4M3E4M3_SS_TNILNSP_7ScaleInE1ELSR_1EEEEEENS4_6LayoutISD_NS5_IJSC_NSA_ILi0EEESV_EEEEENS5_IJNS4_10UnderscoreESY_SY_EEEEENS4_13SM90_TMA_LOADENS4_14ComposedLayoutINS4_7SwizzleILi2ELi4ELi3EEENS4_18smem_ptr_flag_bitsILi8EEENSU_INS5_IJNSA_ILi8EEESI_EEENS5_IJSI_SC_EEEEEEEvNS4_8identityENS4_23SM90_TMA_LOAD_MULTICASTES1B_vS1C_EENS_8epilogue10collective6detail29Sm90TmaWarpSpecializedAdapterINS1G_15DefaultEpilogueISK_SL_SL_NS1F_6thread17LinearCombinationISK_Li1EffLNS1K_9ScaleType4KindE0ELNS_15FloatRoundStyleE2ESK_EENS1_15EpilogueDefaultEEEEEvvEEEEvNT_6ParamsE,@"STO_CUDA_ENTRY STV_DEFAULT"
_ZN7cutlass13device_kernelINS_4gemm6kernel13GemmUniversalIN4cute5tupleIJiiiiEEENS1_10collective13CollectiveMmaINS1_37MainloopSm90TmaGmmaWarpSpecializedFP8ILi4ENS5_IJNS4_1CILi2EEENSA_ILi1EEESC_EEENS1_35KernelTmaWarpSpecializedCooperativeEEENS5_IJNSA_ILi512EEENSA_ILi384EEENSA_ILi64EEEEEENS_12float_e4m3_tENS5_IJlSC_lEEESK_SL_NS4_8TiledMMAINS4_8MMA_AtomIJNS4_4SM904GMMA31MMA_64x192x32_F32E4M3E4M3_SS_TNILNSP_7ScaleInE1ELSR_1EEEEEENS4_6LayoutISD_NS5_IJSC_NSA_ILi0EEESV_EEEEENS5_IJNS4_10UnderscoreESY_SY_EEEEENS4_13SM90_TMA_LOADENS4_14ComposedLayoutINS4_7SwizzleILi2ELi4ELi3EEENS4_18smem_ptr_flag_bitsILi8EEENSU_INS5_IJNSA_ILi8EEESI_EEENS5_IJSI_SC_EEEEEEEvNS4_8identityENS4_23SM90_TMA_LOAD_MULTICASTES1B_vS1C_EENS_8epilogue10collective6detail29Sm90TmaWarpSpecializedAdapterINS1G_15DefaultEpilogueISK_SL_SL_NS1F_6thread17LinearCombinationISK_Li1EffLNS1K_9ScaleType4KindE0ELNS_15FloatRoundStyleE2ESK_EENS1_15EpilogueDefaultEEEEEvvEEEEvNT_6ParamsE:
[----:B------:R-:W0:Y:S02]  /*0000*/  LDC R1, c[0x0][0x28] ;  /* 0x00000a00ff017b82 */ /* 0x000e240000000800 */
[----:B0-----:R-:W-:Y:S01]  /*0010*/  VIADD R1, R1, 0xffffda78 ;  /* 0xffffda7801017836 */ /* 0x001fe20000000000 */
[----:B------:R-:W0:Y:S01]  /*0020*/  S2R R4, SR_TID.X ;  /* 0x0000000000047919 */ /* 0x000e220000002100 */
[----:B------:R-:W-:Y:S01]  /*0030*/  ELECT P0, URZ, PT ;  /* 0x00000000003f782f */ /* 0x000fe20003800000 */
[----:B------:R-:W-:Y:S01]  /*0040*/  BSSY B0, `(.L_x_0) ;  /* 0x0000015000007945 */ /* 0x000fe20003800000 */
[--C-:B0-----:R-:W-:Y:S02]  /*0050*/  SHF.R.U32.HI R0, RZ, 0x5, R4.reuse ;  /* 0x00000005ff007819 */ /* 0x101fe40000011604 */
[----:B------:R-:W-:-:S03]  /*0060*/  SHF.R.U32.HI R2, RZ, 0x7, R4 ;  /* 0x00000007ff027819 */ /* 0x000fc60000011604 */
[----:B------:R-:W0:Y:S04]  /*0070*/  SHFL.IDX PT, R3, R0, RZ, 0x1f ;  /* 0x00001fff00037589 */ /* 0x000e2800000e0000 */
[----:B------:R-:W1:Y:S01]  /*0080*/  SHFL.IDX PT, R2, R2, RZ, 0x1f ;  /* 0x00001fff02027589 */ /* 0x000e6200000e0000 */
[----:B0-----:R-:W-:Y:S02]  /*0090*/  R2UR UR4, R3 ;  /* 0x00000000030472ca */ /* 0x001fe400000e0000 */
[----:B-1----:R-:W-:-:S11]  /*00a0*/  R2UR UR8, R2 ;  /* 0x00000000020872ca */ /* 0x002fd600000e0000 */
[----:B------:R-:W-:Y:S02]  /*00b0*/  USHF.R.S32.HI UR5, URZ, 0x1f, UR4 ;  /* 0x0000001f3f057899 */ /* 0x000fe40008011404 */
[----:B------:R-:W-:Y:S02]  /*00c0*/  ISETP.NE.OR P0, PT, RZ, UR4, !P0 ;  /* 0x00000004ff007c0c */ /* 0x000fe4000c705670 */
[----:B------:R-:W-:-:S04]  /*00d0*/  ULEA.HI UR5, UR5, UR4, URZ, 0x2 ;  /* 0x0000000405057291 */ /* 0x000fc8000f8f103f */
[----:B------:R-:W-:-:S04]  /*00e0*/  ULOP3.LUT UR5, UR5, 0xfffffffc, URZ, 0xc0, !UPT ;  /* 0xfffffffc05057892 */ /* 0x000fc8000f8ec03f */
[----:B------:R-:W-:-:S03]  /*00f0*/  UIADD3 UR6, UR4, -UR5, URZ ;  /* 0x8000000504067290 */ /* 0x000fc6000fffe03f */
[----:B------:R-:W-:Y:S09]  /*0100*/  @P0 BRA `(.L_x_1) ;  /* 0x0000000000200947 */ /* 0x000ff20003800000 */
[----:B------:R-:W-:Y:S02]  /*0110*/  ULDC.64 UR4, c[0x0][0x198] ;  /* 0x0000660000047ab9 */ /* 0x000fe40000000a00 */
[----:B------:R-:W-:Y:S02]  /*0120*/  UIADD3 UR10, UP0, UR4, 0xf0, URZ ;  /* 0x000000f0040a7890 */ /* 0x000fe4000ff1e03f */
[----:B------:R-:W-:Y:S02]  /*0130*/  UIADD3 UR4, UP1, UR4, 0x1f0, URZ ;  /* 0x000001f004047890 */ /* 0x000fe4000ff3e03f */
[----:B------:R-:W-:Y:S02]  /*0140*/  UIADD3.X UR11, URZ, UR5, URZ, UP0, !UPT ;  /* 0x000000053f0b7290 */ /* 0x000fe400087fe43f */
[----:B------:R-:W-:-:S07]  /*0150*/  UIADD3.X UR5, URZ, UR5, URZ, UP1, !UPT ;  /* 0x000000053f057290 */ /* 0x000fce0008ffe43f */
[----:B------:R0:W-:Y:S02]  /*0160*/  UTMACCTL.PF [UR10] ;  /* 0x000000000a0079b9 */ /* 0x0001e40008040000 */
[----:B------:R0:W-:Y:S02]  /*0170*/  UTMACCTL.PF [UR4] ;  /* 0x00000000040079b9 */ /* 0x0001e40008040000 */
[----:B0-----:R-:W-:Y:S01]  /*0180*/  NOP ;  /* 0x0000000000007918 */ /* 0x001fe20000000000 */
.L_x_1:
[----:B------:R-:W-:Y:S05]  /*0190*/  BSYNC B0 ;  /* 0x0000000000007941 */ /* 0x000fea0003800000 */
.L_x_0:
[----:B------:R-:W0:Y:S01]  /*01a0*/  SHFL.IDX PT, R3, R0, RZ, 0x1f ;  /* 0x00001fff00037589 */ /* 0x000e2200000e0000 */
[----:B------:R-:W-:Y:S01]  /*01b0*/  UISETP.NE.AND UP0, UPT, UR6, 0x3, UPT ;  /* 0x000000030600788c */ /* 0x000fe2000bf05270 */
[----:B------:R-:W-:Y:S01]  /*01c0*/  ISETP.NE.AND P1, PT, RZ, UR8, PT ;  /* 0x00000008ff007c0c */ /* 0x000fe2000bf25270 */
[----:B------:R-:W-:Y:S02]  /*01d0*/  UIADD3 UR11, UR8, -0x1, URZ ;  /* 0xffffffff080b7890 */ /* 0x000fe4000fffe03f */
[----:B------:R-:W-:Y:S02]  /*01e0*/  UISETP.EQ.OR UP0, UPT, UR6, URZ, !UP0 ;  /* 0x0000003f0600728c */ /* 0x000fe4000c702670 */
[----:B------:R-:W-:Y:S02]  /*01f0*/  UISETP.GE.U32.AND UP1, UPT, UR11, 0x2, UPT ;  /* 0x000000020b00788c */ /* 0x000fe4000bf26070 */
[----:B------:R-:W-:-:S04]  /*0200*/  UISETP.EQ.AND UP0, UPT, UR8, URZ, UP0 ;  /* 0x0000003f0800728c */ /* 0x000fc80008702270 */
[----:B------:R-:W-:-:S04]  /*0210*/  USEL UR7, URZ, 0x1, !UP0 ;  /* 0x000000013f077887 */ /* 0x000fc8000c000000 */
[----:B------:R-:W-:Y:S01]  /*0220*/  USEL UR7, UR7, 0x2, UP1 ;  /* 0x0000000207077887 */ /* 0x000fe20008800000 */
[----:B0-----:R-:W-:-:S13]  /*0230*/  ISETP.NE.AND P0, PT, R3, RZ, PT ;  /* 0x000000ff0300720c */ /* 0x001fda0003f05270 */
[----:B------:R-:W-:Y:S05]  /*0240*/  @P0 BRA `(.L_x_2) ;  /* 0x0000000000580947 */ /* 0x000fea0003800000 */
[----:B------:R-:W0:Y:S01]  /*0250*/  S2UR UR10, SR_CgaCtaId ;  /* 0x00000000000a79c3 */ /* 0x000e220000008800 */
[----:B------:R-:W-:Y:S01]  /*0260*/  UMOV UR4, 0x400 ;  /* 0x0000040000047882 */ /* 0x000fe20000000000 */
[----:B------:R-:W-:Y:S01]  /*0270*/  UMOV UR5, 0x1 ;  /* 0x0000000100057882 */ /* 0x000fe20000000000 */
[----:B------:R-:W-:Y:S01]  /*0280*/  UMOV UR8, 0x4 ;  /* 0x0000000400087882 */ /* 0x000fe20000000000 */
[----:B------:R-:W-:Y:S01]  /*0290*/  ELECT P0, URZ, PT ;  /* 0x00000000003f782f */ /* 0x000fe20003800000 */
[----:B------:R-:W-:-:S04]  /*02a0*/  UIADD3 UR8, -UR8, 0x100000, URZ ;  /* 0x0010000008087890 */ /* 0x000fc8000fffe13f */
[----:B------:R-:W-:Y:S02]  /*02b0*/  USHF.L.U32 UR9, UR8, 0xb, URZ ;  /* 0x0000000b08097899 */ /* 0x000fe4000800063f */
[----:B------:R-:W-:Y:S02]  /*02c0*/  USHF.L.U32 UR8, UR8, 0x1, URZ ;  /* 0x0000000108087899 */ /* 0x000fe4000800063f */
[----:B0-----:R-:W-:Y:S02]  /*02d0*/  ULEA UR10, UR10, UR4, 0x18 ;  /* 0x000000040a0a7291 */ /* 0x001fe4000f8ec03f */
[----:B------:R-:W-:-:S04]  /*02e0*/  UIADD3 UR4, -UR5, 0x100000, URZ ;  /* 0x0010000005047890 */ /* 0x000fc8000fffe13f */
[----:B------:R-:W-:Y:S02]  /*02f0*/  USHF.L.U32 UR5, UR4, 0xb, URZ ;  /* 0x0000000b04057899 */ /* 0x000fe4000800063f */
[----:B------:R-:W-:Y:S01]  /*0300*/  USHF.L.U32 UR4, UR4, 0x1, URZ ;  /* 0x0000000104047899 */ /* 0x000fe2000800063f */
[----:B------:R-:W0:Y:S11]  /*0310*/  FENCE.VIEW.ASYNC.S ;  /* 0x00000000000073c6 */ /* 0x000e360000000000 */
[----:B0-----:R0:W1:Y:S01]  /*0320*/  SYNCS.EXCH.64 URZ, [UR10], UR4 ;  /* 0x000000040a3f75b2 */ /* 0x0010620008000100 */
[----:B------:R0:W2:Y:S01]  /*0330*/  SYNCS.EXCH.64 URZ, [UR10+0x20], UR8 ;  /* 0x000020080a3f75b2 */ /* 0x0000a20008000100 */
[----:B------:R0:W3:Y:S01]  /*0340*/  SYNCS.EXCH.64 URZ, [UR10+0x8], UR4 ;  /* 0x000008040a3f75b2 */ /* 0x0000e20008000100 */
[----:B------:R0:W4:Y:S01]  /*0350*/  SYNCS.EXCH.64 URZ, [UR10+0x28], UR8 ;  /* 0x000028080a3f75b2 */ /* 0x0001220008000100 */
[----:B------:R0:W0:Y:S01]  /*0360*/  SYNCS.EXCH.64 URZ, [UR10+0x10], UR4 ;  /* 0x000010040a3f75b2 */ /* 0x0000220008000100 */
[----:B------:R0:W0:Y:S01]  /*0370*/  SYNCS.EXCH.64 URZ, [UR10+0x30], UR8 ;  /* 0x000030080a3f75b2 */ /* 0x0000220008000100 */
[----:B------:R0:W0:Y:S01]  /*0380*/  SYNCS.EXCH.64 URZ, [UR10+0x18], UR4 ;  /* 0x000018040a3f75b2 */ /* 0x0000220008000100 */
[----:B------:R0:W0:Y:S01]  /*0390*/  SYNCS.EXCH.64 URZ, [UR10+0x38], UR8 ;  /* 0x000038080a3f75b2 */ /* 0x0000220008000100 */
[----:B------:R-:W-:Y:S01]  /*03a0*/  NOP ;  /* 0x0000000000007918 */ /* 0x000fe20000000000 */
.L_x_2:
[----:B------:R-:W-:Y:S01]  /*03b0*/  SHF.R.S32.HI R2, RZ, 0x1f, R4 ;  /* 0x0000001fff027819 */ /* 0x000fe20000011404 */
[----:B------:R-:W5:Y:S01]  /*03c0*/  SHFL.IDX PT, R0, R0, RZ, 0x1f ;  /* 0x00001fff00007589 */ /* 0x000f6200000e0000 */
[----:B0-----:R-:W0:Y:S01]  /*03d0*/  S2UR UR10, SR_CTAID.X ;  /* 0x00000000000a79c3 */ /* 0x001e220000002500 */
[----:B------:R-:W-:Y:S02]  /*03e0*/  ELECT P0, URZ, PT ;  /* 0x00000000003f782f */ /* 0x000fe40003800000 */
[----:B------:R-:W-:Y:S01]  /*03f0*/  LEA.HI R2, R2, R4, RZ, 0x7 ;  /* 0x0000000402027211 */ /* 0x000fe200078f38ff */
[----:B------:R-:W-:Y:S01]  /*0400*/  ULDC UR4, c[0x0][0x150] ;  /* 0x0000540000047ab9 */ /* 0x000fe20000000800 */
[----:B------:R-:W-:Y:S01]  /*0410*/  SHF.R.S32.HI R6, RZ, 0x1f, R3 ;  /* 0x0000001fff067819 */ /* 0x000fe20000011403 */
[----:B------:R-:W-:Y:S01]  /*0420*/  NOP ;  /* 0x0000000000007918 */ /* 0x000fe20000000000 */
[----:B------:R-:W-:Y:S01]  /*0430*/  LOP3.LUT R2, R2, 0xffffff80, RZ, 0xc0, !PT ;  /* 0xffffff8002027812 */ /* 0x000fe200078ec0ff */
[----:B------:R-:W-:Y:S01]  /*0440*/  NOP ;  /* 0x0000000000007918 */ /* 0x000fe20000000000 */
[----:B------:R-:W-:Y:S01]  /*0450*/  LEA.HI R6, R6, R3, RZ, 0x2 ;  /* 0x0000000306067211 */ /* 0x000fe200078f10ff */
[----:B------:R-:W1:Y:S02]  /*0460*/  LDC R8, c[0x0][0x144] ;  /* 0x00005100ff087b82 */ /* 0x000e640000000800 */
[----:B------:R-:W-:Y:S01]  /*0470*/  IMAD.IADD R4, R4, 0x1, -R2 ;  /* 0x0000000104047824 */ /* 0x000fe200078e0a02 */
[----:B------:R-:W-:Y:S01]  /*0480*/  LOP3.LUT R6, R6, 0x3ffffffc, RZ, 0xc0, !PT ;  /* 0x3ffffffc06067812 */ /* 0x000fe200078ec0ff */
[----:B------:R-:W2:Y:S03]  /*0490*/  S2R R2, SR_CTAID.Y ;  /* 0x0000000000027919 */ /* 0x000ea60000002600 */
[----:B------:R-:W-:Y:S01]  /*04a0*/  SHF.R.S32.HI R5, RZ, 0x1f, R4 ;  /* 0x0000001fff057819 */ /* 0x000fe20000011404 */
[----:B------:R-:W-:Y:S01]  /*04b0*/  IMAD.IADD R6, R3, 0x1, -R6 ;  /* 0x0000000103067824 */ /* 0x000fe200078e0a06 */
[----:B------:R-:W3:Y:S02]  /*04c0*/  LDC R13, c[0x0][0x148] ;  /* 0x00005200ff0d7b82 */ /* 0x000ee40000000800 */
[----:B------:R-:W-:-:S02]  /*04d0*/  LEA.HI R5, R5, R4, RZ, 0x3 ;  /* 0x0000000405057211 */ /* 0x000fc400078f18ff */
[----:B-----5:R-:W-:Y:S02]  /*04e0*/  ISETP.NE.OR P0, PT, R0, RZ, !P0 ;  /* 0x000000ff0000720c */ /* 0x020fe40004705670 */
[--C-:B------:R-:W-:Y:S02]  /*04f0*/  SHF.R.S32.HI R0, RZ, 0x3, R5.reuse ;  /* 0x00000003ff007819 */ /* 0x100fe40000011405 */
[----:B------:R-:W-:Y:S02]  /*0500*/  SHF.R.S32.HI R5, RZ, 0x1f, R5 ;  /* 0x0000001fff057819 */ /* 0x000fe40000011405 */
[----:B0-----:R-:W-:Y:S02]  /*0510*/  I2FP.F32.U32 R7, UR10 ;  /* 0x0000000a00077c45 */ /* 0x001fe40008201000 */
[----:B------:R-:W-:-:S03]  /*0520*/  LEA.HI R5, R5, R0, RZ, 0x2 ;  /* 0x0000000005057211 */ /* 0x000fc600078f10ff */
[----:B------:R-:W-:Y:S01]  /*0530*/  FMUL R7, R7, UR4 ;  /* 0x0000000407077c20 */ /* 0x000fe20008400000 */
[----:B------:R-:W-:Y:S01]  /*0540*/  LOP3.LUT R5, R5, 0xfffffffc, RZ, 0xc0, !PT ;  /* 0xfffffffc05057812 */ /* 0x000fe200078ec0ff */
[----:B------:R-:W-:Y:S01]  /*0550*/  VOTEU.ALL UP0, P0 ;  /* 0x00000000003f7886 */ /* 0x000fe20000000000 */
[----:B------:R-:W-:Y:S01]  /*0560*/  ULDC UR4, c[0x0][0x154] ;  /* 0x0000550000047ab9 */ /* 0x000fe20000000800 */
[----:B------:R-:W-:Y:S02]  /*0570*/  VOTEU.ALL UP1, P0 ;  /* 0x00000000003f7886 */ /* 0x000fe40000020000 */
[----:B------:R-:W0:Y:S01]  /*0580*/  F2I.U32.TRUNC.NTZ R7, R7 ;  /* 0x0000000700077305 */ /* 0x000e22000020f000 */
[----:B------:R-:W-:Y:S01]  /*0590*/  IMAD.IADD R5, R0, 0x1, -R5 ;  /* 0x0000000100057824 */ /* 0x000fe200078e0a05 */
[----:B------:R-:W5:Y:S01]  /*05a0*/  @!UP0 S2UR UR9, SR_CgaCtaId ;  /* 0x00000000000989c3 */ /* 0x000f620000008800 */
[----:B------:R-:W-:Y:S02]  /*05b0*/  @!UP0 UMOV UR8, 0x400 ;  /* 0x0000040000088882 */ /* 0x000fe40000000000 */
[----:B------:R-:W-:Y:S01]  /*05c0*/  IMAD R5, R6, 0x4, R5 ;  /* 0x0000000406057824 */ /* 0x000fe200078e0205 */
[----:B--2---:R-:W-:-:S04]  /*05d0*/  I2FP.F32.U32 R9, R2 ;  /* 0x0000000200097245 */ /* 0x004fc80000201000 */
[----:B------:R-:W-:Y:S01]  /*05e0*/  LEA.HI R0, R5, R5, RZ, 0x1 ;  /* 0x0000000505007211 */ /* 0x000fe200078f08ff */
[----:B------:R-:W-:Y:S01]  /*05f0*/  FMUL R9, R9, UR4 ;  /* 0x0000000409097c20 */ /* 0x000fe20008400000 */
[----:B------:R-:W-:Y:S02]  /*0600*/  UMOV UR4, 0x20 ;  /* 0x0000002000047882 */ /* 0x000fe40000000000 */
[----:B------:R-:W-:Y:S01]  /*0610*/  LOP3.LUT R6, R0, 0xfffffffe, RZ, 0xc0, !PT ;  /* 0xfffffffe00067812 */ /* 0x000fe200078ec0ff */
[----:B0-----:R-:W-:Y:S01]  /*0620*/  IMAD.MOV R11, RZ, RZ, -R7 ;  /* 0x000000ffff0b7224 */ /* 0x001fe200078e0a07 */
[----:B------:R-:W-:-:S04]  /*0630*/  @!UP0 UIADD3 UR4, -UR4, 0x100000, URZ ;  /* 0x0010000004048890 */ /* 0x000fc8000fffe13f */
[----:B------:R-:W-:Y:S02]  /*0640*/  @!UP0 USHF.L.U32 UR5, UR4, 0xb, URZ ;  /* 0x0000000b04058899 */ /* 0x000fe4000800063f */
[----:B------:R-:W-:Y:S01]  /*0650*/  @!UP0 USHF.L.U32 UR4, UR4, 0x1, URZ ;  /* 0x0000000104048899 */ /* 0x000fe2000800063f */
[----:B------:R-:W0:Y:S01]  /*0660*/  F2I.U32.TRUNC.NTZ R9, R9 ;  /* 0x0000000900097305 */ /* 0x000e22000020f000 */
[----:B-1----:R-:W-:Y:S02]  /*0670*/  IMAD R0, R8, R11, UR10 ;  /* 0x0000000a08007e24 */ /* 0x002fe4000f8e020b */
[C---:B------:R-:W-:Y:S02]  /*0680*/  IMAD.IADD R7, R5.reuse, 0x1, -R6 ;  /* 0x0000000105077824 */ /* 0x040fe400078e0a06 */
[----:B------:R-:W-:-:S03]  /*0690*/  IMAD.SHL.U32 R6, R5, 0x4, RZ ;  /* 0x0000000405067824 */ /* 0x000fc600078e00ff */
[----:B------:R-:W-:Y:S01]  /*06a0*/  ISETP.NE.AND P2, PT, R7, R0, PT ;  /* 0x000000000700720c */ /* 0x000fe20003f45270 */
[----:B-----5:R-:W-:Y:S01]  /*06b0*/  @!UP0 ULEA UR8, UR9, UR8, 0x18 ;  /* 0x0000000809088291 */ /* 0x020fe2000f8ec03f */
[----:B------:R-:W-:Y:S01]  /*06c0*/  LOP3.LUT R10, R5, 0xc, R6, 0x78, !PT ;  /* 0x0000000c050a7812 */ /* 0x000fe200078e7806 */
[----:B------:R-:W1:Y:S01]  /*06d0*/  LDC R7, c[0x0][0x140] ;  /* 0x00005000ff077b82 */ /* 0x000e620000000800 */
[----:B------:R-:W-:Y:S01]  /*06e0*/  VOTEU.ALL UP0, P0 ;  /* 0x00000000003f7886 */ /* 0x000fe20000000000 */
[----:B------:R-:W-:Y:S01]  /*06f0*/  LOP3.LUT P0, RZ, R4, 0x7, RZ, 0xc0, !PT ;  /* 0x0000000704ff7812 */ /* 0x000fe2000780c0ff */
[----:B0-----:R-:W-:Y:S01]  /*0700*/  IMAD.MOV R12, RZ, RZ, -R9 ;  /* 0x000000ffff0c7224 */ /* 0x001fe200078e0a09 */
[----:B------:R0:W-:Y:S01]  /*0710*/  STL [R1+0x148c], R10 ;  /* 0x00148c0a01007387 */ /* 0x0001e20000100800 */
[----:B------:R-:W-:Y:S01]  /*0720*/  IMAD.MOV.U32 R4, RZ, RZ, 0x1 ;  /* 0x00000001ff047424 */ /* 0x000fe200078e00ff */
[----:B------:R-:W-:Y:S01]  /*0730*/  ISETP.LT.U32.AND P0, PT, R10, 0x2, !P0 ;  /* 0x000000020a00780c */ /* 0x000fe20004701070 */
[----:B---3--:R-:W-:-:S03]  /*0740*/  IMAD R6, R13, R12, R2 ;  /* 0x0000000c0d067224 */ /* 0x008fc600078e0202 */
[----:B------:R-:W-:Y:S01]  /*0750*/  @P2 LEA.HI R5, R10, R10, RZ, 0x1 ;  /* 0x0000000a0a052211 */ /* 0x000fe200078f08ff */
[----:B------:R-:W2:Y:S02]  /*0760*/  FENCE.VIEW.ASYNC.S ;  /* 0x00000000000073c6 */ /* 0x000ea40000000000 */
[----:B--2---:R0:W2:Y:S01]  /*0770*/  @!UP0 SYNCS.EXCH.64 URZ, [UR8+0x50], UR4 ;  /* 0x00005004083f85b2 */ /* 0x0040a20008000100 */
[----:B------:R-:W-:-:S04]  /*0780*/  @P2 SHF.R.S32.HI R5, RZ, 0x1, R5 ;  /* 0x00000001ff052819 */ /* 0x000fc80000011405 */
[----:B------:R-:W-:Y:S02]  /*0790*/  @P2 ISETP.NE.AND P3, PT, R5, R6, PT ;  /* 0x000000060500220c */ /* 0x000fe40003f65270 */
[----:B------:R-:W-:Y:S02]  /*07a0*/  SEL R5, RZ, 0x1, !P0 ;  /* 0x00000001ff057807 */ /* 0x000fe40004000000 */
[----:B------:R-:W-:Y:S02]  /*07b0*/  @P2 SEL R4, RZ, 0x1, P3 ;  /* 0x00000001ff042807 */ /* 0x000fe40001800000 */
[----:B-1----:R-:W-:Y:S02]  /*07c0*/  ISETP.EQ.U32.AND P4, PT, R7, 0x1, PT ;  /* 0x000000010700780c */ /* 0x002fe40003f82070 */
[----:B------:R-:W-:Y:S01]  /*07d0*/  LOP3.LUT R4, R4, R5, RZ, 0xc0, !PT ;  /* 0x0000000504047212 */ /* 0x000fe200078ec0ff */
[----:B------:R0:W1:Y:S01]  /*07e0*/  @!UP1 SYNCS.EXCH.64 URZ, [UR8+0x58], UR4 ;  /* 0x00005804083f95b2 */ /* 0x0000620008000100 */
[----:B------:R-:W-:-:S03]  /*07f0*/  NOP ;  /* 0x0000000000007918 */ /* 0x000fc60000000000 */
[----:B------:R0:W-:Y:S06]  /*0800*/  STL [R1+0x1488], R4 ;  /* 0x0014880401007387 */ /* 0x0001ec0000100800 */
[----:B--2---:R-:W-:Y:S05]  /*0810*/  @!P4 BRA `(.L_x_3) ;  /* 0x000000000008c947 */ /* 0x004fea0003800000 */
[----:B-1--4-:R-:W-:Y:S01]  /*0820*/  UCGABAR_ARV ;  /* 0x00000000000079c7 */ /* 0x012fe20008000000 */
[----:B------:R-:W-:Y:S05]  /*0830*/  BRA `(.L_x_4) ;  /* 0x0000000000047947 */ /* 0x000fea0003800000 */
.L_x_3:
[----:B-1--4-:R-:W-:Y:S01]  /*0840*/  NOP ;  /* 0x0000000000007918 */ /* 0x012fe20000000000 */
.L_x_4:
[----:B0-----:R-:W0:Y:S01]  /*0850*/  LDC R4, c[0x0][0x65c] ;  /* 0x00019700ff047b82 */ /* 0x001e220000000800 */
[----:B------:R-:W-:Y:S01]  /*0860*/  IMAD.MOV.U32 R5, RZ, RZ, RZ ;  /* 0x000000ffff057224 */ /* 0x000fe200078e00ff */
[----:B------:R-:W-:Y:S02]  /*0870*/  LOP3.LUT R9, R9, 0xffdfffff, RZ, 0xc0, !PT ;  /* 0xffdfffff09097812 */ /* 0x000fe400078ec0ff */
[----:B0-----:R-:W-:Y:S01]  /*0880*/  ISETP.NE.AND P2, PT, R4, 0x1, PT ;  /* 0x000000010400780c */ /* 0x001fe20003f45270 */
[----:B------:R-:W-:-:S12]  /*0890*/  IMAD.U32 R4, RZ, RZ, UR10 ;  /* 0x0000000aff047e24 */ /* 0x000fd8000f8e00ff */
[----:B------:R-:W0:Y:S01]  /*08a0*/  @P2 LDC R7, c[0x0][0x10] ;  /* 0x00000400ff072b82 */ /* 0x000e220000000800 */
[----:B------:R-:W-:Y:S01]  /*08b0*/  @P2 IMAD.MOV.U32 R3, RZ, RZ, RZ ;  /* 0x000000ffff032224 */ /* 0x000fe200078e00ff */
[----:B------:R-:W-:Y:S01]  /*08c0*/  @P2 LOP3.LUT R9, R9, 0x200000, RZ, 0xfc, !PT ;  /* 0x0020000009092812 */ /* 0x000fe200078efcff */
[----:B------:R-:W-:-:S05]  /*08d0*/  @P2 IMAD.MOV.U32 R15, RZ, RZ, RZ ;  /* 0x000000ffff0f2224 */ /* 0x000fca00078e00ff */
[----:B------:R-:W1:Y:S01]  /*08e0*/  @!P2 LDC R11, c[0x0][0xc] ;  /* 0x00000300ff0bab82 */ /* 0x000e620000000800 */
[----:B0-----:R-:W-:-:S04]  /*08f0*/  @P2 IMAD.WIDE.U32 R6, R7, UR10, R2 ;  /* 0x0000000a07062c25 */ /* 0x001fc8000f8e0002 */
[----:B------:R-:W-:Y:S02]  /*0900*/  @P2 IMAD.MOV.U32 R23, RZ, RZ, R6 ;  /* 0x000000ffff172224 */ /* 0x000fe400078e0006 */
[----:B------:R-:W-:Y:S02]  /*0910*/  @P2 IMAD.IADD R24, R7, 0x1, R15 ;  /* 0x0000000107182824 */ /* 0x000fe400078e020f */
[----:B-1----:R-:W-:-:S04]  /*0920*/  @!P2 IMAD.WIDE.U32 R4, R2, R11, R4 ;  /* 0x0000000b0204a225 */ /* 0x002fc800078e0004 */
[----:B------:R-:W-:Y:S02]  /*0930*/  @!P2 IMAD.MOV.U32 R23, RZ, RZ, R4 ;  /* 0x000000ffff17a224 */ /* 0x000fe400078e0004 */
[----:B------:R-:W-:-:S03]  /*0940*/  @!P2 IMAD.MOV.U32 R24, RZ, RZ, R5 ;  /* 0x000000ffff18a224 */ /* 0x000fc600078e0005 */
[----:B------:R0:W-:Y:S04]  /*0950*/  STL [R1+0x1494], R23 ;  /* 0x0014941701007387 */ /* 0x0001e80000100800 */
[----:B------:R0:W-:Y:S01]  /*0960*/  STL [R1+0x1490], R24 ;  /* 0x0014901801007387 */ /* 0x0001e20000100800 */
[----:B------:R-:W-:Y:S05]  /*0970*/  @!P4 BRA `(.L_x_5) ;  /* 0x00000000000cc947 */ /* 0x000fea0003800000 */
[----:B------:R-:W-:Y:S01]  /*0980*/  UCGABAR_WAIT ;  /* 0x0000000000007dc7 */ /* 0x000fe20008000000 */
[----:B------:R-:W-:Y:S01]  /*0990*/  CCTL.IVALL ;  /* 0x00000000ff00798f */ /* 0x000fe20002000000 */
[----:B------:R-:W-:Y:S05]  /*09a0*/  BRA `(.L_x_6) ;  /* 0x0000000000047947 */ /* 0x000fea0003800000 */
.L_x_5:
[----:B------:R-:W-:Y:S06]  /*09b0*/  BAR.SYNC.DEFER_BLOCKING 0x0 ;  /* 0x0000000000007b1d */ /* 0x000fec0000010000 */
.L_x_6:
[----:B------:R-:W-:Y:S05]  /*09c0*/  @!P1 BRA `(.L_x_7) ;  /* 0x000009a400589947 */ /* 0x000fea0003800000 */
[----:B------:R-:W-:-:S06]  /*09d0*/  UISETP.GT.U32.AND UP0, UPT, UR11, 0x1, UPT ;  /* 0x000000010b00788c */ /* 0x000fcc000bf04070 */
[----:B------:R-:W-:-:S13]  /*09e0*/  PLOP3.LUT P0, PT, PT, PT, UP0, 0x80, 0x0 ;  /* 0x000000000000781c */ /* 0x000fda0003f0f008 */
[----:B------:R-:W-:Y:S05]  /*09f0*/  @P0 EXIT ;  /* 0x000000000000094d */ /* 0x000fea0003800000 */
[----:B------:R-:W-:Y:S01]  /*0a00*/  IMAD.MOV.U32 R6, RZ, RZ, -0x1 ;  /* 0xffffffffff067424 */ /* 0x000fe200078e00ff */
[----:B------:R-:W-:Y:S01]  /*0a10*/  ULDC.64 UR4, c[0x0][0x650] ;  /* 0x0001940000047ab9 */ /* 0x000fe20000000a00 */
[----:B------:R-:W-:Y:S01]  /*0a20*/  IMAD.MOV.U32 R5, RZ, RZ, -0x1 ;  /* 0xffffffffff057424 */ /* 0x000fe200078e00ff */
[----:B------:R-:W-:Y:S01]  /*0a30*/  ISETP.GE.U32.AND P0, PT, R23, UR4, PT ;  /* 0x0000000417007c0c */ /* 0x000fe2000bf06070 */
[----:B------:R-:W-:Y:S01]  /*0a40*/  UMOV UR28, 0xffffffff ;  /* 0xffffffff001c7882 */ /* 0x000fe20000000000 */
[----:B------:R1:W-:Y:S01]  /*0a50*/  STL [R1+0x1480], R6 ;  /* 0x0014800601007387 */ /* 0x0003e20000100800 */
[----:B------:R-:W-:Y:S02]  /*0a60*/  PRMT R4, RZ, 0x7610, R4 ;  /* 0x00007610ff047816 */ /* 0x000fe40000000004 */
[----:B------:R-:W-:Y:S01]  /*0a70*/  ISETP.GE.U32.AND.EX P0, PT, R24, UR5, PT, P0 ;  /* 0x0000000518007c0c */ /* 0x000fe2000bf06100 */
[----:B------:R1:W-:-:S12]  /*0a80*/  STL [R1+0x1484], R5 ;  /* 0x0014840501007387 */ /* 0x0003d80000100800 */
[----:B-1----:R-:W-:Y:S05]  /*0a90*/  @P0 BRA `(.L_x_8) ;  /* 0x0000000400380947 */ /* 0x002fea0003800000 */
[----:B------:R-:W1:Y:S01]  /*0aa0*/  LDC.64 R16, c[0x0][0x628] ;  /* 0x00018a00ff107b82 */ /* 0x000e620000000a00 */
[----:B------:R-:W-:Y:S02]  /*0ab0*/  IMAD.MOV.U32 R4, RZ, RZ, R23 ;  /* 0x000000ffff047224 */ /* 0x000fe400078e0017 */
[----:B------:R-:W-:-:S05]  /*0ac0*/  IMAD.MOV.U32 R5, RZ, RZ, R24 ;  /* 0x000000ffff057224 */ /* 0x000fca00078e0018 */
[----:B------:R-:W2:Y:S08]  /*0ad0*/  LDC R8, c[0x0][0x630] ;  /* 0x00018c00ff087b82 */ /* 0x000eb00000000800 */
[----:B------:R-:W3:Y:S01]  /*0ae0*/  LDC.64 R18, c[0x0][0x620] ;  /* 0x00018800ff127b82 */ /* 0x000ee20000000a00 */
[----:B-1----:R-:W-:-:S04]  /*0af0*/  ISETP.NE.U32.AND P0, PT, R16, RZ, PT ;  /* 0x000000ff1000720c */ /* 0x002fc80003f05070 */
[----:B------:R-:W-:-:S13]  /*0b00*/  ISETP.NE.AND.EX P0, PT, R17, RZ, PT, P0 ;  /* 0x000000ff1100720c */ /* 0x000fda0003f05300 */
[----:B--23--:R-:W-:Y:S05]  /*0b10*/  @!P0 BRA `(.L_x_9) ;  /* 0x0000000000288947 */ /* 0x00cfea0003800000 */
[----:B------:R-:W1:Y:S02]  /*0b20*/  LDC R11, c[0x0][0x634] ;  /* 0x00018d00ff0b7b82 */ /* 0x000e640000000800 */
[----:B-1----:R-:W-:-:S05]  /*0b30*/  IADD3 R11, P0, R23, R11, RZ ;  /* 0x0000000b170b7210 */ /* 0x002fca0007f1e0ff */
[----:B------:R-:W-:-:S04]  /*0b40*/  IMAD.X R15, RZ, RZ, R24, P0 ;  /* 0x000000ffff0f7224 */ /* 0x000fc800000e0618 */
[----:B------:R-:W-:-:S04]  /*0b50*/  IMAD.WIDE.U32 R4, R15, R16, RZ ;  /* 0x000000100f047225 */ /* 0x000fc800078e00ff */
[----:B------:R-:W-:-:S04]  /*0b60*/  IMAD.WIDE.U32 R6, P0, R11, R17, R4 ;  /* 0x000000110b067225 */ /* 0x000fc80007800004 */
[----:B------:R-:W-:-:S04]  /*0b70*/  IMAD.WIDE.U32 R4, R11, R16, RZ ;  /* 0x000000100b047225 */ /* 0x000fc800078e00ff */
[----:B------:R-:W-:Y:S01]  /*0b80*/  IMAD.X R11, RZ, RZ, RZ, P0 ;  /* 0x000000ffff0b7224 */ /* 0x000fe200000e06ff */
[----:B------:R-:W-:Y:S01]  /*0b90*/  IADD3 RZ, P0, R5, R6, RZ ;  /* 0x0000000605ff7210 */ /* 0x000fe20007f1e0ff */
[----:B------:R-:W-:-:S04]  /*0ba0*/  IMAD.MOV.U32 R10, RZ, RZ, R7 ;  /* 0x000000ffff0a7224 */ /* 0x000fc800078e0007 */
[----:B------:R-:W-:-:S08]  /*0bb0*/  IMAD.WIDE.U32.X R4, R15, R17, R10, P0 ;  /* 0x000000110f047225 */ /* 0x000fd000000e040a */
.L_x_9:
[----:B------:R-:W1:Y:S01]  /*0bc0*/  LDC.64 R20, c[0x0][0x640] ;  /* 0x00019000ff147b82 */ /* 0x000e620000000a00 */
[-C--:B------:R-:W-:Y:S01]  /*0bd0*/  SHF.R.U64 R22, R4, R8.reuse, R5 ;  /* 0x0000000804167219 */ /* 0x080fe20000001205 */
[----:B------:R-:W-:Y:S01]  /*0be0*/  IMAD.MOV.U32 R4, RZ, RZ, R23 ;  /* 0x000000ffff047224 */ /* 0x000fe200078e0017 */
[----:B------:R-:W-:Y:S01]  /*0bf0*/  SHF.R.U32.HI R3, RZ, R8, R5 ;  /* 0x00000008ff037219 */ /* 0x000fe20000011605 */
[----:B------:R-:W-:Y:S01]  /*0c00*/  IMAD.MOV.U32 R5, RZ, RZ, R24 ;  /* 0x000000ffff057224 */ /* 0x000fe200078e0018 */
[----:B------:R-:W-:Y:S01]  /*0c10*/  IADD3 R7, P0, RZ, -R22, RZ ;  /* 0x80000016ff077210 */ /* 0x000fe20007f1e0ff */
[----:B------:R-:W-:Y:S02]  /*0c20*/  IMAD R25, R13, R12, R2 ;  /* 0x0000000c0d197224 */ /* 0x000fe400078e0202 */
[----:B------:R-:W2:Y:S01]  /*0c30*/  LDC R14, c[0x0][0x618] ;  /* 0x00018600ff0e7b82 */ /* 0x000ea20000000800 */
[----:B------:R-:W-:Y:S02]  /*0c40*/  IMAD.MOV.U32 R13, RZ, RZ, 0x1 ;  /* 0x00000001ff0d7424 */ /* 0x000fe400078e00ff */
[----:B------:R-:W-:-:S02]  /*0c50*/  IMAD.X R3, RZ, RZ, ~R3, P0 ;  /* 0x000000ffff037224 */ /* 0x000fc400000e0e03 */
[----:B------:R-:W-:-:S03]  /*0c60*/  IMAD.WIDE.U32 R4, R7, R18, R4 ;  /* 0x0000001207047225 */ /* 0x000fc600078e0004 */
[----:B------:R-:W0:Y:S01]  /*0c70*/  LDC R8, c[0x0][0x608] ;  /* 0x00018200ff087b82 */ /* 0x000e220000000800 */
[----:B------:R-:W-:-:S04]  /*0c80*/  IMAD R6, R3, R18, RZ ;  /* 0x0000001203067224 */ /* 0x000fc800078e02ff */
[----:B------:R-:W-:-:S03]  /*0c90*/  IMAD R3, R7, R19, R6 ;  /* 0x0000001307037224 */ /* 0x000fc600078e0206 */
[----:B------:R-:W3:Y:S01]  /*0ca0*/  LDC R16, c[0x0][0x658] ;  /* 0x00019600ff107b82 */ /* 0x000ee20000000800 */
[----:B------:R-:W-:Y:S01]  /*0cb0*/  IMAD.IADD R3, R5, 0x1, R3 ;  /* 0x0000000105037824 */ /* 0x000fe200078e0203 */
[----:B-1----:R-:W-:Y:S01]  /*0cc0*/  ISETP.NE.U32.AND P0, PT, R20, RZ, PT ;  /* 0x000000ff1400720c */ /* 0x002fe20003f05070 */
[----:B------:R-:W-:-:S03]  /*0cd0*/  IMAD.MOV.U32 R5, RZ, RZ, -0x1 ;  /* 0xffffffffff057424 */ /* 0x000fc600078e00ff */
[----:B------:R-:W-:Y:S02]  /*0ce0*/  ISETP.NE.AND.EX P0, PT, R21, RZ, PT, P0 ;  /* 0x000000ff1500720c */ /* 0x000fe40003f05300 */
[----:B------:R-:W1:Y:S01]  /*0cf0*/  LDC R15, c[0x0][0x600] ;  /* 0x00018000ff0f7b82 */ /* 0x000e620000000800 */
[-CC-:B--2---:R-:W-:Y:S02]  /*0d00*/  SHF.R.U64 R10, R4, R14.reuse, R3.reuse ;  /* 0x0000000e040a7219 */ /* 0x184fe40000001203 */
[----:B------:R-:W-:-:S05]  /*0d10*/  SHF.R.U32.HI R3, RZ, R14, R3 ;  /* 0x0000000eff037219 */ /* 0x000fca0000011603 */
[----:B------:R-:W2:Y:S01]  /*0d20*/  LDC R17, c[0x0][0x648] ;  /* 0x00019200ff117b82 */ /* 0x000ea20000000800 */
[-CC-:B0-----:R-:W-:Y:S02]  /*0d30*/  SHF.R.U64 R23, R10, R8.reuse, R3.reuse ;  /* 0x000000080a177219 */ /* 0x181fe40000001203 */
[----:B------:R-:W-:-:S05]  /*0d40*/  SHF.R.U32.HI R3, RZ, R8, R3 ;  /* 0x00000008ff037219 */ /* 0x000fca0000011603 */
[----:B------:R-:W0:Y:S01]  /*0d50*/  LDC R19, c[0x0][0x638] ;  /* 0x00018e00ff137b82 */ /* 0x000e220000000800 */
[-C--:B---3--:R-:W-:Y:S02]  /*0d60*/  SHF.L.U32 R2, R5, R16.reuse, RZ ;  /* 0x0000001005027219 */ /* 0x088fe400000006ff */
[--C-:B------:R-:W-:Y:S02]  /*0d70*/  SHF.R.U64 R12, R23, R16, R3.reuse ;  /* 0x00000010170c7219 */ /* 0x100fe40000001203 */
[----:B------:R-:W-:Y:S02]  /*0d80*/  LOP3.LUT R8, RZ, R2, RZ, 0x33, !PT ;  /* 0x00000002ff087212 */ /* 0x000fe400078e33ff */
[----:B------:R-:W-:Y:S01]  /*0d90*/  SHF.R.U32.HI R3, RZ, R16, R3 ;  /* 0x00000010ff037219 */ /* 0x000fe20000011603 */
[----:B------:R-:W3:Y:S01]  /*0da0*/  LDC R18, c[0x0][0x610] ;  /* 0x00018400ff127b82 */ /* 0x000ee20000000800 */
[----:B------:R-:W-:Y:S01]  /*0db0*/  IMAD.MOV.U32 R2, RZ, RZ, R12 ;  /* 0x000000ffff027224 */ /* 0x000fe200078e000c */
[----:B------:R-:W-:Y:S06]  /*0dc0*/  @!P0 BRA `(.L_x_10) ;  /* 0x0000000000288947 */ /* 0x000fec0003800000 */
[----:B------:R-:W4:Y:S02]  /*0dd0*/  LDC R7, c[0x0][0x64c] ;  /* 0x00019300ff077b82 */ /* 0x000f240000000800 */
[----:B----4-:R-:W-:-:S05]  /*0de0*/  IADD3 R7, P0, R12, R7, RZ ;  /* 0x000000070c077210 */ /* 0x010fca0007f1e0ff */
        /* <DEDUP_REMOVED lines=8> */
.L_x_10:
[----:B--2---:R-:W-:Y:S01]  /*0e70*/  SHF.R.U64 R4, R2, R17, R3 ;  /* 0x0000001102047219 */ /* 0x004fe20000001203 */
[----:B-1----:R-:W-:Y:S01]  /*0e80*/  VIADD R5, R15, 0xffffffff ;  /* 0xffffffff0f057836 */ /* 0x002fe20000000000 */
[----:B------:R-:W-:Y:S02]  /*0e90*/  SHF.L.U32 R2, R13, R16, RZ ;  /* 0x000000100d027219 */ /* 0x000fe400000006ff */
[----:B------:R-:W-:Y:S01]  /*0ea0*/  LOP3.LUT R3, R23, R8, RZ, 0xc0, !PT ;  /* 0x0000000817037212 */ /* 0x000fe200078ec0ff */
[----:B------:R-:W-:Y:S01]  /*0eb0*/  IMAD.MOV R6, RZ, RZ, -R4 ;  /* 0x000000ffff067224 */ /* 0x000fe200078e0a04 */
[----:B------:R-:W-:Y:S02]  /*0ec0*/  SEL R0, R0, R25, !P2 ;  /* 0x0000001900007207 */ /* 0x000fe40005000000 */
[----:B------:R-:W-:Y:S01]  /*0ed0*/  LOP3.LUT R5, R10, R5, RZ, 0xc0, !PT ;  /* 0x000000050a057212 */ /* 0x000fe200078ec0ff */
[----:B------:R-:W-:Y:S01]  /*0ee0*/  IMAD R3, R2, R4, R3 ;  /* 0x0000000402037224 */ /* 0x000fe200078e0203 */
[----:B------:R-:W-:Y:S01]  /*0ef0*/  R2UR UR28, R22 ;  /* 0x00000000161c72ca */ /* 0x000fe200000e0000 */
[----:B0-----:R-:W-:-:S02]  /*0f00*/  IMAD R2, R6, R19, R12 ;  /* 0x0000001306027224 */ /* 0x001fc400078e020c */
[----:B---3--:R-:W-:Y:S02]  /*0f10*/  IMAD R0, R3, R18, R0 ;  /* 0x0000001203007224 */ /* 0x008fe400078e0200 */
[----:B------:R-:W-:Y:S02]  /*0f20*/  IMAD R3, R2, R15, R5 ;  /* 0x0000000f02037224 */ /* 0x000fe400078e0205 */
[----:B------:R-:W-:-:S03]  /*0f30*/  IMAD.MOV.U32 R4, RZ, RZ, 0x1 ;  /* 0x00000001ff047424 */ /* 0x000fc600078e00ff */
[----:B------:R-:W-:Y:S02]  /*0f40*/  SEL R2, R3, R0, !P2 ;  /* 0x0000000003027207 */ /* 0x000fe40005000000 */
[----:B------:R-:W-:-:S03]  /*0f50*/  SEL R0, R0, R3, !P2 ;  /* 0x0000000300007207 */ /* 0x000fc60005000000 */
[----:B------:R1:W-:Y:S04]  /*0f60*/  STL [R1+0x1484], R2 ;  /* 0x0014840201007387 */ /* 0x0003e80000100800 */
[----:B------:R1:W-:Y:S02]  /*0f70*/  STL [R1+0x1480], R0 ;  /* 0x0014800001007387 */ /* 0x0003e40000100800 */
.L_x_8:
[----:B------:R-:W-:-:S08]  /*0f80*/  NOP ;  /* 0x0000000000007918 */ /* 0x000fd00000000000 */
[----:B------:R-:W2:Y:S02]  /*0f90*/  USETMAXREG.TRY_ALLOC.CTAPOOL UP0, 0xf0 ;  /* 0x000000f0000079c8 */ /* 0x000ea40008000600 */
[----:B--2---:R-:W-:-:S13]  /*0fa0*/  PLOP3.LUT P0, PT, PT, PT, UP0, 0x80, 0x0 ;  /* 0x000000000000781c */ /* 0x004fda0003f0f008 */
[----:B------:R-:W-:Y:S05]  /*0fb0*/  @!P0 BRA `(.L_x_8) ;  /* 0xfffffffc00f08947 */ /* 0x000fea000383ffff */
[----:B------:R-:W-:Y:S01]  /*0fc0*/  ULDC.64 UR4, c[0x0][0x598] ;  /* 0x0001660000047ab9 */ /* 0x000fe20000000a00 */
[----:B------:R-:W-:Y:S01]  /*0fd0*/  ULDC.64 UR32, c[0x0][0x208] ;  /* 0x0000820000207ab9 */ /* 0x000fe20000000a00 */
[----:B------:R-:W-:-:S04]  /*0fe0*/  ISETP.NE.U32.AND P0, PT, RZ, UR4, PT ;  /* 0x00000004ff007c0c */ /* 0x000fc8000bf05070 */
[----:B------:R-:W-:-:S13]  /*0ff0*/  ISETP.NE.AND.EX P0, PT, RZ, UR5, PT, P0 ;  /* 0x00000005ff007c0c */ /* 0x000fda000bf05300 */
[----:B------:R-:W-:Y:S05]  /*1000*/  @!P0 BRA `(.L_x_11) ;  /* 0x0000000000208947 */ /* 0x000fea0003800000 */
[----:B-1----:R-:W1:Y:S02]  /*1010*/  LDC.64 R2, c[0x0][0x598] ;  /* 0x00016600ff027b82 */ /* 0x002e640000000a00 */
[----:B-1----:R-:W2:Y:S02]  /*1020*/  LDG.E.64 R2, desc[UR32][R2.64] ;  /* 0x0000002002027981 */ /* 0x002ea4000c1e1b00 */
[----:B--2---:R-:W-:-:S04]  /*1030*/  ISETP.NE.U32.AND P0, PT, R2, RZ, PT ;  /* 0x000000ff0200720c */ /* 0x004fc80003f05070 */
[----:B------:R-:W-:-:S13]  /*1040*/  ISETP.NE.AND.EX P0, PT, R3, RZ, PT, P0 ;  /* 0x000000ff0300720c */ /* 0x000fda0003f05300 */
[----:B------:R-:W-:Y:S05]  /*1050*/  @!P0 BRA `(.L_x_11) ;  /* 0x00000000000c8947 */ /* 0x000fea0003800000 */
[----:B------:R-:W2:Y:S02]  /*1060*/  LD.E R2, desc[UR32][R2.64] ;  /* 0x0000002002027980 */ /* 0x000ea4000c101900 */
[----:B--2---:R-:W-:Y:S01]  /*1070*/  R2UR UR27, R2 ;  /* 0x00000000021b72ca */ /* 0x004fe200000e0000 */
[----:B------:R-:W-:-:S14]  /*1080*/  BRA `(.L_x_12) ;  /* 0x0000000000247947 */ /* 0x000fdc0003800000 */
.L_x_11:
[----:B------:R-:W-:Y:S02]  /*1090*/  ULDC.64 UR4, c[0x0][0x588] ;  /* 0x0001620000047ab9 */ /* 0x000fe40000000a00 */
[----:B------:R-:W-:-:S04]  /*10a0*/  ISETP.NE.U32.AND P0, PT, RZ, UR4, PT ;  /* 0x00000004ff007c0c */ /* 0x000fc8000bf05070 */
[----:B------:R-:W-:-:S13]  /*10b0*/  ISETP.NE.AND.EX P0, PT, RZ, UR5, PT, P0 ;  /* 0x00000005ff007c0c */ /* 0x000fda000bf05300 */
[----:B------:R-:W-:Y:S05]  /*10c0*/  @!P0 BRA `(.L_x_13) ;  /* 0x0000000000108947 */ /* 0x000fea0003800000 */
[----:B-1----:R-:W1:Y:S02]  /*10d0*/  LDC.64 R2, c[0x0][0x588] ;  /* 0x00016200ff027b82 */ /* 0x002e640000000a00 */
[----:B-1----:R-:W2:Y:S02]  /*10e0*/  LDG.E R2, desc[UR32][R2.64] ;  /* 0x0000002002027981 */ /* 0x002ea4000c1e1900 */
[----:B--2---:R-:W-:Y:S01]  /*10f0*/  R2UR UR27, R2 ;  /* 0x00000000021b72ca */ /* 0x004fe200000e0000 */
[----:B------:R-:W-:-:S14]  /*1100*/  BRA `(.L_x_12) ;  /* 0x0000000000047947 */ /* 0x000fdc0003800000 */
.L_x_13:
[----:B------:R-:W-:-:S05]  /*1110*/  ULDC UR27, c[0x0][0x580] ;  /* 0x00016000001b7ab9 */ /* 0x000fca0000000800 */
.L_x_12:
[----:B------:R-:W-:Y:S02]  /*1120*/  ULDC.64 UR4, c[0x0][0x5a0] ;  /* 0x0001680000047ab9 */ /* 0x000fe40000000a00 */
        /* <DEDUP_REMOVED lines=11> */
.L_x_14:
        /* <DEDUP_REMOVED lines=8> */
.L_x_16:
[----:B------:R-:W-:-:S05]  /*1260*/  ULDC UR26, c[0x0][0x584] ;  /* 0x00016100001a7ab9 */ /* 0x000fca0000000800 */
.L_x_15:
[----:B------:R-:W-:-:S13]  /*1270*/  LOP3.LUT P0, RZ, R4, 0xff, RZ, 0xc0, !PT ;  /* 0x000000ff04ff7812 */ /* 0x000fda000780c0ff */
[----:B------:R-:W-:Y:S05]  /*1280*/  @!P0 EXIT ;  /* 0x000000000000894d */ /* 0x000fea0003800000 */
[----:B------:R-:W-:Y:S01]  /*1290*/  ULDC UR4, c[0x0][0x28c] ;  /* 0x0000a30000047ab9 */ /* 0x000fe20000000800 */
[----:B------:R-:W-:Y:S01]  /*12a0*/  ULDC.64 UR14, c[0x0][0x5c8] ;  /* 0x00017200000e7ab9 */ /* 0x000fe20000000a00 */
[----:B------:R-:W-:Y:S02]  /*12b0*/  UIADD3 UR4, UR4, 0x3f, URZ ;  /* 0x0000003f04047890 */ /* 0x000fe4000fffe03f */
[----:B------:R-:W-:Y:S02]  /*12c0*/  USHF.L.U64.HI UR8, UR14, 0x7, UR15 ;  /* 0x000000070e087899 */ /* 0x000fe4000801020f */
[----:B------:R-:W-:Y:S02]  /*12d0*/  USHF.R.S32.HI UR5, URZ, 0x1f, UR4 ;  /* 0x0000001f3f057899 */ /* 0x000fe40008011404 */
[----:B------:R-:W-:Y:S02]  /*12e0*/  USHF.L.U32 UR9, UR14, 0x7, URZ ;  /* 0x000000070e097899 */ /* 0x000fe4000800063f */
[----:B------:R-:W-:-:S02]  /*12f0*/  ULEA.HI UR5, UR5, UR4, URZ, 0x6 ;  /* 0x0000000405057291 */ /* 0x000fc4000f8f303f */
[----:B------:R-:W-:Y:S02]  /*1300*/  USHF.L.U64.HI UR10, UR14, 0x3, UR15 ;  /* 0x000000030e0a7899 */ /* 0x000fe4000801020f */
[----:B------:R-:W-:Y:S02]  /*1310*/  USHF.R.S32.HI UR25, URZ, 0x6, UR5 ;  /* 0x000000063f197899 */ /* 0x000fe40008011405 */
[----:B------:R-:W-:Y:S02]  /*1320*/  USHF.L.U32 UR11, UR14, 0x3, URZ ;  /* 0x000000030e0b7899 */ /* 0x000fe4000800063f */
[----:B------:R-:W-:Y:S02]  /*1330*/  USHF.L.U64.HI UR12, UR14, 0x8, UR15 ;  /* 0x000000080e0c7899 */ /* 0x000fe4000801020f */
[----:B------:R-:W-:Y:S02]  /*1340*/  USHF.L.U32 UR13, UR14, 0x8, URZ ;  /* 0x000000080e0d7899 */ /* 0x000fe4000800063f */
[----:B------:R-:W-:Y:S01]  /*1350*/  ULOP3.LUT UR24, UR7, 0x1, URZ, 0xfc, !UPT ;  /* 0x0000000107187892 */ /* 0x000fe2000f8efc3f */
[----:B------:R-:W-:Y:S01]  /*1360*/  UMOV UR4, URZ ;  /* 0x0000003f00047c82 */ /* 0x000fe20008000000 */
[----:B------:R-:W-:-:S10]  /*1370*/  UMOV UR5, URZ ;  /* 0x0000003f00057c82 */ /* 0x000fd40008000000 */
.L_x_233:
[----:B------:R-:W-:Y:S01]  /*1380*/  STL [R1+0x147c], RZ ;  /* 0x00147cff01007387 */ /* 0x000fe20000100800 */
[----:B------:R-:W2:Y:S01]  /*1390*/  S2UR UR20, SR_CgaCtaId ;  /* 0x00000000001479c3 */ /* 0x000ea20000008800 */
[----:B------:R-:W-:Y:S01]  /*13a0*/  UMOV UR19, 0x400 ;  /* 0x0000040000137882 */ /* 0x000fe20000000000 */
[----:B------:R-:W-:Y:S01]  /*13b0*/  UMOV UR6, URZ ;  /* 0x0000003f00067c82 */ /* 0x000fe20008000000 */
[----:B------:R-:W-:Y:S01]  /*13c0*/  STL [R1+0x1478], RZ ;  /* 0x001478ff01007387 */ /* 0x000fe20000100800 */
[----:B------:R-:W-:Y:S01]  /*13d0*/  UMOV UR16, URZ ;  /* 0x0000003f00107c82 */ /* 0x000fe20008000000 */
[----:B------:R-:W-:Y:S01]  /*13e0*/  UMOV UR17, URZ ;  /* 0x0000003f00117c82 */ /* 0x000fe20008000000 */
[----:B------:R-:W-:Y:S01]  /*13f0*/  UMOV UR31, UR5 ;  /* 0x00000005001f7c82 */ /* 0x000fe20008000000 */
[----:B------:R-:W-:Y:S01]  /*1400*/  STL [R1+0x1474], RZ ;  /* 0x001474ff01007387 */ /* 0x000fe20000100800 */
[----:B0-----:R-:W3:Y:S01]  /*1410*/  LDC R12, c[0x0][0x28c] ;  /* 0x0000a300ff0c7b82 */ /* 0x001ee20000000800 */
[----:B------:R-:W-:-:S02]  /*1420*/  CS2R R236, SRZ ;  /* 0x0000000000ec7805 */ /* 0x000fc4000001ff00 */
[----:B------:R-:W-:Y:S01]  /*1430*/  CS2R R234, SRZ ;  /* 0x0000000000ea7805 */ /* 0x000fe2000001ff00 */
[----:B------:R-:W-:Y:S01]  /*1440*/  STL [R1+0x1470], RZ ;  /* 0x001470ff01007387 */ /* 0x000fe20000100800 */
[----:B------:R-:W-:Y:S02]  /*1450*/  CS2R R232, SRZ ;  /* 0x0000000000e87805 */ /* 0x000fe4000001ff00 */
[----:B------:R-:W-:Y:S02]  /*1460*/  CS2R R230, SRZ ;  /* 0x0000000000e67805 */ /* 0x000fe4000001ff00 */
[----:B------:R-:W-:Y:S01]  /*1470*/  CS2R R228, SRZ ;  /* 0x0000000000e47805 */ /* 0x000fe2000001ff00 */
[----:B------:R-:W-:Y:S01]  /*1480*/  STL [R1+0x146c], RZ ;  /* 0x00146cff01007387 */ /* 0x000fe20000100800 */
[----:B------:R-:W-:Y:S02]  /*1490*/  CS2R R226, SRZ ;  /* 0x0000000000e27805 */ /* 0x000fe4000001ff00 */
[----:B------:R-:W-:-:S02]  /*14a0*/  CS2R R224, SRZ ;  /* 0x0000000000e07805 */ /* 0x000fc4000001ff00 */
[----:B------:R-:W-:Y:S01]  /*14b0*/  CS2R R222, SRZ ;  /* 0x0000000000de7805 */ /* 0x000fe2000001ff00 */
[----:B------:R-:W-:Y:S01]  /*14c0*/  STL [R1+0x1468], RZ ;  /* 0x001468ff01007387 */ /* 0x000fe20000100800 */
[----:B------:R-:W-:Y:S02]  /*14d0*/  CS2R R220, SRZ ;  /* 0x0000000000dc7805 */ /* 0x000fe4000001ff00 */
[----:B------:R-:W-:Y:S02]  /*14e0*/  CS2R R218, SRZ ;  /* 0x0000000000da7805 */ /* 0x000fe4000001ff00 */
[----:B------:R-:W-:Y:S01]  /*14f0*/  CS2R R216, SRZ ;  /* 0x0000000000d87805 */ /* 0x000fe2000001ff00 */
[----:B------:R-:W-:Y:S01]  /*1500*/  STL [R1+0x1464], RZ ;  /* 0x001464ff01007387 */ /* 0x000fe20000100800 */
[----:B0-----:R-:W-:Y:S02]  /*1510*/  CS2R R22, SRZ ;  /* 0x0000000000167805 */ /* 0x001fe4000001ff00 */
[----:B------:R-:W-:-:S02]  /*1520*/  CS2R R20, SRZ ;  /* 0x0000000000147805 */ /* 0x000fc4000001ff00 */
[----:B------:R-:W-:Y:S01]  /*1530*/  CS2R R18, SRZ ;  /* 0x0000000000127805 */ /* 0x000fe2000001ff00 */
[----:B------:R-:W-:Y:S01]  /*1540*/  STL [R1+0x1460], RZ ;  /* 0x001460ff01007387 */ /* 0x000fe20000100800 */
[----:B------:R-:W-:Y:S02]  /*1550*/  CS2R R16, SRZ ;  /* 0x0000000000107805 */ /* 0x000fe4000001ff00 */
[----:B-1----:R-:W-:Y:S02]  /*1560*/  CS2R R14, SRZ ;  /* 0x00000000000e7805 */ /* 0x002fe4000001ff00 */
[----:B------:R-:W-:Y:S01]  /*1570*/  CS2R R120, SRZ ;  /* 0x0000000000787805 */ /* 0x000fe2000001ff00 */
[----:B------:R-:W-:Y:S01]  /*1580*/  STL [R1+0x145c], RZ ;  /* 0x00145cff01007387 */ /* 0x000fe20000100800 */
[----:B---3--:R-:W-:Y:S02]  /*1590*/  ISETP.GE.AND P0, PT, R12, 0x1, PT ;  /* 0x000000010c00780c */ /* 0x008fe40003f06270 */
        /* <DEDUP_REMOVED lines=126> */
[----:B------:R-:W-:Y:S04]  /*1d80*/  STL [R1+0x13dc], RZ ;  /* 0x0013dcff01007387 */ /* 0x000fe80000100800 */
        /* <DEDUP_REMOVED lines=1175> */
[----:B------:R-:W-:Y:S04]  /*6700*/  STL [R1], RZ ;  /* 0x000000ff01007387 */ /* 0x000fe80000100800 */
[----:B------:R-:W-:Y:S04]  /*6710*/  STL [R1+0x4], RZ ;  /* 0x000004ff01007387 */ /* 0x000fe80000100800 */
[----:B------:R-:W-:Y:S04]  /*6720*/  STL [R1+0x8], RZ ;  /* 0x000008ff01007387 */ /* 0x000fe80000100800 */
[----:B------:R-:W-:Y:S04]  /*6730*/  STL [R1+0xc], RZ ;  /* 0x00000cff01007387 */ /* 0x000fe80000100800 */
[----:B------:R-:W-:Y:S04]  /*6740*/  STL [R1+0x10], RZ ;  /* 0x000010ff01007387 */ /* 0x000fe80000100800 */
[----:B------:R-:W-:Y:S04]  /*6750*/  STL [R1+0x14], RZ ;  /* 0x000014ff01007387 */ /* 0x000fe80000100800 */
[----:B------:R-:W-:Y:S04]  /*6760*/  STL [R1+0x18], RZ ;  /* 0x000018ff01007387 */ /* 0x000fe80000100800 */
[----:B------:R-:W-:Y:S04]  /*6770*/  STL [R1+0x1c], RZ ;  /* 0x00001cff01007387 */ /* 0x000fe80000100800 */
[----:B------:R-:W-:Y:S01]  /*6780*/  STL [R1+0x20], RZ ;  /* 0x000020ff01007387 */ /* 0x000fe20000100800 */
[----:B------:R-:W0:Y:S03]  /*6790*/  S2R R11, SR_TID.X ;  /* 0x00000000000b7919 */ /* 0x000e260000002100 */
        /* <DEDUP_REMOVED lines=8> */
[----:B0-----:R-:W-:-:S03]  /*6820*/  LOP3.LUT R11, R11, 0x80, RZ, 0xc0, !PT ;  /* 0x000000800b0b7812 */ /* 0x001fc600078ec0ff */
[----:B------:R-:W-:Y:S01]  /*6830*/  STL [R1+0x44], RZ ;  /* 0x000044ff01007387 */ /* 0x000fe20000100800 */
[----:B------:R-:W-:-:S03]  /*6840*/  SHF.R.U32.HI R11, RZ, 0x7, R11 ;  /* 0x00000007ff0b7819 */ /* 0x000fc6000001160b */
        /* <DEDUP_REMOVED lines=33> */
[----:B------:R-:W0:Y:S04]  /*6a60*/  SHFL.IDX PT, R11, R11, RZ, 0x1f ;  /* 0x00001fff0b0b7589 */ /* 0x000e2800000e0000 */
[----:B------:R3:W-:Y:S04]  /*6a70*/  STL [R1+0xcc], RZ ;  /* 0x0000ccff01007387 */ /* 0x0007e80000100800 */
[----:B------:R3:W-:Y:S04]  /*6a80*/  STL [R1+0xd0], RZ ;  /* 0x0000d0ff01007387 */ /* 0x0007e80000100800 */
[----:B------:R3:W-:Y:S04]  /*6a90*/  STL [R1+0xd4], RZ ;  /* 0x0000d4ff01007387 */ /* 0x0007e80000100800 */
[----:B------:R3:W-:Y:S04]  /*6aa0*/  STL [R1+0xd8], RZ ;  /* 0x0000d8ff01007387 */ /* 0x0007e80000100800 */
[----:B------:R3:W-:Y:S04]  /*6ab0*/  STL [R1+0xdc], RZ ;  /* 0x0000dcff01007387 */ /* 0x0007e80000100800 */
[----:B------:R3:W-:Y:S01]  /*6ac0*/  STL [R1+0xe0], RZ ;  /* 0x0000e0ff01007387 */ /* 0x0007e20000100800 */
[----:B0-----:R-:W-:Y:S01]  /*6ad0*/  R2UR UR14, R11 ;  /* 0x000000000b0e72ca */ /* 0x001fe200000e0000 */
[----:B------:R-:W-:-:S02]  /*6ae0*/  IMAD.U32 R11, RZ, RZ, UR4 ;  /* 0x00000004ff0b7e24 */ /* 0x000fc4000f8e00ff */
[----:B------:R3:W-:Y:S04]  /*6af0*/  STL [R1+0xe4], RZ ;  /* 0x0000e4ff01007387 */ /* 0x0007e80000100800 */
[----:B------:R3:W-:Y:S04]  /*6b00*/  STL [R1+0xe8], RZ ;  /* 0x0000e8ff01007387 */ /* 0x0007e80000100800 */
[----:B------:R3:W-:Y:S02]  /*6b10*/  STL [R1+0xec], RZ ;  /* 0x0000ecff01007387 */ /* 0x0007e40000100800 */
[----:B------:R-:W-:-:S02]  /*6b20*/  ULEA.HI UR15, UR14, UR14, URZ, 0x1 ;  /* 0x0000000e0e0f7291 */ /* 0x000fc4000f8f083f */
[----:B------:R3:W-:Y:S02]  /*6b30*/  STL [R1+0xf0], RZ ;  /* 0x0000f0ff01007387 */ /* 0x0007e40000100800 */
[----:B------:R-:W-:Y:S02]  /*6b40*/  ULOP3.LUT UR18, UR15, 0xffffe, URZ, 0xc0, !UPT ;  /* 0x000ffffe0f127892 */ /* 0x000fe4000f8ec03f */
[----:B------:R3:W-:Y:S01]  /*6b50*/  STL [R1+0xf4], RZ ;  /* 0x0000f4ff01007387 */ /* 0x0007e20000100800 */
[----:B--2---:R-:W-:Y:S02]  /*6b60*/  ULEA UR15, UR20, UR19, 0x18 ;  /* 0x00000013140f7291 */ /* 0x004fe4000f8ec03f */
[----:B------:R-:W-:Y:S01]  /*6b70*/  UIADD3 UR18, UR14, -UR18, URZ ;  /* 0x800000120e127290 */ /* 0x000fe2000fffe03f */
[----:B------:R3:W-:Y:S03]  /*6b80*/  STL [R1+0xf8], RZ ;  /* 0x0000f8ff01007387 */ /* 0x0007e60000100800 */
[----:B------:R-:W-:Y:S01]  /*6b90*/  ULEA UR18, UR18, UR15, 0xc ;  /* 0x0000000f12127291 */ /* 0x000fe2000f8e603f */
[----:B------:R3:W-:Y:S03]  /*6ba0*/  STL [R1+0xfc], RZ ;  /* 0x0000fcff01007387 */ /* 0x0007e60000100800 */
[----:B------:R-:W-:Y:S01]  /*6bb0*/  UIADD3 UR18, UR18, 0x100, URZ ;  /* 0x0000010012127890 */ /* 0x000fe2000fffe03f */
[----:B------:R3:W-:Y:S03]  /*6bc0*/  STL [R1+0x100], RZ ;  /* 0x000100ff01007387 */ /* 0x0007e60000100800 */
[----:B------:R-:W-:Y:S01]  /*6bd0*/  USHF.R.U32.HI UR14, URZ, 0x4, UR18 ;  /* 0x000000043f0e7899 */ /* 0x000fe20008011612 */
[----:B------:R3:W-:Y:S03]  /*6be0*/  STL [R1+0x104], RZ ;  /* 0x000104ff01007387 */ /* 0x0007e60000100800 */
[----:B------:R-:W-:Y:S01]  /*6bf0*/  ULOP3.LUT UR14, UR14, 0x3fff, URZ, 0xc0, !UPT ;  /* 0x00003fff0e0e7892 */ /* 0x000fe2000f8ec03f */
[----:B------:R3:W-:Y:S04]  /*6c00*/  STL [R1+0x108], RZ ;  /* 0x000108ff01007387 */ /* 0x0007e80000100800 */
        /* <DEDUP_REMOVED lines=28> */
[----:B------:R3:W-:Y:S01]  /*6dd0*/  STL [R1+0x17c], RZ ;  /* 0x00017cff01007387 */ /* 0x0007e20000100800 */
[----:B------:R-:W-:Y:S05]  /*6de0*/  @!P0 BRA `(.L_x_17) ;  /* 0x0000012000108947 */ /* 0x000fea0003800000 */
[----:B------:R-:W-:-:S06]  /*6df0*/  UISETP.NE.AND UP0, UPT, UR24, 0x3, UPT ;  /* 0x000000031800788c */ /* 0x000fcc000bf05270 */
[----:B------:R-:W-:-:S13]  /*6e00*/  PLOP3.LUT P1, PT, PT, PT, UP0, 0x80, 0x0 ;  /* 0x000000000000781c */ /* 0x000fda0003f2f008 */
[----:B------:R-:W-:Y:S05]  /*6e10*/  @!P1 BRA `(.L_x_18) ;  /* 0x0000000000049947 */ /* 0x000fea0003800000 */
[----:B------:R-:W-:Y:S01]  /*6e20*/  BPT.TRAP 0x1 ;  /* 0x000000040000795c */ /* 0x000fe20000300000 */
.L_x_18:
[----:B------:R-:W-:Y:S01]  /*6e30*/  ULEA UR16, UR5, UR15, 0x3 ;  /* 0x0000000f05107291 */ /* 0x000fe2000f8e183f */
[----:B------:R-:W-:-:S05]  /*6e40*/  IMAD.U32 R11, RZ, RZ, UR4 ;  /* 0x00000004ff0b7e24 */ /* 0x000fca000f8e00ff */
[----:B------:R-:W-:-:S04]  /*6e50*/  SHF.L.U32 R11, R11, 0x1f, RZ ;  /* 0x0000001f0b0b7819 */ /* 0x000fc800000006ff */
[----:B------:R0:W2:Y:S01]  /*6e60*/  SYNCS.PHASECHK.TRANS64.TRYWAIT P0, [UR16], R11 ;  /* 0x0000000bff0075a7 */ /* 0x0000a20008000150 */
[----:B------:R-:W-:Y:S05]  /*6e70*/  @!P1 BRA `(.L_x_19) ;  /* 0x0000000000049947 */ /* 0x000fea0003800000 */
[----:B------:R-:W-:Y:S01]  /*6e80*/  BPT.TRAP 0x1 ;  /* 0x000000040000795c */ /* 0x000fe20000300000 */
.L_x_19:
[----:B------:R4:W-:Y:S01]  /*6e90*/  STL [R1+0x147c], RZ ;  /* 0x00147cff01007387 */ /* 0x0009e20000100800 */
[----:B------:R-:W-:Y:S01]  /*6ea0*/  UMOV UR6, 0x2 ;  /* 0x0000000200067882 */ /* 0x000fe20000000000 */
[----:B--2---:R-:W-:Y:S05]  /*6eb0*/  @P0 BRA `(.L_x_20) ;  /* 0x0000000000080947 */ /* 0x004fea0003800000 */
[----:B------:R-:W2:Y:S02]  /*6ec0*/  SYNCS.PHASECHK.TRANS64.TRYWAIT P0, [UR16], R11 ;  /* 0x0000000bff0075a7 */ /* 0x000ea40008000150 */
[----:B--2---:R-:W-:Y:S05]  /*6ed0*/  @!P0 BRA `(.L_x_21) ;  /* 0x0000095400ac8947 */ /* 0x004fea0003800000 */
.L_x_20:
[----:B------:R-:W-:Y:S01]  /*6ee0*/  STL [R1+0x15f4], R10 ;  /* 0x0015f40a01007387 */ /* 0x000fe20000100800 */
[----:B------:R-:W-:Y:S01]  /*6ef0*/  UIADD3 UR16, UR15, 0x20100, URZ ;  /* 0x000201000f107890 */ /* 0x000fe2000fffe03f */
[----:B------:R-:W-:Y:S01]  /*6f00*/  WARPGROUP.ARRIVE ;  /* 0x00000000000079c5 */ /* 0x000fe20000000000 */
[----:B------:R-:W-:Y:S01]  /*6f10*/  ULOP3.LUT UR29, UR14, 0x10000, URZ, 0xfc, !UPT ;  /* 0x000100000e1d7892 */ /* 0x000fe2000f8efc3f */
[----:B------:R-:W-:Y:S01]  /*6f20*/  STL [R1+0x15f0], R9 ;  /* 0x0015f00901007387 */ /* 0x000fe20000100800 */
[----:B------:R-:W-:Y:S02]  /*6f30*/  USHF.R.U32.HI UR16, URZ, 0x4, UR16 ;  /* 0x000000043f107899 */ /* 0x000fe40008011610 */
[----:B------:R-:W-:Y:S01]  /*6f40*/  ULEA UR29, UR5, UR29, 0xb ;  /* 0x0000001d051d7291 */ /* 0x000fe2000f8e583f */
[----:B------:R-:W-:Y:S01]  /*6f50*/  STL [R1+0x15ec], R8 ;  /* 0x0015ec0801007387 */ /* 0x000fe20000100800 */
[----:B------:R-:W-:Y:S01]  /*6f60*/  ULOP3.LUT UR16, UR16, 0x3fff, URZ, 0xc0, !UPT ;  /* 0x00003fff10107892 */ /* 0x000fe2000f8ec03f */
[----:B------:R-:W-:-:S02]  /*6f70*/  UMOV UR17, 0x80000020 ;  /* 0x8000002000117882 */ /* 0x000fc40000000000 */
[----:B------:R-:W-:Y:S01]  /*6f80*/  STL [R1+0x15e8], R7 ;  /* 0x0015e80701007387 */ /* 0x000fe20000100800 */
[----:B------:R-:W-:Y:S01]  /*6f90*/  ULOP3.LUT UR16, UR16, 0x10000, URZ, 0xfc, !UPT ;  /* 0x0001000010107892 */ /* 0x000fe2000f8efc3f */
[----:B------:R-:W-:Y:S02]  /*6fa0*/  UMOV UR19, 0x80000020 ;  /* 0x8000002000137882 */ /* 0x000fe40000000000 */
[----:B------:R-:W-:Y:S01]  /*6fb0*/  STL [R1+0x15e4], R6 ;  /* 0x0015e40601007387 */ /* 0x000fe20000100800 */
[----:B------:R-:W-:Y:S01]  /*6fc0*/  UIMAD UR30, UR5, 0x600, UR16 ;  /* 0x00000600051e78a4 */ /* 0x000fe2000f8e0210 */
[----:B------:R-:W-:Y:S02]  /*6fd0*/  UMOV UR21, UR17 ;  /* 0x0000001100157c82 */ /* 0x000fe40008000000 */
[----:B------:R-:W-:Y:S01]  /*6fe0*/  STL [R1+0x15e0], R5 ;  /* 0x0015e00501007387 */ /* 0x000fe20000100800 */
[----:B------:R-:W-:Y:S01]  /*6ff0*/  UMOV UR16, UR29 ;  /* 0x0000001d00107c82 */ /* 0x000fe20008000000 */
[----:B------:R-:W-:-:S02]  /*7000*/  UIADD3 UR22, UR30, 0x300, URZ ;  /* 0x000003001e167890 */ /* 0x000fc4000fffe03f */
[----:B------:R-:W-:Y:S01]  /*7010*/  STL [R1+0x15dc], R4 ;  /* 0x0015dc0401007387 */ /* 0x000fe20000100800 */
[----:B------:R-:W-:Y:S01]  /*7020*/  UMOV UR18, UR30 ;  /* 0x0000001e00127c82 */ /* 0x000fe20008000000 */
[----:B------:R-:W-:Y:S01]  /*7030*/  UMOV UR20, UR16 ;  /* 0x0000001000147c82 */ /* 0x000fe20008000000 */
[----:B------:R-:W-:Y:S01]  /*7040*/  QGMMA.64x192x32.F32.E4M3.E4M3 R24, gdesc[UR16], RZ, !UPT, gsb0 ;  /* 0x02e00000101879f3 */ /* 0x000fe2000c0008ff */
[----:B------:R-:W-:Y:S01]  /*7050*/  STL [R1+0x15d8], R3 ;  /* 0x0015d80301007387 */ /* 0x000fe20000100800 */
[----:B------:R-:W-:-:S03]  /*7060*/  UMOV UR23, 0x80000020 ;  /* 0x8000002000177882 */ /* 0x000fc60000000000 */
[----:B------:R-:W-:Y:S04]  /*7070*/  STL [R1+0x15d4], R2 ;  /* 0x0015d40201007387 */ /* 0x000fe80000100800 */
[----:B------:R-:W-:Y:S04]  /*7080*/  STL [R1+0x15d0], R0 ;  /* 0x0015d00001007387 */ /* 0x000fe80000100800 */
        /* <DEDUP_REMOVED lines=47> */
[----:B------:R-:W-:-:S03]  /*7380*/  WARPGROUP.DEPBAR.LE gsb0, 0x0 ;  /* 0x00008000000079c5 */ /* 0x000fc60000010000 */
        /* <DEDUP_REMOVED lines=372> */
[----:B------:R-:W-:Y:S04]  /*8ad0*/  STL.64 [R1+0x780], R24 ;  /* 0x0007801801007387 */ /* 0x000fe80000100a00 */
        /* <DEDUP_REMOVED lines=46> */
[----:B------:R0:W-:Y:S04]  /*8dc0*/  STL.64 [R1+0x8f8], R118 ;  /* 0x0008f87601007387 */ /* 0x0001e80000100a00 */
[----:B------:R-:W-:Y:S04]  /*8dd0*/  STL [R1+0xdec], RZ ;  /* 0x000decff01007387 */ /* 0x000fe80000100800 */
[----:B------:R-:W-:Y:S01]  /*8de0*/  STL [R1+0xde8], RZ ;  /* 0x000de8ff01007387 */ /* 0x000fe20000100800 */
[----:B0-----:R-:W-:-:S03]  /*8df0*/  WARPGROUP.ARRIVE ;  /* 0x00000000000079c5 */ /* 0x001fc60000000000 */
[----:B------:R-:W-:Y:S04]  /*8e00*/  STL [R1+0xde4], RZ ;  /* 0x000de4ff01007387 */ /* 0x000fe80000100800 */
[----:B------:R-:W-:Y:S01]  /*8e10*/  STL [R1+0xde0], RZ ;  /* 0x000de0ff01007387 */ /* 0x000fe20000100800 */
[----:B------:R-:W-:Y:S01]  /*8e20*/  QGMMA.64x192x32.F32.E4M3.E4M3 R24, gdesc[UR20], RZ, !UPT, gsb0 ;  /* 0x02e00000141879f3 */ /* 0x000fe2000c0008ff */
[----:B------:R-:W-:Y:S02]  /*8e30*/  UIADD3 UR20, UR29, 0x200, URZ ;  /* 0x000002001d147890 */ /* 0x000fe4000fffe03f */
[----:B------:R-:W-:Y:S01]  /*8e40*/  STL [R1+0xddc], RZ ;  /* 0x000ddcff01007387 */ /* 0x000fe20000100800 */
[----:B------:R-:W-:Y:S02]  /*8e50*/  UMOV UR21, 0x80000020 ;  /* 0x8000002000157882 */ /* 0x000fe40000000000 */
[----:B------:R-:W-:Y:S01]  /*8e60*/  UMOV UR17, UR21 ;  /* 0x0000001500117c82 */ /* 0x000fe20008000000 */
[----:B------:R-:W-:Y:S01]  /*8e70*/  STL [R1+0xdd8], RZ ;  /* 0x000dd8ff01007387 */ /* 0x000fe20000100800 */
[----:B------:R-:W-:-:S03]  /*8e80*/  UMOV UR16, UR20 ;  /* 0x0000001400107c82 */ /* 0x000fc60008000000 */
        /* <DEDUP_REMOVED lines=64> */
[----:B------:R-:W-:Y:S03]  /*9290*/  QGMMA.64x192x32.F32.E4M3.E4M3 R24, gdesc[UR20], RZ, !UPT, gsb0 ;  /* 0x02e00000141879f3 */ /* 0x000fe6000c0008ff */
        /* <DEDUP_REMOVED lines=12> */
[----:B------:R-:W-:Y:S04]  /*9360*/  STL.64 [R1], R24 ;  /* 0x0000001801007387 */ /* 0x000fe80000100a00 */
        /* <DEDUP_REMOVED lines=43> */
[----:B------:R-:W-:Y:S04]  /*9620*/  STL.64 [R1+0x160], R112 ;  /* 0x0001607001007387 */ /* 0x000fe80000100a00 */
[----:B------:R-:W-:Y:S01]  /*9630*/  STL.64 [R1+0x168], R114 ;  /* 0x0001687201007387 */ /* 0x000fe20000100a00 */
[----:B0-----:R-:W-:-:S03]  /*9640*/  WARPGROUP.ARRIVE ;  /* 0x00000000000079c5 */ /* 0x001fc60000000000 */
[----:B------:R-:W-:Y:S04]  /*9650*/  STL.64 [R1+0x170], R116 ;  /* 0x0001707401007387 */ /* 0x000fe80000100a00 */
[----:B------:R-:W-:Y:S01]  /*9660*/  STL.64 [R1+0x178], R118 ;  /* 0x0001787601007387 */ /* 0x000fe20000100a00 */
        /* <DEDUP_REMOVED lines=23> */
[----:B------:R-:W-:Y:S01]  /*97e0*/  STL.64 [R1+0x600], R16 ;  /* 0x0006001001007387 */ /* 0x000fe20000100a00 */
[----:B------:R-:W-:Y:S02]  /*97f0*/  IMAD.MOV.U32 R13, RZ, RZ, R34 ;  /* 0x000000ffff0d7224 */ /* 0x000fe400078e0022 */
[----:B--2---:R-:W-:Y:S01]  /*9800*/  IMAD.MOV.U32 R12, RZ, RZ, R35 ;  /* 0x000000ffff0c7224 */ /* 0x004fe200078e0023 */
[----:B------:R-:W-:Y:S01]  /*9810*/  STL.64 [R1+0x608], R18 ;  /* 0x0006081201007387 */ /* 0x000fe20000100a00 */
[----:B------:R-:W-:-:S03]  /*9820*/  IMAD.MOV.U32 R11, RZ, RZ, R36 ;  /* 0x000000ffff0b7224 */ /* 0x000fc600078e0024 */
[----:B------:R-:W-:Y:S04]  /*9830*/  STL.64 [R1+0x610], R20 ;  /* 0x0006101401007387 */ /* 0x000fe80000100a00 */
[----:B------:R-:W-:Y:S04]  /*9840*/  STL.64 [R1+0x618], R22 ;  /* 0x0006181601007387 */ /* 0x000fe80000100a00 */
[----:B------:R-:W-:Y:S04]  /*9850*/  STL.64 [R1+0x620], R24 ;  /* 0x0006201801007387 */ /* 0x000fe80000100a00 */
[----:B------:R-:W-:Y:S04]  /*9860*/  STL.64 [R1+0x628], R26 ;  /* 0x0006281a01007387 */ /* 0x000fe80000100a00 */
[----:B------:R-:W-:Y:S04]  /*9870*/  STL.64 [R1+0x630], R28 ;  /* 0x0006301c01007387 */ /* 0x000fe80000100a00 */
[----:B------:R-:W-:Y:S04]  /*9880*/  STL.64 [R1+0x638], R30 ;  /* 0x0006381e01007387 */ /* 0x000fe80000100a00 */
[----:B------:R-:W-:Y:S04]  /*9890*/  STL.64 [R1+0x640], R32 ;  /* 0x0006402001007387 */ /* 0x000fe80000100a00 */
[----:B------:R-:W-:Y:S04]  /*98a0*/  STL [R1+0x654], R37 ;  /* 0x0006542501007387 */ /* 0x000fe80000100800 */
        /* <DEDUP_REMOVED lines=56> */
[----:B------:R-:W-:-:S02]  /*9c30*/  WARPGROUP.DEPBAR.LE gsb0, 0x0 ;  /* 0x00008000000079c5 */ /* 0x000fc40000010000 */
[----:B------:R-:W-:Y:S01]  /*9c40*/  WARPGROUP.ARRIVE ;  /* 0x00000000000079c5 */ /* 0x000fe20000000000 */
[----:B------:R-:W-:Y:S04]  /*9c50*/  STL.64 [R1+0x480], R24 ;  /* 0x0004801801007387 */ /* 0x000fe80000100a00 */
[----:B------:R-:W-:Y:S01]  /*9c60*/  STL.64 [R1+0x488], R26 ;  /* 0x0004881a01007387 */ /* 0x000fe20000100a00 */
[----:B------:R-:W-:Y:S01]  /*9c70*/  QGMMA.64x192x32.F32.E4M3.E4M3 R120, gdesc[UR20], RZ, !UPT, gsb0 ;  /* 0x02e00000147879f3 */ /* 0x000fe2000c0008ff */
[----:B------:R-:W-:Y:S02]  /*9c80*/  UIADD3 UR20, UR29, 0x600, URZ ;  /* 0x000006001d147890 */ /* 0x000fe4000fffe03f */
[----:B------:R-:W-:Y:S01]  /*9c90*/  STL.64 [R1+0x490], R28 ;  /* 0x0004901c01007387 */ /* 0x000fe20000100a00 */
[----:B------:R-:W-:-:S03]  /*9ca0*/  UMOV UR21, 0x80000020 ;  /* 0x8000002000157882 */ /* 0x000fc60000000000 */
        /* <DEDUP_REMOVED lines=46> */
[----:B------:R-:W-:Y:S04]  /*9f90*/  STL [R1+0xce4], RZ ;  /* 0x000ce4ff01007387 */ /* 0x000fe80000100800 */
[----:B------:R-:W-:Y:S01]  /*9fa0*/  STL [R1+0xce0], RZ ;  /* 0x000ce0ff01007387 */ /* 0x000fe20000100800 */
[----:B------:R-:W-:-:S02]  /*9fb0*/  WARPGROUP.DEPBAR.LE gsb0, 0x0 ;  /* 0x00008000000079c5 */ /* 0x000fc40000010000 */
[----:B0-----:R-:W-:Y:S01]  /*9fc0*/  WARPGROUP.ARRIVE ;  /* 0x00000000000079c5 */ /* 0x001fe20000000000 */
[----:B------:R-:W-:Y:S04]  /*9fd0*/  STL [R1+0xcdc], RZ ;  /* 0x000cdcff01007387 */ /* 0x000fe80000100800 */
[----:B------:R-:W-:Y:S01]  /*9fe0*/  STL [R1+0xcd8], RZ ;  /* 0x000cd8ff01007387 */ /* 0x000fe20000100800 */
[----:B------:R-:W-:Y:S01]  /*9ff0*/  QGMMA.64x192x32.F32.E4M3.E4M3 R24, gdesc[UR20], RZ, !UPT, gsb0 ;  /* 0x02e00000141879f3 */ /* 0x000fe2000c0008ff */
[----:B------:R-:W-:Y:S01]  /*a000*/  UMOV UR22, UR18 ;  /* 0x0000001200167c82 */ /* 0x000fe20008000000 */
[----:B------:R-:W-:Y:S01]  /*a010*/  UMOV UR23, UR19 ;  /* 0x0000001300177c82 */ /* 0x000fe20008000000 */
        /* <DEDUP_REMOVED lines=48> */
[----:B------:R-:W-:Y:S01]  /*a320*/  STL.64 [R1+0x1728], R140 ;  /* 0x0017288c01007387 */ /* 0x000fe20000100a00 */
        /* <DEDUP_REMOVED lines=29> */
[----:B------:R-:W-:Y:S04]  /*a500*/  STL [R1+0x16d4], R64 ;  /* 0x0016d44001007387 */ /* 0x000fe80000100800 */
        /* <DEDUP_REMOVED lines=33> */
[----:B------:R0:W-:Y:S04]  /*a720*/  STL [R1+0x164c], R98 ;  /* 0x00164c6201007387 */ /* 0x0001e80000100800 */
[----:B------:R2:W-:Y:S04]  /*a730*/  STL [R1+0x1648], R99 ;  /* 0x0016486301007387 */ /* 0x0005e80000100800 */
[----:B------:R1:W-:Y:S01]  /*a740*/  STL [R1+0x1644], R100 ;  /* 0x0016446401007387 */ /* 0x0003e20000100800 */
[----:B------:R-:W-:-:S03]  /*a750*/  WARPGROUP.DEPBAR.LE gsb0, 0x0 ;  /* 0x00008000000079c5 */ /* 0x000fc60000010000 */
[----:B------:R3:W-:Y:S01]  /*a760*/  STL [R1+0x1640], R101 ;  /* 0x0016406501007387 */ /* 0x0007e20000100800 */
[----:B0-----:R-:W-:Y:S02]  /*a770*/  IMAD.MOV.U32 R98, RZ, RZ, R154 ;  /* 0x000000ffff627224 */ /* 0x001fe400078e009a */
[----:B--2---:R-:W-:Y:S01]  /*a780*/  IMAD.MOV.U32 R99, RZ, RZ, R155 ;  /* 0x000000ffff637224 */ /* 0x004fe200078e009b */
[----:B------:R0:W-:Y:S01]  /*a790*/  STL [R1+0x163c], R102 ;  /* 0x00163c6601007387 */ /* 0x0001e20000100800 */
[----:B-1----:R-:W-:Y:S02]  /*a7a0*/  IMAD.MOV.U32 R100, RZ, RZ, R156 ;  /* 0x000000ffff647224 */ /* 0x002fe400078e009c */
[----:B------:R-:W-:Y:S01]  /*a7b0*/  IMAD.MOV.U32 R96, RZ, RZ, R152 ;  /* 0x000000ffff607224 */ /* 0x000fe200078e0098 */
[----:B------:R1:W-:Y:S01]  /*a7c0*/  STL [R1+0x1638], R103 ;  /* 0x0016386701007387 */ /* 0x0003e20000100800 */
[----:B------:R-:W-:Y:S02]  /*a7d0*/  IMAD.MOV.U32 R97, RZ, RZ, R153 ;  /* 0x000000ffff617224 */ /* 0x000fe400078e0099 */
[----:B---3--:R-:W-:Y:S01]  /*a7e0*/  IMAD.MOV.U32 R101, RZ, RZ, R157 ;  /* 0x000000ffff657224 */ /* 0x008fe200078e009d */
[----:B------:R2:W-:Y:S01]  /*a7f0*/  STL [R1+0x1634], R104 ;  /* 0x0016346801007387 */ /* 0x0005e20000100800 */
[----:B------:R-:W-:-:S02]  /*a800*/  IMAD.MOV.U32 R94, RZ, RZ, R150 ;  /* 0x000000ffff5e7224 */ /* 0x000fc400078e0096 */
[----:B0-----:R-:W-:Y:S01]  /*a810*/  IMAD.MOV.U32 R102, RZ, RZ, R158 ;  /* 0x000000ffff667224 */ /* 0x001fe200078e009e */
[----:B------:R0:W-:Y:S01]  /*a820*/  STL [R1+0x1630], R105 ;  /* 0x0016306901007387 */ /* 0x0001e20000100800 */
[----:B------:R-:W-:Y:S02]  /*a830*/  IMAD.MOV.U32 R95, RZ, RZ, R151 ;  /* 0x000000ffff5f7224 */ /* 0x000fe400078e0097 */
[----:B-1----:R-:W-:Y:S01]  /*a840*/  IMAD.MOV.U32 R103, RZ, RZ, R159 ;  /* 0x000000ffff677224 */ /* 0x002fe200078e009f */
[----:B------:R1:W-:Y:S01]  /*a850*/  STL [R1+0x162c], R106 ;  /* 0x00162c6a01007387 */ /* 0x0003e20000100800 */
[----:B------:R-:W-:Y:S02]  /*a860*/  IMAD.MOV.U32 R92, RZ, RZ, R148 ;  /* 0x000000ffff5c7224 */ /* 0x000fe400078e0094 */
[----:B--2---:R-:W-:Y:S01]  /*a870*/  IMAD.MOV.U32 R104, RZ, RZ, R160 ;  /* 0x000000ffff687224 */ /* 0x004fe200078e00a0 */
        /* <DEDUP_REMOVED lines=39> */
[----:B------:R-:W-:Y:S01]  /*aaf0*/  STL [R1+0xc68], RZ ;  /* 0x000c68ff01007387 */ /* 0x000fe20000100800 */
[----:B------:R-:W-:Y:S02]  /*ab00*/  IMAD.MOV.U32 R78, RZ, RZ, R134 ;  /* 0x000000ffff4e7224 */ /* 0x000fe400078e0086 */
[----:B-1----:R-:W-:Y:S01]  /*ab10*/  IMAD.MOV.U32 R118, RZ, RZ, R174 ;  /* 0x000000ffff767224 */ /* 0x002fe200078e00ae */
[----:B------:R-:W-:Y:S01]  /*ab20*/  STL [R1+0xc64], RZ ;  /* 0x000c64ff01007387 */ /* 0x000fe20000100800 */
[----:B------:R-:W-:Y:S02]  /*ab30*/  IMAD.MOV.U32 R79, RZ, RZ, R135 ;  /* 0x000000ffff4f7224 */ /* 0x000fe400078e0087 */
[----:B--2---:R-:W-:Y:S01]  /*ab40*/  IMAD.MOV.U32 R119, RZ, RZ, R175 ;  /* 0x000000ffff777224 */ /* 0x004fe200078e00af */
[----:B------:R-:W-:Y:S01]  /*ab50*/  STL [R1+0xc60], RZ ;  /* 0x000c60ff01007387 */ /* 0x000fe20000100800 */
[----:B------:R-:W-:-:S02]  /*ab60*/  IMAD.MOV.U32 R76, RZ, RZ, R132 ;  /* 0x000000ffff4c7224 */ /* 0x000fc400078e0084 */
[----:B------:R-:W-:Y:S01]  /*ab70*/  IMAD.MOV.U32 R77, RZ, RZ, R133 ;  /* 0x000000ffff4d7224 */ /* 0x000fe200078e0085 */
[----:B------:R-:W-:Y:S01]  /*ab80*/  STL [R1+0xc5c], RZ ;  /* 0x000c5cff01007387 */ /* 0x000fe20000100800 */
[----:B------:R-:W-:Y:S02]  /*ab90*/  IMAD.MOV.U32 R74, RZ, RZ, R130 ;  /* 0x000000ffff4a7224 */ /* 0x000fe400078e0082 */
[----:B------:R-:W-:Y:S01]  /*aba0*/  IMAD.MOV.U32 R75, RZ, RZ, R131 ;  /* 0x000000ffff4b7224 */ /* 0x000fe200078e0083 */
[----:B------:R-:W-:Y:S01]  /*abb0*/  STL [R1+0xc58], RZ ;  /* 0x000c58ff01007387 */ /* 0x000fe20000100800 */
[----:B------:R-:W-:Y:S02]  /*abc0*/  IMAD.MOV.U32 R72, RZ, RZ, R128 ;  /* 0x000000ffff487224 */ /* 0x000fe400078e0080 */
[----:B------:R-:W-:Y:S01]  /*abd0*/  IMAD.MOV.U32 R73, RZ, RZ, R129 ;  /* 0x000000ffff497224 */ /* 0x000fe200078e0081 */
        /* <DEDUP_REMOVED lines=36> */
[----:B------:R-:W-:Y:S01]  /*ae20*/  STL.64 [R1+0x19d0], R118 ;  /* 0x0019d07601007387 */ /* 0x000fe20000100a00 */
[----:B------:R-:W-:-:S02]  /*ae30*/  IMAD.MOV.U32 R17, RZ, RZ, R212 ;  /* 0x000000ffff117224 */ /* 0x000fc400078e00d4 */
[----:B------:R-:W-:Y:S01]  /*ae40*/  IMAD.MOV.U32 R16, RZ, RZ, R213 ;  /* 0x000000ffff107224 */ /* 0x000fe200078e00d5 */
[----:B------:R-:W-:Y:S01]  /*ae50*/  STL.64 [R1+0x19c8], R116 ;  /* 0x0019c87401007387 */ /* 0x000fe20000100a00 */
[----:B------:R-:W-:Y:S02]  /*ae60*/  IMAD.MOV.U32 R15, RZ, RZ, R214 ;  /* 0x000000ffff0f7224 */ /* 0x000fe400078e00d6 */
[----:B------:R-:W-:Y:S01]  /*ae70*/  IMAD.MOV.U32 R14, RZ, RZ, R215 ;  /* 0x000000ffff0e7224 */ /* 0x000fe200078e00d7 */
[----:B------:R-:W-:Y:S01]  /*ae80*/  STL.64 [R1+0x19c0], R114 ;  /* 0x0019c07201007387 */ /* 0x000fe20000100a00 */
        /* <DEDUP_REMOVED lines=17> */
[----:B------:R0:W-:Y:S01]  /*afa0*/  STL.64 [R1+0x1990], R102 ;  /* 0x0019906601007387 */ /* 0x0001e20000100a00 */
        /* <DEDUP_REMOVED lines=57> */
[----:B------:R-:W2:Y:S04]  /*b340*/  LDL.LU R194, [R1+0x184] ;  /* 0x0001840001c27983 */ /* 0x000ea80000300800 */
[----:B------:R-:W3:Y:S04]  /*b350*/  LDL.LU R195, [R1+0x188] ;  /* 0x0001880001c37983 */ /* 0x000ee80000300800 */
[----:B------:R-:W4:Y:S04]  /*b360*/  LDL.LU R196, [R1+0x18c] ;  /* 0x00018c0001c47983 */ /* 0x000f280000300800 */
[----:B------:R-:W4:Y:S04]  /*b370*/  LDL.LU R197, [R1+0x190] ;  /* 0x0001900001c57983 */ /* 0x000f280000300800 */
[----:B------:R-:W2:Y:S04]  /*b380*/  LDL.LU R193, [R1+0x180] ;  /* 0x0001800001c17983 */ /* 0x000ea80000300800 */
[----:B------:R-:W4:Y:S04]  /*b390*/  LDL.LU R201, [R1+0x60c] ;  /* 0x00060c0001c97983 */ /* 0x000f280000300800 */
        /* <DEDUP_REMOVED lines=17> */
[----:B------:R-:W1:Y:S04]  /*b4b0*/  LDL.LU R186, [R1+0x780] ;  /* 0x0007800001ba7983 */ /* 0x000e680000300800 */
[----:B------:R-:W3:Y:S04]  /*b4c0*/  LDL.LU R187, [R1+0x784] ;  /* 0x0007840001bb7983 */ /* 0x000ee80000300800 */
[----:B------:R-:W2:Y:S04]  /*b4d0*/  LDL.LU R188, [R1+0x788] ;  /* 0x0007880001bc7983 */ /* 0x000ea80000300800 */
[----:B------:R-:W4:Y:S04]  /*b4e0*/  LDL.LU R189, [R1+0x78c] ;  /* 0x00078c0001bd7983 */ /* 0x000f280000300800 */
[----:B------:R-:W4:Y:S04]  /*b4f0*/  LDL.LU R190, [R1+0x790] ;  /* 0x0007900001be7983 */ /* 0x000f280000300800 */
[----:B------:R-:W4:Y:S04]  /*b500*/  LDL.LU R191, [R1+0x794] ;  /* 0x0007940001bf7983 */ /* 0x000f280000300800 */
[----:B------:R-:W4:Y:S01]  /*b510*/  LDL.LU R192, [R1+0x798] ;  /* 0x0007980001c07983 */ /* 0x000f220000300800 */
[----:B------:R-:W-:-:S03]  /*b520*/  UIADD3 UR16, UR29, 0x2, URZ ;  /* 0x000000021d107890 */ /* 0x000fc6000fffe03f */
[----:B------:R-:W-:Y:S04]  /*b530*/  STL [R1+0xbfc], RZ ;  /* 0x000bfcff01007387 */ /* 0x000fe80000100800 */
[----:B0-----:R-:W4:Y:S04]  /*b540*/  LDL.LU R103, [R1+0x79c] ;  /* 0x00079c0001677983 */ /* 0x001f280000300800 */
        /* <DEDUP_REMOVED lines=66> */
[----:B------:R-:W4:Y:S01]  /*b970*/  LDL.LU R170, [R1+0x8a8] ;  /* 0x0008a80001aa7983 */ /* 0x000f220000300800 */
[----:B-1----:R-:W-:-:S03]  /*b980*/  IMAD.MOV.U32 R96, RZ, RZ, R186 ;  /* 0x000000ffff607224 */ /* 0x002fc600078e00ba */
[----:B------:R-:W4:Y:S01]  /*b990*/  LDL.LU R171, [R1+0x8ac] ;  /* 0x0008ac0001ab7983 */ /* 0x000f220000300800 */
[----:B---3--:R-:W-:-:S03]  /*b9a0*/  IMAD.MOV.U32 R97, RZ, RZ, R187 ;  /* 0x000000ffff617224 */ /* 0x008fc600078e00bb */
[----:B------:R-:W3:Y:S01]  /*b9b0*/  LDL.LU R172, [R1+0x8b0] ;  /* 0x0008b00001ac7983 */ /* 0x000ee20000300800 */
[----:B--2---:R-:W-:-:S03]  /*b9c0*/  IMAD.MOV.U32 R98, RZ, RZ, R188 ;  /* 0x000000ffff627224 */ /* 0x004fc600078e00bc */
[----:B------:R-:W3:Y:S01]  /*b9d0*/  LDL.LU R173, [R1+0x8b4] ;  /* 0x0008b40001ad7983 */ /* 0x000ee20000300800 */
[----:B----4-:R-:W-:-:S03]  /*b9e0*/  IMAD.MOV.U32 R99, RZ, RZ, R189 ;  /* 0x000000ffff637224 */ /* 0x010fc600078e00bd */
[----:B------:R-:W3:Y:S01]  /*b9f0*/  LDL.LU R174, [R1+0x8b8] ;  /* 0x0008b80001ae7983 */ /* 0x000ee20000300800 */
[----:B------:R-:W-:-:S03]  /*ba00*/  IMAD.MOV.U32 R100, RZ, RZ, R190 ;  /* 0x000000ffff647224 */ /* 0x000fc600078e00be */
[----:B------:R-:W3:Y:S01]  /*ba10*/  LDL.LU R175, [R1+0x8bc] ;  /* 0x0008bc0001af7983 */ /* 0x000ee20000300800 */
[----:B------:R-:W-:-:S03]  /*ba20*/  IMAD.MOV.U32 R101, RZ, RZ, R191 ;  /* 0x000000ffff657224 */ /* 0x000fc600078e00bf */
[----:B------:R-:W3:Y:S01]  /*ba30*/  LDL.LU R176, [R1+0x8c0] ;  /* 0x0008c00001b07983 */ /* 0x000ee20000300800 */
[----:B------:R-:W-:-:S03]  /*ba40*/  IMAD.MOV.U32 R102, RZ, RZ, R192 ;  /* 0x000000ffff667224 */ /* 0x000fc600078e00c0 */
[----:B------:R-:W3:Y:S04]  /*ba50*/  LDL.LU R177, [R1+0x8c4] ;  /* 0x0008c40001b17983 */ /* 0x000ee80000300800 */
        /* <DEDUP_REMOVED lines=13> */
[----:B------:R-:W3:Y:S01]  /*bb30*/  LDL.LU R191, [R1+0x8fc] ;  /* 0x0008fc0001bf7983 */ /* 0x000ee20000300800 */
[----:B------:R-:W-:Y:S01]  /*bb40*/  UIADD3 UR18, UR30, 0x2, URZ ;  /* 0x000000021e127890 */ /* 0x000fe2000fffe03f */
[----:B------:R-:W-:Y:S01]  /*bb50*/  UMOV UR17, 0x80000020 ;  /* 0x8000002000117882 */ /* 0x000fe20000000000 */
[----:B------:R-:W-:Y:S01]  /*bb60*/  UMOV UR19, 0x80000020 ;  /* 0x8000002000137882 */ /* 0x000fe20000000000 */
[----:B------:R-:W-:Y:S04]  /*bb70*/  STL [R1+0xbf8], RZ ;  /* 0x000bf8ff01007387 */ /* 0x000fe80000100800 */
[----:B------:R-:W-:Y:S04]  /*bb80*/  STL [R1+0xbf4], RZ ;  /* 0x000bf4ff01007387 */ /* 0x000fe80000100800 */
[----:B------:R-:W-:Y:S04]  /*bb90*/  STL [R1+0xbf0], RZ ;  /* 0x000bf0ff01007387 */ /* 0x000fe80000100800 */
[----:B------:R-:W-:Y:S04]  /*bba0*/  STL [R1+0xbec], RZ ;  /* 0x000becff01007387 */ /* 0x000fe80000100800 */
[----:B------:R-:W-:Y:S01]  /*bbb0*/  STL [R1+0xbe8], RZ ;  /* 0x000be8ff01007387 */ /* 0x000fe20000100800 */
[----:B---3--:R-:W-:-:S06]  /*bbc0*/  WARPGROUP.ARRIVE ;  /* 0x00000000000079c5 */ /* 0x008fcc0000000000 */
[----:B------:R-:W-:Y:S03]  /*bbd0*/  QGMMA.64x192x32.F32.E4M3.E4M3 R96, gdesc[UR16], R96, gsb0 ;  /* 0x02e00000106079f3 */ /* 0x000fe60008000860 */
[----:B------:R-:W-:Y:S02]  /*bbe0*/  WARPGROUP.DEPBAR.LE gsb0, 0x0 ;  /* 0x00008000000079c5 */ /* 0x000fe40000010000 */
[----:B------:R-:W-:Y:S04]  /*bbf0*/  STL.64 [R1+0x780], R96 ;  /* 0x0007806001007387 */ /* 0x000fe80000100a00 */
[----:B------:R-:W-:Y:S04]  /*bc00*/  STL.64 [R1+0x788], R98 ;  /* 0x0007886201007387 */ /* 0x000fe80000100a00 */
[----:B------:R-:W-:Y:S04]  /*bc10*/  STL.64 [R1+0x790], R100 ;  /* 0x0007906401007387 */ /* 0x000fe80000100a00 */
[----:B------:R-:W-:Y:S04]  /*bc20*/  STL.64 [R1+0x798], R102 ;  /* 0x0007986601007387 */ /* 0x000fe80000100a00 */
[----:B------:R0:W-:Y:S04]  /*bc30*/  STL.64 [R1+0x7a0], R104 ;  /* 0x0007a06801007387 */ /* 0x0001e80000100a00 */
        /* <DEDUP_REMOVED lines=43> */
[----:B------:R-:W-:Y:S04]  /*bef0*/  STL [R1+0xbe4], RZ ;  /* 0x000be4ff01007387 */ /* 0x000fe80000100800 */
[----:B------:R-:W-:Y:S04]  /*bf00*/  STL [R1+0xbe0], RZ ;  /* 0x000be0ff01007387 */ /* 0x000fe80000100800 */
[----:B------:R-:W-:Y:S04]  /*bf10*/  STL [R1+0xbdc], RZ ;  /* 0x000bdcff01007387 */ /* 0x000fe80000100800 */
[----:B------:R-:W-:Y:S04]  /*bf20*/  STL [R1+0xbd8], RZ ;  /* 0x000bd8ff01007387 */ /* 0x000fe80000100800 */
[----:B------:R-:W-:Y:S04]  /*bf30*/  STL [R1+0xbd4], RZ ;  /* 0x000bd4ff01007387 */ /* 0x000fe80000100800 */
[----:B------:R-:W-:Y:S04]  /*bf40*/  STL [R1+0xbd0], RZ ;  /* 0x000bd0ff01007387 */ /* 0x000fe80000100800 */
[----:B0-----:R-:W4:Y:S04]  /*bf50*/  LDL.LU R105, [R1+0x194] ;  /* 0x0001940001697983 */ /* 0x001f280000300800 */
[----:B-1----:R-:W4:Y:S04]  /*bf60*/  LDL.LU R106, [R1+0x198] ;  /* 0x00019800016a7983 */ /* 0x002f280000300800 */
[----:B------:R-:W4:Y:S04]  /*bf70*/  LDL.LU R107, [R1+0x19c] ;  /* 0x00019c00016b7983 */ /* 0x000f280000300800 */
[----:B--2---:R-:W2:Y:S04]  /*bf80*/  LDL.LU R108, [R1+0x1a0] ;  /* 0x0001a000016c7983 */ /* 0x004ea80000300800 */
[----:B------:R-:W2:Y:S04]  /*bf90*/  LDL.LU R109, [R1+0x1a4] ;  /* 0x0001a400016d7983 */ /* 0x000ea80000300800 */
[----:B---3--:R-:W2:Y:S04]  /*bfa0*/  LDL.LU R110, [R1+0x1a8] ;  /* 0x0001a800016e7983 */ /* 0x008ea80000300800 */
[----:B------:R-:W2:Y:S04]  /*bfb0*/  LDL.LU R111, [R1+0x1ac] ;  /* 0x0001ac00016f7983 */ /* 0x000ea80000300800 */
[----:B----4-:R-:W2:Y:S04]  /*bfc0*/  LDL.LU R112, [R1+0x1b0] ;  /* 0x0001b00001707983 */ /* 0x010ea80000300800 */
[----:B------:R-:W2:Y:S04]  /*bfd0*/  LDL.LU R113, [R1+0x1b4] ;  /* 0x0001b40001717983 */ /* 0x000ea80000300800 */
        /* <DEDUP_REMOVED lines=74> */
[----:B------:R-:W2:Y:S01]  /*c480*/  LDL.LU R188, [R1+0x2e0] ;  /* 0x0002e00001bc7983 */ /* 0x000ea20000300800 */
[----:B------:R-:W-:-:S03]  /*c490*/  IMAD.MOV.U32 R100, RZ, RZ, R193 ;  /* 0x000000ffff647224 */ /* 0x000fc600078e00c1 */
[----:B------:R-:W2:Y:S01]  /*c4a0*/  LDL.LU R189, [R1+0x2e4] ;  /* 0x0002e40001bd7983 */ /* 0x000ea20000300800 */
[----:B------:R-:W-:-:S03]  /*c4b0*/  IMAD.MOV.U32 R101, RZ, RZ, R194 ;  /* 0x000000ffff657224 */ /* 0x000fc600078e00c2 */
[----:B------:R-:W2:Y:S01]  /*c4c0*/  LDL.LU R190, [R1+0x2e8] ;  /* 0x0002e80001be7983 */ /* 0x000ea20000300800 */
[----:B------:R-:W-:-:S03]  /*c4d0*/  IMAD.MOV.U32 R102, RZ, RZ, R195 ;  /* 0x000000ffff667224 */ /* 0x000fc600078e00c3 */
[----:B------:R-:W2:Y:S04]  /*c4e0*/  LDL.LU R191, [R1+0x2ec] ;  /* 0x0002ec0001bf7983 */ /* 0x000ea80000300800 */
[----:B------:R-:W2:Y:S04]  /*c4f0*/  LDL.LU R192, [R1+0x2f0] ;  /* 0x0002f00001c07983 */ /* 0x000ea80000300800 */
[----:B------:R-:W2:Y:S04]  /*c500*/  LDL.LU R193, [R1+0x2f4] ;  /* 0x0002f40001c17983 */ /* 0x000ea80000300800 */
[----:B------:R-:W2:Y:S04]  /*c510*/  LDL.LU R194, [R1+0x2f8] ;  /* 0x0002f80001c27983 */ /* 0x000ea80000300800 */
[----:B------:R-:W2:Y:S01]  /*c520*/  LDL.LU R195, [R1+0x2fc] ;  /* 0x0002fc0001c37983 */ /* 0x000ea20000300800 */
[----:B------:R-:W-:-:S02]  /*c530*/  IMAD.MOV.U32 R103, RZ, RZ, R196 ;  /* 0x000000ffff677224 */ /* 0x000fc400078e00c4 */
[----:B------:R-:W-:Y:S01]  /*c540*/  IMAD.MOV.U32 R104, RZ, RZ, R197 ;  /* 0x000000ffff687224 */ /* 0x000fe200078e00c5 */
[----:B------:R-:W-:Y:S01]  /*c550*/  UIADD3 UR22, UR30, 0x302, URZ ;  /* 0x000003021e167890 */ /* 0x000fe2000fffe03f */
[----:B------:R-:W-:Y:S01]  /*c560*/  UMOV UR20, UR16 ;  /* 0x0000001000147c82 */ /* 0x000fe20008000000 */
[----:B------:R-:W-:Y:S01]  /*c570*/  UMOV UR21, UR17 ;  /* 0x0000001100157c82 */ /* 0x000fe20008000000 */
[----:B------:R-:W-:Y:S01]  /*c580*/  UMOV UR23, 0x80000020 ;  /* 0x8000002000177882 */ /* 0x000fe20000000000 */
        /* <DEDUP_REMOVED lines=10> */
[----:B--2---:R-:W-:-:S06]  /*c630*/  WARPGROUP.ARRIVE ;  /* 0x00000000000079c5 */ /* 0x004fcc0000000000 */
[----:B------:R-:W-:Y:S03]  /*c640*/  QGMMA.64x192x32.F32.E4M3.E4M3 R100, gdesc[UR20], R100, gsb0 ;  /* 0x02e00000146479f3 */ /* 0x000fe60008000864 */
[----:B------:R-:W-:Y:S02]  /*c650*/  WARPGROUP.DEPBAR.LE gsb0, 0x0 ;  /* 0x00008000000079c5 */ /* 0x000fe40000010000 */
        /* <DEDUP_REMOVED lines=57> */
[----:B------:R-:W4:Y:S04]  /*c9f0*/  LDL.LU.64 R96, [R1] ;  /* 0x0000000001607983 */ /* 0x000f280000300a00 */
[----:B------:R-:W4:Y:S04]  /*ca00*/  LDL.LU.64 R98, [R1+0x8] ;  /* 0x0000080001627983 */ /* 0x000f280000300a00 */
[----:B0-----:R-:W4:Y:S04]  /*ca10*/  LDL.LU.64 R100, [R1+0x10] ;  /* 0x0000100001647983 */ /* 0x001f280000300a00 */
[----:B-1----:R-:W4:Y:S04]  /*ca20*/  LDL.LU.64 R102, [R1+0x18] ;  /* 0x0000180001667983 */ /* 0x002f280000300a00 */
[----:B--2---:R-:W2:Y:S04]  /*ca30*/  LDL.LU.64 R104, [R1+0x20] ;  /* 0x0000200001687983 */ /* 0x004ea80000300a00 */
[----:B---3--:R-:W2:Y:S04]  /*ca40*/  LDL.LU.64 R106, [R1+0x28] ;  /* 0x00002800016a7983 */ /* 0x008ea80000300a00 */
[----:B----4-:R-:W2:Y:S04]  /*ca50*/  LDL.LU.64 R108, [R1+0x30] ;  /* 0x00003000016c7983 */ /* 0x010ea80000300a00 */
[----:B------:R-:W2:Y:S04]  /*ca60*/  LDL.LU.64 R110, [R1+0x38] ;  /* 0x00003800016e7983 */ /* 0x000ea80000300a00 */
        /* <DEDUP_REMOVED lines=39> */
[----:B------:R-:W2:Y:S01]  /*cce0*/  LDL.LU.64 R190, [R1+0x178] ;  /* 0x0001780001be7983 */ /* 0x000ea20000300a00 */
[----:B------:R-:W-:Y:S01]  /*ccf0*/  UIADD3 UR20, UR29, 0x202, URZ ;  /* 0x000002021d147890 */ /* 0x000fe2000fffe03f */
[----:B------:R-:W-:-:S02]  /*cd00*/  UMOV UR21, 0x80000020 ;  /* 0x8000002000157882 */ /* 0x000fc40000000000 */
        /* <DEDUP_REMOVED lines=9> */
[----:B------:R0:W-:Y:S04]  /*cda0*/  STL.64 [R1], R96 ;  /* 0x0000006001007387 */ /* 0x0001e80000100a00 */
        /* <DEDUP_REMOVED lines=107> */
[----:B0-----:R-:W4:Y:S04]  /*d460*/  LDL.LU R96, [R1+0x720] ;  /* 0x0007200001607983 */ /* 0x001f280000300800 */
[----:B------:R-:W4:Y:S04]  /*d470*/  LDL.LU R97, [R1+0x724] ;  /* 0x0007240001617983 */ /* 0x000f280000300800 */
        /* <DEDUP_REMOVED lines=80> */
[----:B------:R-:W-:-:S03]  /*d980*/  IMAD.MOV.U32 R195, RZ, RZ, R198 ;  /* 0x000000ffffc37224 */ /* 0x000fc600078e00c6 */
[----:B------:R-:W3:Y:S01]  /*d990*/  LDL.LU R178, [R1+0x568] ;  /* 0x0005680001b27983 */ /* 0x000ee20000300800 */
[----:B------:R-:W-:-:S03]  /*d9a0*/  IMAD.MOV.U32 R196, RZ, RZ, R199 ;  /* 0x000000ffffc47224 */ /* 0x000fc600078e00c7 */
[----:B------:R-:W3:Y:S01]  /*d9b0*/  LDL.LU R179, [R1+0x56c] ;  /* 0x00056c0001b37983 */ /* 0x000ee20000300800 */
[----:B------:R-:W-:-:S03]  /*d9c0*/  IMAD.MOV.U32 R198, RZ, RZ, R201 ;  /* 0x000000ffffc67224 */ /* 0x000fc600078e00c9 */
[----:B------:R-:W3:Y:S01]  /*d9d0*/  LDL.LU R180, [R1+0x570] ;  /* 0x0005700001b47983 */ /* 0x000ee20000300800 */
[----:B------:R-:W-:-:S03]  /*d9e0*/  IMAD.MOV.U32 R197, RZ, RZ, R200 ;  /* 0x000000ffffc57224 */ /* 0x000fc600078e00c8 */
[----:B------:R-:W3:Y:S01]  /*d9f0*/  LDL.LU R181, [R1+0x574] ;  /* 0x0005740001b57983 */ /* 0x000ee20000300800 */
[----:B------:R-:W-:Y:S02]  /*da00*/  IMAD.MOV.U32 R199, RZ, RZ, R202 ;  /* 0x000000ffffc77224 */ /* 0x000fe400078e00ca */
[----:B------:R-:W-:Y:S01]  /*da10*/  IMAD.MOV.U32 R201, RZ, RZ, R204 ;  /* 0x000000ffffc97224 */ /* 0x000fe200078e00cc */
[----:B------:R-:W3:Y:S01]  /*da20*/  LDL.LU R182, [R1+0x578] ;  /* 0x0005780001b67983 */ /* 0x000ee20000300800 */
[----:B------:R-:W-:Y:S02]  /*da30*/  IMAD.MOV.U32 R200, RZ, RZ, R203 ;  /* 0x000000ffffc87224 */ /* 0x000fe400078e00cb */
[----:B------:R-:W-:Y:S01]  /*da40*/  IMAD.MOV.U32 R202, RZ, RZ, R205 ;  /* 0x000000ffffca7224 */ /* 0x000fe200078e00cd */
[----:B------:R-:W3:Y:S01]  /*da50*/  LDL.LU R183, [R1+0x57c] ;  /* 0x00057c0001b77983 */ /* 0x000ee20000300800 */
[----:B------:R-:W-:Y:S02]  /*da60*/  IMAD.MOV.U32 R204, RZ, RZ, R207 ;  /* 0x000000ffffcc7224 */ /* 0x000fe400078e00cf */
[----:B------:R-:W-:Y:S01]  /*da70*/  IMAD.MOV.U32 R203, RZ, RZ, R206 ;  /* 0x000000ffffcb7224 */ /* 0x000fe200078e00ce */
[----:B------:R-:W3:Y:S01]  /*da80*/  LDL.LU R184, [R1+0x580] ;  /* 0x0005800001b87983 */ /* 0x000ee20000300800 */
[----:B------:R-:W-:-:S02]  /*da90*/  IMAD.MOV.U32 R205, RZ, RZ, R208 ;  /* 0x000000ffffcd7224 */ /* 0x000fc400078e00d0 */
        /* <DEDUP_REMOVED lines=12> */
[----:B------:R-:W-:Y:S02]  /*db60*/  IMAD.MOV.U32 R214, RZ, RZ, R12 ;  /* 0x000000ffffd67224 */ /* 0x000fe400078e000c */
[----:B------:R-:W-:Y:S02]  /*db70*/  IMAD.MOV.U32 R13, RZ, RZ, R189 ;  /* 0x000000ffff0d7224 */ /* 0x000fe400078e00bd */
[----:B------:R-:W-:Y:S01]  /*db80*/  IMAD.MOV.U32 R215, RZ, RZ, R11 ;  /* 0x000000ffffd77224 */ /* 0x000fe200078e000b */
[----:B------:R-:W3:Y:S01]  /*db90*/  LDL.LU R189, [R1+0x594] ;  /* 0x0005940001bd7983 */ /* 0x000ee20000300800 */
[----:B------:R-:W-:-:S02]  /*dba0*/  IMAD.MOV.U32 R12, RZ, RZ, R190 ;  /* 0x000000ffff0c7224 */ /* 0x000fc400078e00be */
[----:B------:R-:W-:Y:S01]  /*dbb0*/  IMAD.MOV.U32 R11, RZ, RZ, R191 ;  /* 0x000000ffff0b7224 */ /* 0x000fe200078e00bf */
        /* <DEDUP_REMOVED lines=46> */
[----:B------:R-:W3:Y:S01]  /*dea0*/  LDL.LU R215, [R1+0x5fc] ;  /* 0x0005fc0001d77983 */ /* 0x000ee20000300800 */
[----:B--2---:R-:W-:Y:S01]  /*deb0*/  WARPGROUP.ARRIVE ;  /* 0x00000000000079c5 */ /* 0x004fe20000000000 */
[----:B------:R-:W-:Y:S01]  /*dec0*/  UMOV UR16, UR20 ;  /* 0x0000001400107c82 */ /* 0x000fe20008000000 */
[----:B------:R-:W-:-:S04]  /*ded0*/  UMOV UR17, UR21 ;  /* 0x0000001500117c82 */ /* 0x000fc80008000000 */
[----:B------:R-:W-:Y:S01]  /*dee0*/  QGMMA.64x192x32.F32.E4M3.E4M3 R24, gdesc[UR16], R24, gsb0 ;  /* 0x02e00000101879f3 */ /* 0x000fe20008000818 */
[----:B------:R-:W-:Y:S01]  /*def0*/  UIADD3 UR16, UR29, 0x402, URZ ;  /* 0x000004021d107890 */ /* 0x000fe2000fffe03f */
        /* <DEDUP_REMOVED lines=22> */
[----:B---3--:R-:W-:-:S06]  /*e060*/  WARPGROUP.ARRIVE ;  /* 0x00000000000079c5 */ /* 0x008fcc0000000000 */
[----:B------:R-:W-:Y:S01]  /*e070*/  QGMMA.64x192x32.F32.E4M3.E4M3 R120, gdesc[UR16], R120, gsb0 ;  /* 0x02e00000107879f3 */ /* 0x000fe20008000878 */
        /* <DEDUP_REMOVED lines=36> */
[----:B0-----:R-:W2:Y:S04]  /*e2c0*/  LDL.LU.64 R118, [R1+0x19d0] ;  /* 0x0019d00001767983 */ /* 0x001ea80000300a00 */
[----:B------:R-:W3:Y:S04]  /*e2d0*/  LDL.LU.64 R116, [R1+0x19c8] ;  /* 0x0019c80001747983 */ /* 0x000ee80000300a00 */
[----:B------:R-:W4:Y:S04]  /*e2e0*/  LDL.LU.64 R114, [R1+0x19c0] ;  /* 0x0019c00001727983 */ /* 0x000f280000300a00 */
[----:B------:R-:W2:Y:S04]  /*e2f0*/  LDL.LU.64 R112, [R1+0x19b8] ;  /* 0x0019b80001707983 */ /* 0x000ea80000300a00 */
        /* <DEDUP_REMOVED lines=109> */
[----:B0-----:R-:W4:Y:S04]  /*e9d0*/  LDL.LU.64 R214, [R1+0x1850] ;  /* 0x0018500001d67983 */ /* 0x001f280000300a00 */
[----:B------:R-:W4:Y:S04]  /*e9e0*/  LDL.LU.64 R212, [R1+0x1848] ;  /* 0x0018480001d47983 */ /* 0x000f280000300a00 */
        /* <DEDUP_REMOVED lines=45> */
[----:B------:R-:W4:Y:S01]  /*ecc0*/  LDL.LU.64 R120, [R1+0x16d8] ;  /* 0x0016d80001787983 */ /* 0x000f220000300a00 */
[----:B------:R-:W-:Y:S01]  /*ecd0*/  UMOV UR20, UR16 ;  /* 0x0000001000147c82 */ /* 0x000fe20008000000 */
[----:B------:R-:W-:-:S02]  /*ece0*/  UMOV UR21, UR17 ;  /* 0x0000001100157c82 */ /* 0x000fc40008000000 */
        /* <DEDUP_REMOVED lines=17> */
[----:B----4-:R-:W-:-:S06]  /*ee00*/  WARPGROUP.ARRIVE ;  /* 0x00000000000079c5 */ /* 0x010fcc0000000000 */
[----:B------:R-:W-:Y:S03]  /*ee10*/  QGMMA.64x192x32.F32.E4M3.E4M3 R120, gdesc[UR20], R120, gsb0 ;  /* 0x02e00000147879f3 */ /* 0x000fe60008000878 */
[----:B------:R-:W-:Y:S02]  /*ee20*/  WARPGROUP.DEPBAR.LE gsb0, 0x0 ;  /* 0x00008000000079c5 */ /* 0x000fe40000010000 */
        /* <DEDUP_REMOVED lines=40> */
[----:B------:R-:W-:Y:S04]  /*f0b0*/  STL [R1+0xa98], RZ ;  /* 0x000a98ff01007387 */ /* 0x000fe80000100800 */
[----:B------:R-:W-:Y:S04]  /*f0c0*/  STL [R1+0xa94], RZ ;  /* 0x000a94ff01007387 */ /* 0x000fe80000100800 */
[----:B------:R-:W-:Y:S01]  /*f0d0*/  STL [R1+0xa90], RZ ;  /* 0x000a90ff01007387 */ /* 0x000fe20000100800 */
[----:B--2---:R-:W-:-:S03]  /*f0e0*/  IMAD.MOV.U32 R140, RZ, RZ, R64 ;  /* 0x000000ffff8c7224 */ /* 0x004fc600078e0040 */
[----:B------:R-:W-:Y:S01]  /*f0f0*/  STL [R1+0xa8c], RZ ;  /* 0x000a8cff01007387 */ /* 0x000fe20000100800 */
[----:B------:R-:W-:-:S03]  /*f100*/  IMAD.MOV.U32 R141, RZ, RZ, R65 ;  /* 0x000000ffff8d7224 */ /* 0x000fc600078e0041 */
[----:B------:R-:W-:Y:S01]  /*f110*/  STL [R1+0xa88], RZ ;  /* 0x000a88ff01007387 */ /* 0x000fe20000100800 */
[----:B------:R-:W-:-:S03]  /*f120*/  IMAD.MOV.U32 R142, RZ, RZ, R66 ;  /* 0x000000ffff8e7224 */ /* 0x000fc600078e0042 */
[----:B------:R-:W-:Y:S01]  /*f130*/  STL [R1+0xa84], RZ ;  /* 0x000a84ff01007387 */ /* 0x000fe20000100800 */
[----:B------:R-:W-:-:S03]  /*f140*/  IMAD.MOV.U32 R143, RZ, RZ, R67 ;  /* 0x000000ffff8f7224 */ /* 0x000fc600078e0043 */
[----:B------:R-:W-:Y:S01]  /*f150*/  STL [R1+0xa80], RZ ;  /* 0x000a80ff01007387 */ /* 0x000fe20000100800 */
[----:B---3--:R-:W-:-:S03]  /*f160*/  IMAD.MOV.U32 R144, RZ, RZ, R68 ;  /* 0x000000ffff907224 */ /* 0x008fc600078e0044 */
[----:B------:R-:W2:Y:S01]  /*f170*/  LDL.LU R64, [R1+0x16d4] ;  /* 0x0016d40001407983 */ /* 0x000ea20000300800 */
[----:B------:R-:W-:-:S03]  /*f180*/  IMAD.MOV.U32 R145, RZ, RZ, R69 ;  /* 0x000000ffff917224 */ /* 0x000fc600078e0045 */
        /* <DEDUP_REMOVED lines=105> */
[----:B------:R-:W-:Y:S01]  /*f820*/  UIADD3 UR20, UR29, 0x602, URZ ;  /* 0x000006021d147890 */ /* 0x000fe2000fffe03f */
[----:B------:R-:W-:Y:S01]  /*f830*/  UMOV UR21, 0x80000020 ;  /* 0x8000002000157882 */ /* 0x000fe20000000000 */
[----:B------:R-:W-:-:S02]  /*f840*/  IMAD.MOV.U32 R206, RZ, RZ, R235 ;  /* 0x000000ffffce7224 */ /* 0x000fc400078e00eb */
[----:B------:R-:W-:Y:S02]  /*f850*/  IMAD.MOV.U32 R207, RZ, RZ, R234 ;  /* 0x000000ffffcf7224 */ /* 0x000fe400078e00ea */
[----:B------:R-:W-:Y:S02]  /*f860*/  IMAD.MOV.U32 R208, RZ, RZ, R233 ;  /* 0x000000ffffd07224 */ /* 0x000fe400078e00e9 */
[----:B------:R-:W-:Y:S02]  /*f870*/  IMAD.MOV.U32 R209, RZ, RZ, R232 ;  /* 0x000000ffffd17224 */ /* 0x000fe400078e00e8 */
[----:B------:R-:W-:Y:S02]  /*f880*/  IMAD.MOV.U32 R210, RZ, RZ, R231 ;  /* 0x000000ffffd27224 */ /* 0x000fe400078e00e7 */
[----:B------:R-:W-:Y:S02]  /*f890*/  IMAD.MOV.U32 R211, RZ, RZ, R230 ;  /* 0x000000ffffd37224 */ /* 0x000fe400078e00e6 */
        /* <DEDUP_REMOVED lines=13> */
[----:B------:R-:W-:Y:S01]  /*f970*/  IMAD.MOV.U32 R205, RZ, RZ, R0 ;  /* 0x000000ffffcd7224 */ /* 0x000fe200078e0000 */
[----:B------:R-:W-:Y:S01]  /*f980*/  UMOV UR16, UR20 ;  /* 0x0000001400107c82 */ /* 0x000fe20008000000 */
[----:B------:R-:W-:Y:S01]  /*f990*/  IMAD.MOV.U32 R226, RZ, RZ, R23 ;  /* 0x000000ffffe27224 */ /* 0x000fe200078e0017 */
[----:B------:R-:W-:Y:S01]  /*f9a0*/  UMOV UR17, UR21 ;  /* 0x0000001500117c82 */ /* 0x000fe20008000000 */
[----:B------:R-:W-:Y:S01]  /*f9b0*/  IMAD.MOV.U32 R227, RZ, RZ, R22 ;  /* 0x000000ffffe37224 */ /* 0x000fe200078e0016 */
[----:B------:R0:W5:Y:S01]  /*f9c0*/  LDL.LU R10, [R1+0x15f4] ;  /* 0x0015f400010a7983 */ /* 0x0001620000300800 */
[----:B------:R-:W-:Y:S02]  /*f9d0*/  IMAD.MOV.U32 R228, RZ, RZ, R21 ;  /* 0x000000ffffe47224 */ /* 0x000fe400078e0015 */
[----:B------:R-:W-:Y:S01]  /*f9e0*/  IMAD.MOV.U32 R229, RZ, RZ, R20 ;  /* 0x000000ffffe57224 */ /* 0x000fe200078e0014 */
[----:B------:R0:W5:Y:S01]  /*f9f0*/  LDL.LU R9, [R1+0x15f0] ;  /* 0x0015f00001097983 */ /* 0x0001620000300800 */
[----:B------:R-:W-:-:S02]  /*fa00*/  IMAD.MOV.U32 R230, RZ, RZ, R19 ;  /* 0x000000ffffe67224 */ /* 0x000fc400078e0013 */
[----:B------:R-:W-:Y:S01]  /*fa10*/  IMAD.MOV.U32 R231, RZ, RZ, R18 ;  /* 0x000000ffffe77224 */ /* 0x000fe200078e0012 */
[----:B------:R0:W5:Y:S01]  /*fa20*/  LDL.LU R8, [R1+0x15ec] ;  /* 0x0015ec0001087983 */ /* 0x0001620000300800 */
[----:B------:R-:W-:Y:S02]  /*fa30*/  IMAD.MOV.U32 R232, RZ, RZ, R17 ;  /* 0x000000ffffe87224 */ /* 0x000fe400078e0011 */
[----:B------:R-:W-:Y:S01]  /*fa40*/  IMAD.MOV.U32 R233, RZ, RZ, R16 ;  /* 0x000000ffffe97224 */ /* 0x000fe200078e0010 */
[----:B------:R0:W5:Y:S01]  /*fa50*/  LDL.LU R7, [R1+0x15e8] ;  /* 0x0015e80001077983 */ /* 0x0001620000300800 */
[----:B------:R-:W-:Y:S02]  /*fa60*/  IMAD.MOV.U32 R234, RZ, RZ, R15 ;  /* 0x000000ffffea7224 */ /* 0x000fe400078e000f */
[----:B------:R-:W-:Y:S01]  /*fa70*/  IMAD.MOV.U32 R235, RZ, RZ, R14 ;  /* 0x000000ffffeb7224 */ /* 0x000fe200078e000e */
[----:B------:R0:W5:Y:S04]  /*fa80*/  LDL.LU R6, [R1+0x15e4] ;  /* 0x0015e40001067983 */ /* 0x0001680000300800 */
[----:B------:R0:W5:Y:S04]  /*fa90*/  LDL.LU R5, [R1+0x15e0] ;  /* 0x0015e00001057983 */ /* 0x0001680000300800 */
[----:B------:R0:W5:Y:S04]  /*faa0*/  LDL.LU R4, [R1+0x15dc] ;  /* 0x0015dc0001047983 */ /* 0x0001680000300800 */
[----:B------:R0:W5:Y:S04]  /*fab0*/  LDL.LU R3, [R1+0x15d8] ;  /* 0x0015d80001037983 */ /* 0x0001680000300800 */
[----:B------:R0:W5:Y:S04]  /*fac0*/  LDL.LU R2, [R1+0x15d4] ;  /* 0x0015d40001027983 */ /* 0x0001680000300800 */
[----:B------:R0:W5:Y:S01]  /*fad0*/  LDL.LU R0, [R1+0x15d0] ;  /* 0x0015d00001007983 */ /* 0x0001620000300800 */
[----:B--2---:R-:W-:-:S06]  /*fae0*/  WARPGROUP.ARRIVE ;  /* 0x00000000000079c5 */ /* 0x004fcc0000000000 */
[----:B------:R-:W-:Y:S01]  /*faf0*/  QGMMA.64x192x32.F32.E4M3.E4M3 R24, gdesc[UR20], R24, gsb0 ;  /* 0x02e00000141879f3 */ /* 0x000fe20008000818 */
        /* <DEDUP_REMOVED lines=16> */
[----:B------:R-:W-:-:S06]  /*fc00*/  WARPGROUP.ARRIVE ;  /* 0x00000000000079c5 */ /* 0x000fcc0000000000 */
[----:B------:R-:W-:Y:S01]  /*fc10*/  QGMMA.64x192x32.F32.E4M3.E4M3 R140, gdesc[UR16], R140, gsb0 ;  /* 0x02e00000108c79f3 */ /* 0x000fe2000800088c */
[----:B------:R-:W-:Y:S01]  /*fc20*/  STL [R1+0xa40], RZ ;  /* 0x000a40ff01007387 */ /* 0x000fe20000100800 */
[----:B------:R-:W-:-:S03]  /*fc30*/  ULDC UR16, c[0x0][0x50c] ;  /* 0x0001430000107ab9 */ /* 0x000fc60000000800 */
        /* <DEDUP_REMOVED lines=8> */
[----:B------:R-:W-:-:S04]  /*fcc0*/  UISETP.NE.AND UP0, UPT, UR16, 0x2, UPT ;  /* 0x000000021000788c */ /* 0x000fc8000bf05270 */
[----:B------:R-:W-:Y:S01]  /*fcd0*/  USEL UR16, URZ, 0x1, UP0 ;  /* 0x000000013f107887 */ /* 0x000fe20008000000 */
        /* <DEDUP_REMOVED lines=49> */
[----:B-1----:R0:W5:Y:S04]  /*fff0*/  LDL.LU.64 R214, [R1+0x15c8] ;  /* 0x0015c80001d67983 */ /* 0x0021680000300a00 */
[----:B------:R0:W5:Y:S04]  /*10000*/  LDL.LU.64 R212, [R1+0x15c0] ;  /* 0x0015c00001d47983 */ /* 0x0001680000300a00 */
        /* <DEDUP_REMOVED lines=108> */
[----:B------:R-:W-:-:S02]  /*106d0*/  ISETP.NE.AND P0, PT, RZ, UR16, PT ;  /* 0x00000010ff007c0c */ /* 0x000fc4000bf05270 */
[----:B------:R-:W-:Y:S02]  /*106e0*/  CS2R R236, SRZ ;  /* 0x0000000000ec7805 */ /* 0x000fe4000001ff00 */
[----:B--2---:R-:W-:Y:S02]  /*106f0*/  CS2R R234, SRZ ;  /* 0x0000000000ea7805 */ /* 0x004fe4000001ff00 */
[----:B------:R-:W-:Y:S02]  /*10700*/  CS2R R232, SRZ ;  /* 0x0000000000e87805 */ /* 0x000fe4000001ff00 */
[----:B------:R-:W-:Y:S02]  /*10710*/  CS2R R230, SRZ ;  /* 0x0000000000e67805 */ /* 0x000fe4000001ff00 */
[----:B------:R-:W-:Y:S02]  /*10720*/  CS2R R228, SRZ ;  /* 0x0000000000e47805 */ /* 0x000fe4000001ff00 */
[----:B------:R-:W-:-:S02]  /*10730*/  CS2R R226, SRZ ;  /* 0x0000000000e27805 */ /* 0x000fc4000001ff00 */
[----:B------:R-:W-:Y:S02]  /*10740*/  CS2R R224, SRZ ;  /* 0x0000000000e07805 */ /* 0x000fe4000001ff00 */
[----:B------:R-:W-:Y:S02]  /*10750*/  CS2R R222, SRZ ;  /* 0x0000000000de7805 */ /* 0x000fe4000001ff00 */
[----:B------:R-:W-:Y:S02]  /*10760*/  CS2R R220, SRZ ;  /* 0x0000000000dc7805 */ /* 0x000fe4000001ff00 */
[----:B------:R-:W-:Y:S02]  /*10770*/  CS2R R218, SRZ ;  /* 0x0000000000da7805 */ /* 0x000fe4000001ff00 */
[----:B------:R-:W-:Y:S02]  /*10780*/  CS2R R216, SRZ ;  /* 0x0000000000d87805 */ /* 0x000fe4000001ff00 */
[----:B------:R-:W-:-:S02]  /*10790*/  CS2R R22, SRZ ;  /* 0x0000000000167805 */ /* 0x000fc4000001ff00 */
[----:B------:R-:W-:Y:S02]  /*107a0*/  CS2R R20, SRZ ;  /* 0x0000000000147805 */ /* 0x000fe4000001ff00 */
[----:B------:R-:W-:Y:S02]  /*107b0*/  CS2R R18, SRZ ;  /* 0x0000000000127805 */ /* 0x000fe4000001ff00 */
[----:B------:R-:W-:Y:S02]  /*107c0*/  CS2R R16, SRZ ;  /* 0x0000000000107805 */ /* 0x000fe4000001ff00 */
[----:B------:R-:W-:Y:S01]  /*107d0*/  CS2R R14, SRZ ;  /* 0x00000000000e7805 */ /* 0x000fe2000001ff00 */
[----:B0-----:R-:W-:Y:S06]  /*107e0*/  @!P0 BRA `(.L_x_22) ;  /* 0x0000008400748947 */ /* 0x001fec0003800000 */
[----:B------:R-:W2:Y:S04]  /*107f0*/  LDL R14, [R1+0x780] ;  /* 0x00078000010e7983 */ /* 0x000ea80000100800 */
[----:B------:R-:W3:Y:S04]  /*10800*/  LDL R15, [R1+0x784] ;  /* 0x00078400010f7983 */ /* 0x000ee80000100800 */
[----:B------:R-:W4:Y:S04]  /*10810*/  LDL R16, [R1+0x788] ;  /* 0x0007880001107983 */ /* 0x000f280000100800 */
        /* <DEDUP_REMOVED lines=27> */
[----:B------:R0:W-:Y:S04]  /*109d0*/  STL [R1+0x1518], R99 ;  /* 0x0015186301007387 */ /* 0x0001e80000100800 */
[----:B0-----:R-:W4:Y:S04]  /*109e0*/  LDL R99, [R1+0x838] ;  /* 0x0008380001637983 */ /* 0x001f280000100800 */
        /* <DEDUP_REMOVED lines=31> */
[----:B0-----:R-:W4:Y:S01]  /*10be0*/  LDL R115, [R1+0x7f8] ;  /* 0x0007f80001737983 */ /* 0x001f220000100800 */
[----:B------:R-:W-:-:S01]  /*10bf0*/  FADD R13, RZ, R13 ;  /* 0x0000000dff0d7221 */ /* 0x000fc20000000000 */
[----:B------:R-:W-:Y:S01]  /*10c00*/  FADD R12, RZ, R12 ;  /* 0x0000000cff0c7221 */ /* 0x000fe20000000000 */
[----:B------:R-:W-:-:S01]  /*10c10*/  FADD R11, RZ, R11 ;  /* 0x0000000bff0b7221 */ /* 0x000fc20000000000 */
[----:B------:R-:W-:Y:S01]  /*10c20*/  STL [R1+0x14d4], R116 ;  /* 0x0014d47401007387 */ /* 0x000fe20000100800 */
[----:B--2---:R-:W-:-:S01]  /*10c30*/  FADD R14, RZ, R14 ;  /* 0x0000000eff0e7221 */ /* 0x004fc20000000000 */
[----:B---3--:R-:W-:Y:S01]  /*10c40*/  FADD R15, RZ, R15 ;  /* 0x0000000fff0f7221 */ /* 0x008fe20000000000 */
[----:B----4-:R-:W-:-:S01]  /*10c50*/  FADD R16, RZ, R16 ;  /* 0x00000010ff107221 */ /* 0x010fc20000000000 */
[----:B------:R-:W-:Y:S01]  /*10c60*/  STL [R1+0x14d0], R117 ;  /* 0x0014d07501007387 */ /* 0x000fe20000100800 */
[----:B------:R-:W-:-:S01]  /*10c70*/  FADD R17, RZ, R17 ;  /* 0x00000011ff117221 */ /* 0x000fc20000000000 */
[----:B------:R-:W-:Y:S01]  /*10c80*/  FADD R18, RZ, R18 ;  /* 0x00000012ff127221 */ /* 0x000fe20000000000 */
[----:B------:R-:W-:-:S01]  /*10c90*/  FADD R19, RZ, R19 ;  /* 0x00000013ff137221 */ /* 0x000fc20000000000 */
        /* <DEDUP_REMOVED lines=8> */
[----:B-----5:R-:W-:Y:S01]  /*10d20*/  STL [R1+0x14c4], R10 ;  /* 0x0014c40a01007387 */ /* 0x020fe20000100800 */
        /* <DEDUP_REMOVED lines=13> */
[----:B------:R-:W-:-:S02]  /*10e00*/  FADD R228, RZ, R228 ;  /* 0x000000e4ffe47221 */ /* 0x000fc40000000000 */
[----:B------:R-:W-:Y:S01]  /*10e10*/  STL [R1+0x14b4], R6 ;  /* 0x0014b40601007387 */ /* 0x000fe20000100800 */
[----:B------:R-:W-:-:S03]  /*10e20*/  FADD R229, RZ, R229 ;  /* 0x000000e5ffe57221 */ /* 0x000fc60000000000 */
        /* <DEDUP_REMOVED lines=8> */
[----:B------:R0:W-:Y:S01]  /*10eb0*/  STL [R1+0x14a0], R0 ;  /* 0x0014a00001007387 */ /* 0x0001e20000100800 */
[----:B------:R-:W-:-:S01]  /*10ec0*/  FADD R234, RZ, R234 ;  /* 0x000000eaffea7221 */ /* 0x000fc20000000000 */
[----:B------:R-:W-:Y:S01]  /*10ed0*/  UMOV UR6, URZ ;  /* 0x0000003f00067c82 */ /* 0x000fe20008000000 */
[----:B------:R-:W-:-:S01]  /*10ee0*/  FADD R235, RZ, R235 ;  /* 0x000000ebffeb7221 */ /* 0x000fc20000000000 */
[----:B0-----:R-:W-:Y:S01]  /*10ef0*/  FADD R0, RZ, R111 ;  /* 0x0000006fff007221 */ /* 0x001fe20000000000 */
[----:B------:R-:W-:-:S01]  /*10f00*/  FADD R3, RZ, R112 ;  /* 0x00000070ff037221 */ /* 0x000fc20000000000 */
[----:B------:R-:W-:-:S05]  /*10f10*/  FADD R2, RZ, R113 ;  /* 0x00000071ff027221 */ /* 0x000fca0000000000 */
[----:B------:R0:W-:Y:S04]  /*10f20*/  STL [R1+0x900], R2 ;  /* 0x0009000201007387 */ /* 0x0001e80000100800 */
[----:B------:R1:W-:Y:S04]  /*10f30*/  STL [R1+0x904], R3 ;  /* 0x0009040301007387 */ /* 0x0003e80000100800 */
[----:B------:R2:W-:Y:S01]  /*10f40*/  STL [R1+0x908], R0 ;  /* 0x0009080001007387 */ /* 0x0005e20000100800 */
[----:B------:R-:W-:-:S01]  /*10f50*/  FADD R237, RZ, R114 ;  /* 0x00000072ffed7221 */ /* 0x000fc20000000000 */
[----:B0-----:R-:W-:Y:S01]  /*10f60*/  FADD R2, RZ, R110 ;  /* 0x0000006eff027221 */ /* 0x001fe20000000000 */
[----:B-1----:R-:W-:-:S04]  /*10f70*/  FADD R3, RZ, R109 ;  /* 0x0000006dff037221 */ /* 0x002fc80000000000 */
[----:B------:R0:W-:Y:S01]  /*10f80*/  STL [R1+0x90c], R2 ;  /* 0x00090c0201007387 */ /* 0x0001e20000100800 */
[----:B--2---:R-:W-:-:S03]  /*10f90*/  FADD R0, RZ, R108 ;  /* 0x0000006cff007221 */ /* 0x004fc60000000000 */
        /* <DEDUP_REMOVED lines=9> */
[----:B0-----:R-:W-:-:S01]  /*11030*/  FADD R2, RZ, R104 ;  /* 0x00000068ff027221 */ /* 0x001fc20000000000 */
        /* <DEDUP_REMOVED lines=8> */
[----:B--2---:R-:W-:-:S03]  /*110c0*/  IMAD.MOV.U32 R0, RZ, RZ, R99 ;  /* 0x000000ffff007224 */ /* 0x004fc600078e0063 */
[----:B0-----:R-:W2:Y:S04]  /*110d0*/  LDL R2, [R1+0x83c] ;  /* 0x00083c0001027983 */ /* 0x001ea80000100800 */
[----:B------:R0:W-:Y:S04]  /*110e0*/  STL [R1+0x934], R3 ;  /* 0x0009340301007387 */ /* 0x0001e80000100800 */
[----:B------:R-:W3:Y:S04]  /*110f0*/  LDL R4, [R1+0x844] ;  /* 0x0008440001047983 */ /* 0x000ee80000100800 */
[----:B------:R-:W4:Y:S04]  /*11100*/  LDL R5, [R1+0x848] ;  /* 0x0008480001057983 */ /* 0x000f280000100800 */
[----:B0-----:R-:W3:Y:S04]  /*11110*/  LDL R3, [R1+0x840] ;  /* 0x0008400001037983 */ /* 0x001ee80000100800 */
        /* <DEDUP_REMOVED lines=25> */
[----:B------:R-:W4:Y:S01]  /*112b0*/  LDL R99, [R1+0x8b0] ;  /* 0x0008b00001637983 */ /* 0x000f220000100800 */
[----:B------:R-:W-:-:S05]  /*112c0*/  FADD R0, RZ, R0 ;  /* 0x00000000ff007221 */ /* 0x000fca0000000000 */
[----:B------:R2:W-:Y:S02]  /*112d0*/  STL [R1+0x938], R0 ;  /* 0x0009380001007387 */ /* 0x0005e40000100800 */
[----:B--2---:R-:W-:-:S05]  /*112e0*/  FADD R0, RZ, R2 ;  /* 0x00000002ff007221 */ /* 0x004fca0000000000 */
[----:B------:R4:W-:Y:S01]  /*112f0*/  STL [R1+0x93c], R0 ;  /* 0x00093c0001007387 */ /* 0x0009e20000100800 */
[----:B---3--:R-:W-:-:S01]  /*11300*/  FADD R2, RZ, R3 ;  /* 0x00000003ff027221 */ /* 0x008fc20000000000 */
[----:B------:R-:W-:Y:S01]  /*11310*/  FADD R3, RZ, R4 ;  /* 0x00000004ff037221 */ /* 0x000fe20000000000 */
[----:B----4-:R-:W-:-:S03]  /*11320*/  FADD R0, RZ, R5 ;  /* 0x00000005ff007221 */ /* 0x010fc60000000000 */
[----:B------:R0:W-:Y:S04]  /*11330*/  STL [R1+0x940], R2 ;  /* 0x0009400201007387 */ /* 0x0001e80000100800 */
        /* <DEDUP_REMOVED lines=51> */
[----:B-1----:R-:W-:Y:S02]  /*11670*/  FADD R3, RZ, R99 ;  /* 0x00000063ff037221 */ /* 0x002fe40000000000 */
[----:B--2---:R-:W2:Y:S04]  /*11680*/  LDL R0, [R1+0x8b4] ;  /* 0x0008b40001007983 */ /* 0x004ea80000100800 */
[----:B------:R0:W-:Y:S04]  /*11690*/  STL [R1+0x9ac], R2 ;  /* 0x0009ac0201007387 */ /* 0x0001e80000100800 */
[----:B0-----:R-:W3:Y:S04]  /*116a0*/  LDL R2, [R1+0x8b8] ;  /* 0x0008b80001027983 */ /* 0x001ee80000100800 */
[----:B------:R0:W-:Y:S04]  /*116b0*/  STL [R1+0x9b0], R3 ;  /* 0x0009b00301007387 */ /* 0x0001e80000100800 */
[----:B------:R-:W4:Y:S04]  /*116c0*/  LDL R4, [R1+0x8c0] ;  /* 0x0008c00001047983 */ /* 0x000f280000100800 */
[----:B------:R-:W4:Y:S04]  /*116d0*/  LDL R5, [R1+0x8c4] ;  /* 0x0008c40001057983 */ /* 0x000f280000100800 */
[----:B0-----:R-:W4:Y:S04]  /*116e0*/  LDL R3, [R1+0x8bc] ;  /* 0x0008bc0001037983 */ /* 0x001f280000100800 */
        /* <DEDUP_REMOVED lines=26> */
[----:B--2---:R-:W-:-:S05]  /*11890*/  FADD R0, RZ, R0 ;  /* 0x00000000ff007221 */ /* 0x004fca0000000000 */
[----:B------:R3:W-:Y:S02]  /*118a0*/  STL [R1+0x9b4], R0 ;  /* 0x0009b40001007387 */ /* 0x0007e40000100800 */
[----:B---3--:R-:W-:-:S05]  /*118b0*/  FADD R0, RZ, R2 ;  /* 0x00000002ff007221 */ /* 0x008fca0000000000 */
[----:B------:R0:W-:Y:S01]  /*118c0*/  STL [R1+0x9b8], R0 ;  /* 0x0009b80001007387 */ /* 0x0001e20000100800 */
[----:B----4-:R-:W-:-:S01]  /*118d0*/  FADD R2, RZ, R3 ;  /* 0x00000003ff027221 */ /* 0x010fc20000000000 */
[----:B------:R-:W-:Y:S01]  /*118e0*/  FADD R3, RZ, R4 ;  /* 0x00000004ff037221 */ /* 0x000fe20000000000 */
[----:B0-----:R-:W-:-:S03]  /*118f0*/  FADD R0, RZ, R5 ;  /* 0x00000005ff007221 */ /* 0x001fc60000000000 */
        /* <DEDUP_REMOVED lines=1169> */
[----:B--2---:R-:W2:Y:S04]  /*16210*/  LDL R0, [R1] ;  /* 0x0000000001007983 */ /* 0x004ea80000100800 */
        /* <DEDUP_REMOVED lines=130> */
[----:B0-----:R-:W-:Y:S01]  /*16a40*/  FADD R0, RZ, R4 ;  /* 0x00000004ff007221 */ /* 0x001fe20000000000 */
[----:B------:R-:W-:-:S03]  /*16a50*/  FADD R3, RZ, R5 ;  /* 0x00000005ff037221 */ /* 0x000fc60000000000 */
[----:B------:R0:W-:Y:S04]  /*16a60*/  STL [R1+0x1084], R2 ;  /* 0x0010840201007387 */ /* 0x0001e80000100800 */
[----:B------:R1:W-:Y:S01]  /*16a70*/  STL [R1+0x1088], R0 ;  /* 0x0010880001007387 */ /* 0x0003e20000100800 */
[----:B0-----:R-:W-:-:S03]  /*16a80*/  FADD R2, RZ, R6 ;  /* 0x00000006ff027221 */ /* 0x001fc60000000000 */
[----:B------:R0:W-:Y:S01]  /*16a90*/  STL [R1+0x108c], R3 ;  /* 0x00108c0301007387 */ /* 0x0001e20000100800 */
[----:B-1----:R-:W-:-:S03]  /*16aa0*/  FADD R0, RZ, R7 ;  /* 0x00000007ff007221 */ /* 0x002fc60000000000 */
        /* <DEDUP_REMOVED lines=48> */
[----:B------:R-:W2:Y:S04]  /*16db0*/  LDL R99, [R1+0xf8] ;  /* 0x0000f80001637983 */ /* 0x000ea80000100800 */
[----:B------:R1:W-:Y:S04]  /*16dc0*/  STL [R1+0x10f0], R2 ;  /* 0x0010f00201007387 */ /* 0x0003e80000100800 */
[----:B------:R-:W3:Y:S04]  /*16dd0*/  LDL R100, [R1+0xfc] ;  /* 0x0000fc0001647983 */ /* 0x000ee80000100800 */
[----:B------:R4:W-:Y:S04]  /*16de0*/  STL [R1+0x10f4], R0 ;  /* 0x0010f40001007387 */ /* 0x0009e80000100800 */
[----:B------:R-:W3:Y:S04]  /*16df0*/  LDL R101, [R1+0x100] ;  /* 0x0001000001657983 */ /* 0x000ee80000100800 */
        /* <DEDUP_REMOVED lines=25> */
[----:B0-----:R-:W3:Y:S04]  /*16f90*/  LDL R3, [R1+0x168] ;  /* 0x0001680001037983 */ /* 0x001ee80000100800 */
[----:B-1----:R-:W3:Y:S04]  /*16fa0*/  LDL R2, [R1+0x16c] ;  /* 0x00016c0001027983 */ /* 0x002ee80000100800 */
[----:B----4-:R-:W4:Y:S01]  /*16fb0*/  LDL R0, [R1+0x170] ;  /* 0x0001700001007983 */ /* 0x010f220000100800 */
[----:B--2---:R-:W-:-:S05]  /*16fc0*/  FADD R99, RZ, R99 ;  /* 0x00000063ff637221 */ /* 0x004fca0000000000 */
[----:B------:R0:W-:Y:S01]  /*16fd0*/  STL [R1+0x10f8], R99 ;  /* 0x0010f86301007387 */ /* 0x0001e20000100800 */
[----:B---3--:R-:W-:-:S03]  /*16fe0*/  FADD R100, RZ, R100 ;  /* 0x00000064ff647221 */ /* 0x008fc60000000000 */
[----:B0-----:R-:W2:Y:S01]  /*16ff0*/  LDL.LU R99, [R1+0x1518] ;  /* 0x0015180001637983 */ /* 0x001ea20000300800 */
[----:B------:R-:W-:-:S03]  /*17000*/  FADD R101, RZ, R101 ;  /* 0x00000065ff657221 */ /* 0x000fc60000000000 */
[----:B------:R0:W-:Y:S01]  /*17010*/  STL [R1+0x10fc], R100 ;  /* 0x0010fc6401007387 */ /* 0x0001e20000100800 */
[----:B------:R-:W-:-:S01]  /*17020*/  FADD R102, RZ, R102 ;  /* 0x00000066ff667221 */ /* 0x000fc20000000000 */
[----:B------:R-:W-:Y:S02]  /*17030*/  FADD R103, RZ, R103 ;  /* 0x00000067ff677221 */ /* 0x000fe40000000000 */
[----:B0-----:R-:W3:Y:S01]  /*17040*/  LDL.LU R100, [R1+0x1514] ;  /* 0x0015140001647983 */ /* 0x001ee20000300800 */
[----:B------:R-:W-:-:S03]  /*17050*/  FADD R104, RZ, R104 ;  /* 0x00000068ff687221 */ /* 0x000fc60000000000 */
[----:B------:R0:W-:Y:S01]  /*17060*/  STL [R1+0x1100], R101 ;  /* 0x0011006501007387 */ /* 0x0001e20000100800 */
[----:B------:R-:W-:-:S01]  /*17070*/  FADD R105, RZ, R105 ;  /* 0x00000069ff697221 */ /* 0x000fc20000000000 */
[----:B------:R-:W-:Y:S02]  /*17080*/  FADD R106, RZ, R106 ;  /* 0x0000006aff6a7221 */ /* 0x000fe40000000000 */
[----:B0-----:R-:W3:Y:S04]  /*17090*/  LDL.LU R101, [R1+0x1510] ;  /* 0x0015100001657983 */ /* 0x001ee80000300800 */
[----:B------:R0:W-:Y:S01]  /*170a0*/  STL [R1+0x1104], R102 ;  /* 0x0011046601007387 */ /* 0x0001e20000100800 */
[----:B------:R-:W-:-:S01]  /*170b0*/  FADD R107, RZ, R107 ;  /* 0x0000006bff6b7221 */ /* 0x000fc20000000000 */
[----:B------:R-:W-:-:S02]  /*170c0*/  FADD R108, RZ, R108 ;  /* 0x0000006cff6c7221 */ /* 0x000fc40000000000 */
[----:B0-----:R-:W3:Y:S04]  /*170d0*/  LDL.LU R102, [R1+0x150c] ;  /* 0x00150c0001667983 */ /* 0x001ee80000300800 */
[----:B------:R0:W-:Y:S01]  /*170e0*/  STL [R1+0x1108], R103 ;  /* 0x0011086701007387 */ /* 0x0001e20000100800 */
[----:B------:R-:W-:-:S01]  /*170f0*/  FADD R109, RZ, R109 ;  /* 0x0000006dff6d7221 */ /* 0x000fc20000000000 */
[----:B------:R-:W-:Y:S02]  /*17100*/  FADD R110, RZ, R110 ;  /* 0x0000006eff6e7221 */ /* 0x000fe40000000000 */
[----:B0-----:R-:W3:Y:S04]  /*17110*/  LDL.LU R103, [R1+0x1508] ;  /* 0x0015080001677983 */ /* 0x001ee80000300800 */
[----:B------:R0:W-:Y:S01]  /*17120*/  STL [R1+0x110c], R104 ;  /* 0x00110c6801007387 */ /* 0x0001e20000100800 */
[----:B------:R-:W-:-:S03]  /*17130*/  FADD R111, RZ, R111 ;  /* 0x0000006fff6f7221 */ /* 0x000fc60000000000 */
        /* <DEDUP_REMOVED lines=48> */
[----:B0-----:R0:W5:Y:S04]  /*17440*/  LDL.LU R10, [R1+0x14c4] ;  /* 0x0014c400010a7983 */ /* 0x0011680000300800 */
[----:B------:R1:W-:Y:S01]  /*17450*/  STL [R1+0x1150], R9 ;  /* 0x0011500901007387 */ /* 0x0003e20000100800 */
[----:B------:R-:W-:-:S03]  /*17460*/  FADD R2, RZ, R2 ;  /* 0x00000002ff027221 */ /* 0x000fc60000000000 */
[----:B-1----:R0:W5:Y:S04]  /*17470*/  LDL.LU R9, [R1+0x14c0] ;  /* 0x0014c00001097983 */ /* 0x0021680000300800 */
[----:B------:R1:W-:Y:S01]  /*17480*/  STL [R1+0x1154], R8 ;  /* 0x0011540801007387 */ /* 0x0003e20000100800 */
[----:B----4-:R-:W-:-:S03]  /*17490*/  FADD R0, RZ, R0 ;  /* 0x00000000ff007221 */ /* 0x010fc60000000000 */
[----:B-1----:R0:W5:Y:S04]  /*174a0*/  LDL.LU R8, [R1+0x14bc] ;  /* 0x0014bc0001087983 */ /* 0x0021680000300800 */
[----:B------:R1:W-:Y:S04]  /*174b0*/  STL [R1+0x1158], R7 ;  /* 0x0011580701007387 */ /* 0x0003e80000100800 */
        /* <DEDUP_REMOVED lines=14> */
[----:B------:R4:W-:Y:S04]  /*175a0*/  STL [R1+0x1178], R12 ;  /* 0x0011780c01007387 */ /* 0x0009e80000100800 */
[----:B------:R2:W-:Y:S01]  /*175b0*/  STL [R1+0x117c], R11 ;  /* 0x00117c0b01007387 */ /* 0x0005e20000100800 */
[----:B-1----:R-:W-:-:S01]  /*175c0*/  FADD R13, RZ, R120 ;  /* 0x00000078ff0d7221 */ /* 0x002fc20000000000 */
[----:B----4-:R-:W-:-:S04]  /*175d0*/  FADD R12, RZ, R121 ;  /* 0x00000079ff0c7221 */ /* 0x010fc80000000000 */
[----:B------:R1:W-:Y:S01]  /*175e0*/  STL [R1+0x1180], R13 ;  /* 0x0011800d01007387 */ /* 0x0003e20000100800 */
[----:B--2---:R-:W-:-:S03]  /*175f0*/  FADD R11, RZ, R122 ;  /* 0x0000007aff0b7221 */ /* 0x004fc60000000000 */
[----:B------:R2:W-:Y:S04]  /*17600*/  STL [R1+0x1184], R12 ;  /* 0x0011840c01007387 */ /* 0x0005e80000100800 */
[----:B------:R4:W-:Y:S01]  /*17610*/  STL [R1+0x1188], R11 ;  /* 0x0011880b01007387 */ /* 0x0009e20000100800 */
[----:B-1----:R-:W-:-:S01]  /*17620*/  FADD R13, RZ, R123 ;  /* 0x0000007bff0d7221 */ /* 0x002fc20000000000 */
[----:B--2---:R-:W-:-:S04]  /*17630*/  FADD R12, RZ, R124 ;  /* 0x0000007cff0c7221 */ /* 0x004fc80000000000 */
[----:B------:R1:W-:Y:S01]  /*17640*/  STL [R1+0x118c], R13 ;  /* 0x00118c0d01007387 */ /* 0x0003e20000100800 */
[----:B----4-:R-:W-:-:S03]  /*17650*/  FADD R11, RZ, R125 ;  /* 0x0000007dff0b7221 */ /* 0x010fc60000000000 */
        /* <DEDUP_REMOVED lines=333> */
[----:B---3--:R-:W-:-:S04]  /*18b30*/  FADD R12, RZ, R100 ;  /* 0x00000064ff0c7221 */ /* 0x008fc80000000000 */
[----:B------:R1:W-:Y:S01]  /*18b40*/  STL [R1+0x142c], R13 ;  /* 0x00142c0d01007387 */ /* 0x0003e20000100800 */
[----:B--2---:R-:W-:-:S03]  /*18b50*/  FADD R11, RZ, R101 ;  /* 0x00000065ff0b7221 */ /* 0x004fc60000000000 */
[----:B------:R2:W-:Y:S04]  /*18b60*/  STL [R1+0x1430], R12 ;  /* 0x0014300c01007387 */ /* 0x0005e80000100800 */
[----:B------:R3:W-:Y:S01]  /*18b70*/  STL [R1+0x1434], R11 ;  /* 0x0014340b01007387 */ /* 0x0007e20000100800 */
[----:B-1----:R-:W-:-:S01]  /*18b80*/  FADD R13, RZ, R102 ;  /* 0x00000066ff0d7221 */ /* 0x002fc20000000000 */
[----:B--2---:R-:W-:-:S04]  /*18b90*/  FADD R12, RZ, R103 ;  /* 0x00000067ff0c7221 */ /* 0x004fc80000000000 */
[----:B------:R1:W-:Y:S01]  /*18ba0*/  STL [R1+0x1438], R13 ;  /* 0x0014380d01007387 */ /* 0x0003e20000100800 */
[----:B---3--:R-:W-:-:S03]  /*18bb0*/  FADD R11, RZ, R104 ;  /* 0x00000068ff0b7221 */ /* 0x008fc60000000000 */
        /* <DEDUP_REMOVED lines=31> */
[----:B------:R0:W-:Y:S02]  /*18db0*/  STL [R1+0x147c], R11 ;  /* 0x00147c0b01007387 */ /* 0x0001e40000100800 */
.L_x_22:
[----:B------:R-:W-:-:S04]  /*18dc0*/  UIADD3 UR31, UR5, 0x1, URZ ;  /* 0x00000001051f7890 */ /* 0x000fc8000fffe03f */
[----:B------:R-:W-:-:S04]  /*18dd0*/  UISETP.NE.AND UP0, UPT, UR31, 0x4, UPT ;  /* 0x000000041f00788c */ /* 0x000fc8000bf05270 */
[----:B------:R-:W-:Y:S02]  /*18de0*/  USEL UR17, URZ, 0x1, UP0 ;  /* 0x000000013f117887 */ /* 0x000fe40008000000 */
[----:B------:R-:W-:Y:S02]  /*18df0*/  USEL UR31, UR31, URZ, UP0 ;  /* 0x0000003f1f1f7287 */ /* 0x000fe40008000000 */
[----:B------:R-:W-:-:S06]  /*18e00*/  ULOP3.LUT UR17, UR4, UR17, URZ, 0x3c, !UPT ;  /* 0x0000001104117292 */ /* 0x000fcc000f8e3c3f */
[----:B0-----:R-:W-:Y:S01]  /*18e10*/  IMAD.U32 R11, RZ, RZ, UR17 ;  /* 0x00000011ff0b7e24 */ /* 0x001fe2000f8e00ff */
[----:B------:R-:W-:-:S06]  /*18e20*/  UMOV UR17, 0x1 ;  /* 0x0000000100117882 */ /* 0x000fcc0000000000 */
.L_x_17:
[----:B------:R-:W-:-:S04]  /*18e30*/  UISETP.LT.AND UP0, UPT, UR25, 0x1, UPT ;  /* 0x000000011900788c */ /* 0x000fc8000bf01270 */
[----:B------:R-:W-:-:S04]  /*18e40*/  USEL UR18, UR25, 0x1, UP0 ;  /* 0x0000000119127887 */ /* 0x000fc80008000000 */
[----:B------:R-:W-:-:S04]  /*18e50*/  UIADD3 UR18, UR25, -UR18, URZ ;  /* 0x8000001219127290 */ /* 0x000fc8000fffe03f */
[----:B------:R-:W-:-:S06]  /*18e60*/  UISETP.GE.AND UP0, UPT, UR18, 0x1, UPT ;  /* 0x000000011200788c */ /* 0x000fcc000bf06270 */
[----:B------:R-:W-:-:S13]  /*18e70*/  PLOP3.LUT P0, PT, PT, PT, UP0, 0x80, 0x0 ;  /* 0x000000000000781c */ /* 0x000fda0003f0f008 */
[----:B------:R-:W-:Y:S05]  /*18e80*/  @!P0 BRA `(.L_x_23) ;  /* 0x0000017000ac8947 */ /* 0x000fea0003800000 */
[----:B------:R-:W-:Y:S01]  /*18e90*/  IMAD.U32 R12, RZ, RZ, UR18 ;  /* 0x00000012ff0c7e24 */ /* 0x000fe2000f8e00ff */
[----:B------:R-:W-:Y:S01]  /*18ea0*/  UMOV UR30, UR5 ;  /* 0x00000005001e7c82 */ /* 0x000fe20008000000 */
[----:B------:R-:W-:-:S05]  /*18eb0*/  ULDC UR29, c[0x0][0x50c] ;  /* 0x00014300001d7ab9 */ /* 0x000fca0000000800 */
.L_x_31:
[----:B------:R-:W-:-:S06]  /*18ec0*/  UISETP.NE.AND UP0, UPT, UR24, 0x3, UPT ;  /* 0x000000031800788c */ /* 0x000fcc000bf05270 */
[----:B------:R-:W-:-:S13]  /*18ed0*/  PLOP3.LUT P1, PT, PT, PT, UP0, 0x80, 0x0 ;  /* 0x000000000000781c */ /* 0x000fda0003f2f008 */
[----:B------:R-:W-:Y:S05]  /*18ee0*/  @!P1 BRA `(.L_x_24) ;  /* 0x0000000000049947 */ /* 0x000fea0003800000 */
[----:B------:R-:W-:Y:S01]  /*18ef0*/  BPT.TRAP 0x1 ;  /* 0x000000040000795c */ /* 0x000fe20000300000 */
.L_x_24:
[----:B------:R-:W0:Y:S01]  /*18f00*/  S2UR UR18, SR_CgaCtaId ;  /* 0x00000000001279c3 */ /* 0x000e220000008800 */
[----:B------:R-:W-:Y:S01]  /*18f10*/  UMOV UR15, 0x400 ;  /* 0x00000400000f7882 */ /* 0x000fe20000000000 */
[----:B------:R-:W-:Y:S01]  /*18f20*/  SHF.L.U32 R13, R11, 0x1f, RZ ;  /* 0x0000001f0b0d7819 */ /* 0x000fe200000006ff */
[----:B0-----:R-:W-:-:S04]  /*18f30*/  ULEA UR15, UR18, UR15, 0x18 ;  /* 0x0000000f120f7291 */ /* 0x001fc8000f8ec03f */
[----:B------:R-:W-:-:S09]  /*18f40*/  ULEA UR18, UR31, UR15, 0x3 ;  /* 0x0000000f1f127291 */ /* 0x000fd2000f8e183f */
[----:B------:R0:W2:Y:S01]  /*18f50*/  SYNCS.PHASECHK.TRANS64.TRYWAIT P0, [UR18], R13 ;  /* 0x0000000dff0075a7 */ /* 0x0000a20008000152 */
[----:B------:R-:W-:Y:S05]  /*18f60*/  @!P1 BRA `(.L_x_25) ;  /* 0x0000000000049947 */ /* 0x000fea0003800000 */
[----:B------:R-:W-:Y:S01]  /*18f70*/  BPT.TRAP 0x1 ;  /* 0x000000040000795c */ /* 0x000fe20000300000 */
.L_x_25:
[----:B--2---:R-:W-:Y:S05]  /*18f80*/  @P0 BRA `(.L_x_26) ;  /* 0x0000000000080947 */ /* 0x004fea0003800000 */
[----:B------:R-:W2:Y:S02]  /*18f90*/  SYNCS.PHASECHK.TRANS64.TRYWAIT P0, [UR18], R13 ;  /* 0x0000000dff0075a7 */ /* 0x000ea40008000152 */
[----:B--2---:R-:W-:Y:S05]  /*18fa0*/  @!P0 BRA `(.L_x_27) ;  /* 0x0000083400908947 */ /* 0x004fea0003800000 */
.L_x_26:
        /* <DEDUP_REMOVED lines=10> */
[----:B-----5:R-:W-:Y:S04]  /*19050*/  STL.64 [R1+0x2400], R214 ;  /* 0x002400d601007387 */ /* 0x020fe80000100a00 */
        /* <DEDUP_REMOVED lines=37> */
[----:B--2---:R-:W2:Y:S04]  /*192b0*/  LDL.LU.64 R140, [R1+0x780] ;  /* 0x00078000018c7983 */ /* 0x004ea80000300a00 */
        /* <DEDUP_REMOVED lines=47> */
[----:B------:R-:W-:-:S02]  /*195b0*/  UIADD3 UR18, UR15, 0x20100, URZ ;  /* 0x000201000f127890 */ /* 0x000fc4000fffe03f */
[----:B------:R-:W-:Y:S01]  /*195c0*/  UISETP.NE.AND UP0, UPT, UR16, URZ, UPT ;  /* 0x0000003f1000728c */ /* 0x000fe2000bf05270 */
[----:B------:R-:W-:Y:S01]  /*195d0*/  STL [R1+0x20f4], R24 ;  /* 0x0020f41801007387 */ /* 0x000fe20000100800 */
[----:B------:R-:W-:Y:S02]  /*195e0*/  USHF.R.U32.HI UR18, URZ, 0x4, UR18 ;  /* 0x000000043f127899 */ /* 0x000fe40008011612 */
[----:B------:R-:W-:Y:S01]  /*195f0*/  USEL UR17, UR17, URZ, !UP0 ;  /* 0x0000003f11117287 */ /* 0x000fe2000c000000 */
[----:B------:R-:W-:Y:S01]  /*19600*/  STL [R1+0x20f0], R25 ;  /* 0x0020f01901007387 */ /* 0x000fe20000100800 */
[----:B------:R-:W-:Y:S02]  /*19610*/  ULOP3.LUT UR18, UR18, 0x3fff, URZ, 0xc0, !UPT ;  /* 0x00003fff12127892 */ /* 0x000fe4000f8ec03f */
[----:B------:R-:W-:Y:S01]  /*19620*/  ULOP3.LUT UR34, UR14, 0x10000, URZ, 0xfc, !UPT ;  /* 0x000100000e227892 */ /* 0x000fe2000f8efc3f */
[----:B------:R-:W-:Y:S01]  /*19630*/  STL [R1+0x20ec], R26 ;  /* 0x0020ec1a01007387 */ /* 0x000fe20000100800 */
[----:B------:R-:W-:-:S02]  /*19640*/  ULOP3.LUT UR18, UR18, 0x10000, URZ, 0xfc, !UPT ;  /* 0x0001000012127892 */ /* 0x000fc4000f8efc3f */
[----:B------:R-:W-:Y:S01]  /*19650*/  UISETP.NE.U32.AND UP0, UPT, UR17, URZ, UPT ;  /* 0x0000003f1100728c */ /* 0x000fe2000bf05070 */
[----:B------:R-:W-:Y:S01]  /*19660*/  STL [R1+0x20e8], R27 ;  /* 0x0020e81b01007387 */ /* 0x000fe20000100800 */
[----:B------:R-:W-:Y:S02]  /*19670*/  ULEA UR34, UR31, UR34, 0xb ;  /* 0x000000221f227291 */ /* 0x000fe4000f8e583f */
[----:B------:R-:W-:Y:S01]  /*19680*/  UIMAD UR35, UR31, 0x600, UR18 ;  /* 0x000006001f2378a4 */ /* 0x000fe2000f8e0212 */
[----:B------:R-:W-:Y:S01]  /*19690*/  STL [R1+0x20e4], R28 ;  /* 0x0020e41c01007387 */ /* 0x000fe20000100800 */
[----:B------:R-:W-:Y:S01]  /*196a0*/  UMOV UR17, 0x80000020 ;  /* 0x8000002000117882 */ /* 0x000fe20000000000 */
[----:B------:R-:W-:Y:S02]  /*196b0*/  UMOV UR19, 0x80000020 ;  /* 0x8000002000137882 */ /* 0x000fe40000000000 */
[----:B------:R-:W-:Y:S01]  /*196c0*/  UMOV UR16, UR34 ;  /* 0x0000002200107c82 */ /* 0x000fe20008000000 */
[----:B------:R-:W-:Y:S01]  /*196d0*/  STL [R1+0x20e0], R29 ;  /* 0x0020e01d01007387 */ /* 0x000fe20000100800 */
[----:B------:R-:W-:-:S03]  /*196e0*/  UMOV UR18, UR35 ;  /* 0x0000002300127c82 */ /* 0x000fc60008000000 */
        /* <DEDUP_REMOVED lines=67> */
[----:B------:R-:W-:Y:S01]  /*19b20*/  STL [R1+0x1fd0], R97 ;  /* 0x001fd06101007387 */ /* 0x000fe20000100800 */
[----:B--2---:R-:W-:-:S03]  /*19b30*/  WARPGROUP.ARRIVE ;  /* 0x00000000000079c5 */ /* 0x004fc60000000000 */
[----:B------:R-:W-:Y:S04]  /*19b40*/  STL [R1+0x1fcc], R98 ;  /* 0x001fcc6201007387 */ /* 0x000fe80000100800 */
[----:B------:R-:W-:Y:S01]  /*19b50*/  STL [R1+0x1fc8], R99 ;  /* 0x001fc86301007387 */ /* 0x000fe20000100800 */
[----:B------:R-:W-:Y:S03]  /*19b60*/  QGMMA.64x192x32.F32.E4M3.E4M3 R140, gdesc[UR16], R140, UP0, gsb0 ;  /* 0x02e00000108c79f3 */ /* 0x000fe6000b80088c */
        /* <DEDUP_REMOVED lines=41> */
[----:B------:R3:W-:Y:S01]  /*19e00*/  STL [R1+0x1620], R0 ;  /* 0x0016200001007387 */ /* 0x0007e20000100800 */
[----:B------:R-:W-:-:S03]  /*19e10*/  WARPGROUP.DEPBAR.LE gsb0, 0x0 ;  /* 0x00008000000079c5 */ /* 0x000fc60000010000 */
[----:B------:R3:W-:Y:S01]  /*19e20*/  STL.64 [R1+0x780], R140 ;  /* 0x0007808c01007387 */ /* 0x0007e20000100a00 */
[----:B--2---:R-:W-:Y:S02]  /*19e30*/  IMAD.MOV.U32 R23, RZ, RZ, R213 ;  /* 0x000000ffff177224 */ /* 0x004fe400078e00d5 */
[----:B----4-:R-:W-:Y:S01]  /*19e40*/  IMAD.MOV.U32 R22, RZ, RZ, R214 ;  /* 0x000000ffff167224 */ /* 0x010fe200078e00d6 */
[----:B------:R2:W-:Y:S01]  /*19e50*/  STL.64 [R1+0x788], R142 ;  /* 0x0007888e01007387 */ /* 0x0005e20000100a00 */
[----:B0-----:R-:W-:Y:S02]  /*19e60*/  IMAD.MOV.U32 R21, RZ, RZ, R215 ;  /* 0x000000ffff157224 */ /* 0x001fe400078e00d7 */
[----:B-1----:R-:W-:Y:S01]  /*19e70*/  IMAD.MOV.U32 R20, RZ, RZ, R216 ;  /* 0x000000ffff147224 */ /* 0x002fe200078e00d8 */
[----:B------:R0:W-:Y:S01]  /*19e80*/  STL.64 [R1+0x790], R144 ;  /* 0x0007909001007387 */ /* 0x0001e20000100a00 */
[----:B---3--:R-:W-:Y:S02]  /*19e90*/  IMAD.MOV.U32 R19, RZ, RZ, R217 ;  /* 0x000000ffff137224 */ /* 0x008fe400078e00d9 */
[----:B------:R-:W-:Y:S01]  /*19ea0*/  IMAD.MOV.U32 R18, RZ, RZ, R218 ;  /* 0x000000ffff127224 */ /* 0x000fe200078e00da */
[----:B------:R1:W-:Y:S01]  /*19eb0*/  STL.64 [R1+0x798], R146 ;  /* 0x0007989201007387 */ /* 0x0003e20000100a00 */
[----:B------:R-:W-:-:S02]  /*19ec0*/  IMAD.MOV.U32 R17, RZ, RZ, R219 ;  /* 0x000000ffff117224 */ /* 0x000fc400078e00db */
[----:B------:R-:W-:Y:S01]  /*19ed0*/  IMAD.MOV.U32 R16, RZ, RZ, R220 ;  /* 0x000000ffff107224 */ /* 0x000fe200078e00dc */
[----:B------:R3:W-:Y:S01]  /*19ee0*/  STL.64 [R1+0x7a0], R148 ;  /* 0x0007a09401007387 */ /* 0x0007e20000100a00 */
[----:B------:R-:W-:Y:S02]  /*19ef0*/  IMAD.MOV.U32 R15, RZ, RZ, R221 ;  /* 0x000000ffff0f7224 */ /* 0x000fe400078e00dd */
[----:B------:R-:W-:Y:S01]  /*19f00*/  IMAD.MOV.U32 R14, RZ, RZ, R222 ;  /* 0x000000ffff0e7224 */ /* 0x000fe200078e00de */
[----:B------:R4:W-:Y:S01]  /*19f10*/  STL.64 [R1+0x7a8], R150 ;  /* 0x0007a89601007387 */ /* 0x0009e20000100a00 */
[----:B------:R-:W-:Y:S02]  /*19f20*/  IMAD.MOV.U32 R13, RZ, RZ, R223 ;  /* 0x000000ffff0d7224 */ /* 0x000fe400078e00df */
        /* <DEDUP_REMOVED lines=17> */
[----:B------:R-:W-:-:S03]  /*1a040*/  IMAD.MOV.U32 R0, RZ, RZ, R235 ;  /* 0x000000ffff007224 */ /* 0x000fc600078e00eb */
        /* <DEDUP_REMOVED lines=24> */
[----:B------:R4:W-:Y:S04]  /*1a1d0*/  STL [R1+0x8a0], R212 ;  /* 0x0008a0d401007387 */ /* 0x0009e80000100800 */
[----:B------:R-:W4:Y:S04]  /*1a1e0*/  LDL.LU.64 R140, [R1+0x180] ;  /* 0x00018000018c7983 */ /* 0x000f280000300a00 */
[----:B--2---:R-:W2:Y:S04]  /*1a1f0*/  LDL.LU.64 R142, [R1+0x188] ;  /* 0x00018800018e7983 */ /* 0x004ea80000300a00 */
[----:B0-----:R-:W2:Y:S04]  /*1a200*/  LDL.LU.64 R144, [R1+0x190] ;  /* 0x0001900001907983 */ /* 0x001ea80000300a00 */
[----:B-1----:R-:W2:Y:S04]  /*1a210*/  LDL.LU.64 R146, [R1+0x198] ;  /* 0x0001980001927983 */ /* 0x002ea80000300a00 */
        /* <DEDUP_REMOVED lines=45> */
[----:B------:R-:W-:Y:S01]  /*1a4f0*/  UMOV UR20, UR16 ;  /* 0x0000001000147c82 */ /* 0x000fe20008000000 */
[----:B------:R-:W-:Y:S01]  /*1a500*/  UMOV UR21, UR17 ;  /* 0x0000001100157c82 */ /* 0x000fe20008000000 */
[----:B------:R-:W-:Y:S01]  /*1a510*/  UMOV UR23, 0x80000020 ;  /* 0x8000002000177882 */ /* 0x000fe20000000000 */
        /* <DEDUP_REMOVED lines=23> */
[----:B--2---:R-:W-:-:S06]  /*1a690*/  WARPGROUP.ARRIVE ;  /* 0x00000000000079c5 */ /* 0x004fcc0000000000 */
[----:B------:R-:W-:Y:S03]  /*1a6a0*/  QGMMA.64x192x32.F32.E4M3.E4M3 R140, gdesc[UR20], R140, UP0, gsb0 ;  /* 0x02e00000148c79f3 */ /* 0x000fe6000b80088c */
[----:B------:R-:W-:Y:S02]  /*1a6b0*/  WARPGROUP.DEPBAR.LE gsb0, 0x0 ;  /* 0x00008000000079c5 */ /* 0x000fe40000010000 */
[----:B------:R-:W-:Y:S02]  /*1a6c0*/  IMAD.MOV.U32 R24, RZ, RZ, R140 ;  /* 0x000000ffff187224 */ /* 0x000fe400078e008c */
[----:B------:R-:W-:Y:S02]  /*1a6d0*/  IMAD.MOV.U32 R25, RZ, RZ, R141 ;  /* 0x000000ffff197224 */ /* 0x000fe400078e008d */
[----:B------:R-:W-:Y:S01]  /*1a6e0*/  IMAD.MOV.U32 R26, RZ, RZ, R142 ;  /* 0x000000ffff1a7224 */ /* 0x000fe200078e008e */
[----:B------:R-:W2:Y:S01]  /*1a6f0*/  LDL.LU.64 R140, [R1] ;  /* 0x00000000018c7983 */ /* 0x000ea20000300a00 */
[----:B------:R-:W-:-:S02]  /*1a700*/  IMAD.MOV.U32 R27, RZ, RZ, R143 ;  /* 0x000000ffff1b7224 */ /* 0x000fc400078e008f */
[----:B------:R-:W-:Y:S01]  /*1a710*/  IMAD.MOV.U32 R28, RZ, RZ, R144 ;  /* 0x000000ffff1c7224 */ /* 0x000fe200078e0090 */
[----:B------:R-:W2:Y:S01]  /*1a720*/  LDL.LU.64 R142, [R1+0x8] ;  /* 0x00000800018e7983 */ /* 0x000ea20000300a00 */
[----:B------:R-:W-:Y:S02]  /*1a730*/  IMAD.MOV.U32 R29, RZ, RZ, R145 ;  /* 0x000000ffff1d7224 */ /* 0x000fe400078e0091 */
[----:B------:R-:W-:Y:S01]  /*1a740*/  IMAD.MOV.U32 R30, RZ, RZ, R146 ;  /* 0x000000ffff1e7224 */ /* 0x000fe200078e0092 */
[----:B------:R-:W2:Y:S01]  /*1a750*/  LDL.LU.64 R144, [R1+0x10] ;  /* 0x0000100001907983 */ /* 0x000ea20000300a00 */
[----:B------:R-:W-:Y:S02]  /*1a760*/  IMAD.MOV.U32 R31, RZ, RZ, R147 ;  /* 0x000000ffff1f7224 */ /* 0x000fe400078e0093 */
[----:B------:R-:W-:Y:S01]  /*1a770*/  IMAD.MOV.U32 R32, RZ, RZ, R148 ;  /* 0x000000ffff207224 */ /* 0x000fe200078e0094 */
[----:B------:R-:W2:Y:S01]  /*1a780*/  LDL.LU.64 R146, [R1+0x18] ;  /* 0x0000180001927983 */ /* 0x000ea20000300a00 */
        /* <DEDUP_REMOVED lines=129> */
[----:B------:R-:W-:-:S03]  /*1afa0*/  IMAD.MOV.U32 R119, RZ, RZ, R235 ;  /* 0x000000ffff777224 */ /* 0x000fc600078e00eb */
[----:B------:R-:W2:Y:S01]  /*1afb0*/  LDL.LU.64 R234, [R1+0x178] ;  /* 0x0001780001ea7983 */ /* 0x000ea20000300a00 */
[----:B------:R-:W-:Y:S01]  /*1afc0*/  UIADD3 UR20, UR34, 0x200, URZ ;  /* 0x0000020022147890 */ /* 0x000fe2000fffe03f */
[----:B------:R-:W-:Y:S02]  /*1afd0*/  UMOV UR21, 0x80000020 ;  /* 0x8000002000157882 */ /* 0x000fe40000000000 */
        /* <DEDUP_REMOVED lines=51> */
[----:B------:R-:W-:Y:S01]  /*1b310*/  QGMMA.64x192x32.F32.E4M3.E4M3 R140, gdesc[UR20], R140, UP0, gsb0 ;  /* 0x02e00000148c79f3 */ /* 0x000fe2000b80088c */
        /* <DEDUP_REMOVED lines=46> */
[----:B------:R-:W-:-:S03]  /*1b600*/  WARPGROUP.DEPBAR.LE gsb0, 0x0 ;  /* 0x00008000000079c5 */ /* 0x000fc60000010000 */
        /* <DEDUP_REMOVED lines=48> */
[----:B0-----:R-:W4:Y:S04]  /*1b910*/  LDL.LU.64 R140, [R1+0x480] ;  /* 0x00048000018c7983 */ /* 0x001f280000300a00 */
[----:B-1----:R-:W4:Y:S04]  /*1b920*/  LDL.LU.64 R142, [R1+0x488] ;  /* 0x00048800018e7983 */ /* 0x002f280000300a00 */
[----:B--2---:R-:W2:Y:S04]  /*1b930*/  LDL.LU.64 R144, [R1+0x490] ;  /* 0x0004900001907983 */ /* 0x004ea80000300a00 */
[----:B---3--:R-:W3:Y:S04]  /*1b940*/  LDL.LU.64 R146, [R1+0x498] ;  /* 0x0004980001927983 */ /* 0x008ee80000300a00 */
[----:B----4-:R-:W4:Y:S04]  /*1b950*/  LDL.LU.64 R148, [R1+0x4a0] ;  /* 0x0004a00001947983 */ /* 0x010f280000300a00 */
        /* <DEDUP_REMOVED lines=23> */
[----:B---3--:R-:W-:Y:S04]  /*1bad0*/  STL.64 [R1+0x2580], R194 ;  /* 0x002580c201007387 */ /* 0x008fe80000100a00 */
[----:B--2---:R-:W-:Y:S04]  /*1bae0*/  STL.64 [R1+0x2578], R192 ;  /* 0x002578c001007387 */ /* 0x004fe80000100a00 */
[----:B----4-:R-:W-:Y:S04]  /*1baf0*/  STL.64 [R1+0x2570], R190 ;  /* 0x002570be01007387 */ /* 0x010fe80000100a00 */
        /* <DEDUP_REMOVED lines=45> */
[----:B0-----:R-:W2:Y:S04]  /*1bdd0*/  LDL.LU.64 R120, [R1+0x650] ;  /* 0x0006500001787983 */ /* 0x001ea80000300a00 */
        /* <DEDUP_REMOVED lines=37> */
[----:B------:R-:W-:Y:S01]  /*1c030*/  UMOV UR16, UR20 ;  /* 0x0000001400107c82 */ /* 0x000fe20008000000 */
[----:B------:R-:W-:-:S02]  /*1c040*/  UMOV UR17, UR21 ;  /* 0x0000001500117c82 */ /* 0x000fc40008000000 */
        /* <DEDUP_REMOVED lines=19> */
[----:B------:R-:W3:Y:S01]  /*1c180*/  LDL.LU.64 R234, [R1+0x5f8] ;  /* 0x0005f80001ea7983 */ /* 0x000ee20000300a00 */
[----:B--2---:R-:W-:-:S06]  /*1c190*/  WARPGROUP.ARRIVE ;  /* 0x00000000000079c5 */ /* 0x004fcc0000000000 */
[----:B------:R-:W-:Y:S03]  /*1c1a0*/  QGMMA.64x192x32.F32.E4M3.E4M3 R100, gdesc[UR16], R100, UP0, gsb0 ;  /* 0x02e00000106479f3 */ /* 0x000fe6000b800864 */
[----:B------:R-:W-:Y:S02]  /*1c1b0*/  WARPGROUP.DEPBAR.LE gsb0, 0x0 ;  /* 0x00008000000079c5 */ /* 0x000fe40000010000 */
[----:B------:R-:W-:Y:S02]  /*1c1c0*/  IMAD.MOV.U32 R22, RZ, RZ, R194 ;  /* 0x000000ffff167224 */ /* 0x000fe400078e00c2 */
[----:B------:R-:W-:Y:S02]  /*1c1d0*/  IMAD.MOV.U32 R23, RZ, RZ, R195 ;  /* 0x000000ffff177224 */ /* 0x000fe400078e00c3 */
[----:B------:R-:W-:Y:S01]  /*1c1e0*/  IMAD.MOV.U32 R20, RZ, RZ, R192 ;  /* 0x000000ffff147224 */ /* 0x000fe200078e00c0 */
[----:B------:R-:W3:Y:S01]  /*1c1f0*/  LDL.LU.64 R194, [R1+0x2580] ;  /* 0x0025800001c27983 */ /* 0x000ee20000300a00 */
[----:B------:R-:W-:-:S02]  /*1c200*/  IMAD.MOV.U32 R21, RZ, RZ, R193 ;  /* 0x000000ffff157224 */ /* 0x000fc400078e00c1 */
[----:B------:R-:W-:Y:S01]  /*1c210*/  IMAD.MOV.U32 R18, RZ, RZ, R190 ;  /* 0x000000ffff127224 */ /* 0x000fe200078e00be */
[----:B------:R-:W3:Y:S01]  /*1c220*/  LDL.LU.64 R192, [R1+0x2578] ;  /* 0x0025780001c07983 */ /* 0x000ee20000300a00 */
[----:B------:R-:W-:Y:S02]  /*1c230*/  IMAD.MOV.U32 R19, RZ, RZ, R191 ;  /* 0x000000ffff137224 */ /* 0x000fe400078e00bf */
[----:B------:R-:W-:Y:S01]  /*1c240*/  IMAD.MOV.U32 R16, RZ, RZ, R188 ;  /* 0x000000ffff107224 */ /* 0x000fe200078e00bc */
[----:B------:R-:W3:Y:S01]  /*1c250*/  LDL.LU.64 R190, [R1+0x2570] ;  /* 0x0025700001be7983 */ /* 0x000ee20000300a00 */
        /* <DEDUP_REMOVED lines=72> */
[----:B------:R-:W-:-:S03]  /*1c6e0*/  IMAD.MOV.U32 R55, RZ, RZ, R141 ;  /* 0x000000ffff377224 */ /* 0x000fc600078e008d */
[----:B------:R-:W3:Y:S01]  /*1c6f0*/  LDL.LU.64 R140, [R1+0x24a8] ;  /* 0x0024a800018c7983 */ /* 0x000ee20000300a00 */
[----:B------:R-:W-:Y:S01]  /*1c700*/  UIADD3 UR16, UR34, 0x400, URZ ;  /* 0x0000040022107890 */ /* 0x000fe2000fffe03f */
[----:B------:R-:W-:Y:S01]  /*1c710*/  UMOV UR17, 0x80000020 ;  /* 0x8000002000117882 */ /* 0x000fe20000000000 */
[----:B------:R-:W-:Y:S02]  /*1c720*/  IMAD.MOV.U32 R58, RZ, RZ, R138 ;  /* 0x000000ffff3a7224 */ /* 0x000fe400078e008a */
        /* <DEDUP_REMOVED lines=48> */
[----:B------:R-:W-:Y:S01]  /*1ca30*/  IMAD.MOV.U32 R77, RZ, RZ, R119 ;  /* 0x000000ffff4d7224 */ /* 0x000fe200078e0077 */
[----:B---3--:R-:W-:-:S06]  /*1ca40*/  WARPGROUP.ARRIVE ;  /* 0x00000000000079c5 */ /* 0x008fcc0000000000 */
[----:B------:R-:W-:Y:S03]  /*1ca50*/  QGMMA.64x192x32.F32.E4M3.E4M3 R140, gdesc[UR16], R140, UP0, gsb0 ;  /* 0x02e00000108c79f3 */ /* 0x000fe6000b80088c */
        /* <DEDUP_REMOVED lines=34> */
[----:B------:R-:W-:-:S03]  /*1cc80*/  IMAD.MOV.U32 R98, RZ, RZ, R234 ;  /* 0x000000ffff627224 */ /* 0x000fc600078e00ea */
[----:B------:R-:W-:Y:S01]  /*1cc90*/  STL.64 [R1+0x588], R206 ;  /* 0x000588ce01007387 */ /* 0x000fe20000100a00 */
[----:B------:R-:W-:-:S03]  /*1cca0*/  IMAD.MOV.U32 R97, RZ, RZ, R235 ;  /* 0x000000ffff617224 */ /* 0x000fc600078e00eb */
[----:B------:R-:W-:Y:S01]  /*1ccb0*/  STL.64 [R1+0x590], R208 ;  /* 0x000590d001007387 */ /* 0x000fe20000100a00 */
[----:B------:R-:W-:-:S03]  /*1ccc0*/  IMAD.MOV.U32 R100, RZ, RZ, R232 ;  /* 0x000000ffff647224 */ /* 0x000fc600078e00e8 */
[----:B------:R-:W-:Y:S01]  /*1ccd0*/  STL.64 [R1+0x598], R210 ;  /* 0x000598d201007387 */ /* 0x000fe20000100a00 */
[----:B------:R-:W-:-:S03]  /*1cce0*/  IMAD.MOV.U32 R99, RZ, RZ, R233 ;  /* 0x000000ffff637224 */ /* 0x000fc600078e00e9 */
[----:B------:R0:W-:Y:S01]  /*1ccf0*/  STL [R1+0x5a0], R212 ;  /* 0x0005a0d401007387 */ /* 0x0001e20000100800 */
[----:B------:R-:W-:Y:S02]  /*1cd00*/  IMAD.MOV.U32 R102, RZ, RZ, R230 ;  /* 0x000000ffff667224 */ /* 0x000fe400078e00e6 */
[----:B------:R-:W-:Y:S01]  /*1cd10*/  IMAD.MOV.U32 R101, RZ, RZ, R231 ;  /* 0x000000ffff657224 */ /* 0x000fe200078e00e7 */
[----:B------:R-:W3:Y:S01]  /*1cd20*/  LDL.LU.64 R234, [R1+0x2450] ;  /* 0x0024500001ea7983 */ /* 0x000ee20000300a00 */
[----:B------:R-:W-:Y:S02]  /*1cd30*/  IMAD.MOV.U32 R104, RZ, RZ, R228 ;  /* 0x000000ffff687224 */ /* 0x000fe400078e00e4 */
[----:B------:R-:W-:Y:S01]  /*1cd40*/  IMAD.MOV.U32 R103, RZ, RZ, R229 ;  /* 0x000000ffff677224 */ /* 0x000fe200078e00e5 */
[----:B------:R-:W4:Y:S01]  /*1cd50*/  LDL.LU.64 R232, [R1+0x2448] ;  /* 0x0024480001e87983 */ /* 0x000f220000300a00 */
        /* <DEDUP_REMOVED lines=21> */
[----:B------:R-:W-:-:S03]  /*1ceb0*/  IMAD.MOV.U32 R119, RZ, RZ, R213 ;  /* 0x000000ffff777224 */ /* 0x000fc600078e00d5 */
        /* <DEDUP_REMOVED lines=41> */
[----:B---3--:R-:W-:Y:S04]  /*1d150*/  STL.64 [R1+0x17f0], R234 ;  /* 0x0017f0ea01007387 */ /* 0x008fe80000100a00 */
[----:B----4-:R-:W-:Y:S04]  /*1d160*/  STL.64 [R1+0x17e8], R232 ;  /* 0x0017e8e801007387 */ /* 0x010fe80000100a00 */
[----:B--2---:R-:W-:Y:S04]  /*1d170*/  STL.64 [R1+0x17e0], R230 ;  /* 0x0017e0e601007387 */ /* 0x004fe80000100a00 */
[----:B------:R-:W-:Y:S04]  /*1d180*/  STL.64 [R1+0x17d8], R228 ;  /* 0x0017d8e401007387 */ /* 0x000fe80000100a00 */
[----:B------:R-:W-:Y:S04]  /*1d190*/  STL.64 [R1+0x17d0], R226 ;  /* 0x0017d0e201007387 */ /* 0x000fe80000100a00 */
[----:B------:R-:W-:Y:S04]  /*1d1a0*/  STL.64 [R1+0x17c8], R224 ;  /* 0x0017c8e001007387 */ /* 0x000fe80000100a00 */
[----:B------:R-:W-:Y:S04]  /*1d1b0*/  STL.64 [R1+0x17c0], R222 ;  /* 0x0017c0de01007387 */ /* 0x000fe80000100a00 */
[----:B------:R-:W-:Y:S04]  /*1d1c0*/  STL.64 [R1+0x17b8], R220 ;  /* 0x0017b8dc01007387 */ /* 0x000fe80000100a00 */
[----:B------:R-:W-:Y:S04]  /*1d1d0*/  STL.64 [R1+0x17b0], R218 ;  /* 0x0017b0da01007387 */ /* 0x000fe80000100a00 */
[----:B------:R-:W-:Y:S01]  /*1d1e0*/  STL.64 [R1+0x17a8], R216 ;  /* 0x0017a8d801007387 */ /* 0x000fe20000100a00 */
[----:B------:R-:W-:-:S06]  /*1d1f0*/  WARPGROUP.ARRIVE ;  /* 0x00000000000079c5 */ /* 0x000fcc0000000000 */
        /* <DEDUP_REMOVED lines=40> */
[----:B0-----:R-:W2:Y:S04]  /*1d480*/  LDL.LU R140, [R1+0x480] ;  /* 0x00048000018c7983 */ /* 0x001ea80000300800 */
[----:B------:R-:W2:Y:S04]  /*1d490*/  LDL.LU R141, [R1+0x484] ;  /* 0x00048400018d7983 */ /* 0x000ea80000300800 */
[----:B------:R-:W3:Y:S04]  /*1d4a0*/  LDL.LU R142, [R1+0x488] ;  /* 0x00048800018e7983 */ /* 0x000ee80000300800 */
[----:B------:R-:W3:Y:S04]  /*1d4b0*/  LDL.LU R143, [R1+0x48c] ;  /* 0x00048c00018f7983 */ /* 0x000ee80000300800 */
[----:B------:R-:W4:Y:S04]  /*1d4c0*/  LDL.LU R144, [R1+0x490] ;  /* 0x0004900001907983 */ /* 0x000f280000300800 */
[----:B------:R-:W4:Y:S04]  /*1d4d0*/  LDL.LU R145, [R1+0x494] ;  /* 0x0004940001917983 */ /* 0x000f280000300800 */
[----:B------:R-:W2:Y:S04]  /*1d4e0*/  LDL.LU R146, [R1+0x498] ;  /* 0x0004980001927983 */ /* 0x000ea80000300800 */
        /* <DEDUP_REMOVED lines=65> */
[----:B------:R-:W2:Y:S01]  /*1d900*/  LDL.LU R212, [R1+0x5a0] ;  /* 0x0005a00001d47983 */ /* 0x000ea20000300800 */
[----:B------:R-:W-:-:S02]  /*1d910*/  IMAD.MOV.U32 R214, RZ, RZ, R118 ;  /* 0x000000ffffd67224 */ /* 0x000fc400078e0076 */
[----:B------:R-:W-:Y:S02]  /*1d920*/  IMAD.MOV.U32 R215, RZ, RZ, R117 ;  /* 0x000000ffffd77224 */ /* 0x000fe400078e0075 */
[----:B------:R-:W-:Y:S02]  /*1d930*/  IMAD.MOV.U32 R213, RZ, RZ, R119 ;  /* 0x000000ffffd57224 */ /* 0x000fe400078e0077 */
[----:B------:R-:W3:Y:S04]  /*1d940*/  LDL.LU R119, [R1+0x22d0] ;  /* 0x0022d00001777983 */ /* 0x000ee80000300800 */
[----:B------:R-:W3:Y:S04]  /*1d950*/  LDL.LU R118, [R1+0x22cc] ;  /* 0x0022cc0001767983 */ /* 0x000ee80000300800 */
[----:B------:R-:W3:Y:S04]  /*1d960*/  LDL.LU R117, [R1+0x22c8] ;  /* 0x0022c80001757983 */ /* 0x000ee80000300800 */
[----:B------:R0:W-:Y:S01]  /*1d970*/  STL.64 [R1+0x1970], R214 ;  /* 0x001970d601007387 */ /* 0x0001e20000100a00 */
        /* <DEDUP_REMOVED lines=20> */
[----:B0-----:R-:W-:Y:S02]  /*1dac0*/  IMAD.MOV.U32 R214, RZ, RZ, R22 ;  /* 0x000000ffffd67224 */ /* 0x001fe400078e0016 */
[----:B------:R-:W-:Y:S01]  /*1dad0*/  IMAD.MOV.U32 R215, RZ, RZ, R23 ;  /* 0x000000ffffd77224 */ /* 0x000fe200078e0017 */
[----:B--2---:R-:W-:Y:S04]  /*1dae0*/  STL.64 [R1+0x1968], R212 ;  /* 0x001968d401007387 */ /* 0x004fe80000100a00 */
[----:B----4-:R-:W-:Y:S04]  /*1daf0*/  STL.64 [R1+0x1960], R210 ;  /* 0x001960d201007387 */ /* 0x010fe80000100a00 */
[----:B---3--:R-:W-:Y:S04]  /*1db00*/  STL.64 [R1+0x1958], R208 ;  /* 0x001958d001007387 */ /* 0x008fe80000100a00 */
        /* <DEDUP_REMOVED lines=44> */
[----:B------:R-:W2:Y:S04]  /*1ddd0*/  LDL.LU R116, [R1+0x22c4] ;  /* 0x0022c40001747983 */ /* 0x000ea80000300800 */
[----:B------:R-:W3:Y:S04]  /*1dde0*/  LDL.LU R115, [R1+0x22c0] ;  /* 0x0022c00001737983 */ /* 0x000ee80000300800 */
[----:B------:R-:W4:Y:S04]  /*1ddf0*/  LDL.LU R114, [R1+0x22bc] ;  /* 0x0022bc0001727983 */ /* 0x000f280000300800 */
        /* <DEDUP_REMOVED lines=12> */
[----:B------:R-:W2:Y:S01]  /*1dec0*/  LDL.LU R101, [R1+0x2288] ;  /* 0x0022880001657983 */ /* 0x000ea20000300800 */
[----:B0-----:R-:W-:-:S03]  /*1ded0*/  IMAD.MOV.U32 R120, RZ, RZ, R96 ;  /* 0x000000ffff787224 */ /* 0x001fc600078e0060 */
[----:B------:R-:W3:Y:S01]  /*1dee0*/  LDL.LU R100, [R1+0x2284] ;  /* 0x0022840001647983 */ /* 0x000ee20000300800 */
[----:B------:R-:W-:-:S03]  /*1def0*/  IMAD.MOV.U32 R121, RZ, RZ, R95 ;  /* 0x000000ffff797224 */ /* 0x000fc600078e005f */
[----:B------:R-:W4:Y:S01]  /*1df00*/  LDL.LU R99, [R1+0x2280] ;  /* 0x0022800001637983 */ /* 0x000f220000300800 */
[----:B------:R-:W-:-:S03]  /*1df10*/  IMAD.MOV.U32 R122, RZ, RZ, R94 ;  /* 0x000000ffff7a7224 */ /* 0x000fc600078e005e */
[----:B------:R-:W2:Y:S01]  /*1df20*/  LDL.LU R98, [R1+0x227c] ;  /* 0x00227c0001627983 */ /* 0x000ea20000300800 */
[----:B------:R-:W-:-:S03]  /*1df30*/  IMAD.MOV.U32 R123, RZ, RZ, R93 ;  /* 0x000000ffff7b7224 */ /* 0x000fc600078e005d */
        /* <DEDUP_REMOVED lines=184> */
[----:B------:R-:W2:Y:S04]  /*1eac0*/  LDL.LU R21, [R1+0x2100] ;  /* 0x0021000001157983 */ /* 0x000ea80000300800 */
[----:B------:R-:W2:Y:S04]  /*1ead0*/  LDL.LU R22, [R1+0x20fc] ;  /* 0x0020fc0001167983 */ /* 0x000ea80000300800 */
[----:B------:R-:W2:Y:S04]  /*1eae0*/  LDL.LU R23, [R1+0x20f8] ;  /* 0x0020f80001177983 */ /* 0x000ea80000300800 */
        /* <DEDUP_REMOVED lines=48> */
[----:B0-----:R-:W4:Y:S04]  /*1edf0*/  LDL.LU.64 R120, [R1] ;  /* 0x0000000001787983 */ /* 0x001f280000300a00 */
[----:B------:R-:W3:Y:S04]  /*1ee00*/  LDL.LU.64 R122, [R1+0x8] ;  /* 0x00000800017a7983 */ /* 0x000ee80000300a00 */
[----:B------:R-:W2:Y:S04]  /*1ee10*/  LDL.LU.64 R124, [R1+0x10] ;  /* 0x00001000017c7983 */ /* 0x000ea80000300a00 */
[----:B------:R-:W4:Y:S04]  /*1ee20*/  LDL.LU.64 R126, [R1+0x18] ;  /* 0x00001800017e7983 */ /* 0x000f280000300a00 */
        /* <DEDUP_REMOVED lines=44> */
[----:B--2---:R-:W-:Y:S04]  /*1f0f0*/  STL.64 [R1+0x1c70], R214 ;  /* 0x001c70d601007387 */ /* 0x004fe80000100a00 */
[----:B---3--:R-:W-:Y:S04]  /*1f100*/  STL.64 [R1+0x1c68], R212 ;  /* 0x001c68d401007387 */ /* 0x008fe80000100a00 */
        /* <DEDUP_REMOVED lines=43> */
[----:B------:R1:W-:Y:S04]  /*1f3c0*/  STL.64 [R1+0x1b08], R124 ;  /* 0x001b087c01007387 */ /* 0x0003e80000100a00 */
[----:B------:R2:W-:Y:S04]  /*1f3d0*/  STL.64 [R1+0x1b00], R122 ;  /* 0x001b007a01007387 */ /* 0x0005e80000100a00 */
[----:B------:R3:W-:Y:S01]  /*1f3e0*/  STL.64 [R1+0x1af8], R120 ;  /* 0x001af87801007387 */ /* 0x0007e20000100a00 */
[----:B0-----:R-:W-:-:S02]  /*1f3f0*/  IMAD.MOV.U32 R126, RZ, RZ, R30 ;  /* 0x000000ffff7e7224 */ /* 0x001fc400078e001e */
[----:B-1----:R-:W-:Y:S02]  /*1f400*/  IMAD.MOV.U32 R124, RZ, RZ, R28 ;  /* 0x000000ffff7c7224 */ /* 0x002fe400078e001c */
[----:B--2---:R-:W-:Y:S02]  /*1f410*/  IMAD.MOV.U32 R122, RZ, RZ, R26 ;  /* 0x000000ffff7a7224 */ /* 0x004fe400078e001a */
[----:B---3--:R-:W-:Y:S02]  /*1f420*/  IMAD.MOV.U32 R120, RZ, RZ, R24 ;  /* 0x000000ffff787224 */ /* 0x008fe400078e0018 */
[----:B------:R-:W2:Y:S01]  /*1f430*/  LDL.LU R24, [R1+0x20f4] ;  /* 0x0020f40001187983 */ /* 0x000ea20000300800 */
[----:B------:R-:W-:Y:S02]  /*1f440*/  IMAD.MOV.U32 R121, RZ, RZ, R25 ;  /* 0x000000ffff797224 */ /* 0x000fe400078e0019 */
[----:B------:R-:W-:Y:S01]  /*1f450*/  IMAD.MOV.U32 R123, RZ, RZ, R27 ;  /* 0x000000ffff7b7224 */ /* 0x000fe200078e001b */
        /* <DEDUP_REMOVED lines=233> */
[----:B0-----:R-:W3:Y:S04]  /*202f0*/  LDL.LU R120, [R1+0x780] ;  /* 0x0007800001787983 */ /* 0x001ee80000300800 */
[----:B------:R-:W3:Y:S04]  /*20300*/  LDL.LU R121, [R1+0x784] ;  /* 0x0007840001797983 */ /* 0x000ee80000300800 */
[----:B------:R-:W4:Y:S04]  /*20310*/  LDL.LU R122, [R1+0x788] ;  /* 0x00078800017a7983 */ /* 0x000f280000300800 */
[----:B------:R-:W4:Y:S04]  /*20320*/  LDL.LU R123, [R1+0x78c] ;  /* 0x00078c00017b7983 */ /* 0x000f280000300800 */
[----:B------:R-:W3:Y:S04]  /*20330*/  LDL.LU R124, [R1+0x790] ;  /* 0x00079000017c7983 */ /* 0x000ee80000300800 */
        /* <DEDUP_REMOVED lines=67> */
[----:B------:R-:W3:Y:S01]  /*20770*/  LDL.LU R192, [R1+0x8a0] ;  /* 0x0008a00001c07983 */ /* 0x000ee20000300800 */
        /* <DEDUP_REMOVED lines=30> */
[----:B------:R-:W-:-:S03]  /*20960*/  IMAD.MOV.U32 R193, RZ, RZ, R23 ;  /* 0x000000ffffc17224 */ /* 0x000fc600078e0017 */
[----:B------:R-:W-:Y:S04]  /*20970*/  STL.64 [R1+0x1f30], R198 ;  /* 0x001f30c601007387 */ /* 0x000fe80000100a00 */
[----:B------:R-:W-:Y:S04]  /*20980*/  STL.64 [R1+0x1f28], R196 ;  /* 0x001f28c401007387 */ /* 0x000fe80000100a00 */
[----:B------:R-:W-:Y:S01]  /*20990*/  STL.64 [R1+0x1f20], R194 ;  /* 0x001f20c201007387 */ /* 0x000fe20000100a00 */
[----:B------:R-:W-:Y:S01]  /*209a0*/  UIADD3 UR20, UR34, 0x600, URZ ;  /* 0x0000060022147890 */ /* 0x000fe2000fffe03f */
[----:B--2---:R-:W-:Y:S01]  /*209b0*/  WARPGROUP.ARRIVE ;  /* 0x00000000000079c5 */ /* 0x004fe20000000000 */
[----:B------:R-:W-:-:S07]  /*209c0*/  UMOV UR21, 0x80000020 ;  /* 0x8000002000157882 */ /* 0x000fce0000000000 */
[----:B------:R-:W-:Y:S01]  /*209d0*/  QGMMA.64x192x32.F32.E4M3.E4M3 R24, gdesc[UR20], R24, UP0, gsb0 ;  /* 0x02e00000141879f3 */ /* 0x000fe2000b800818 */
        /* <DEDUP_REMOVED lines=85> */
[----:B------:R-:W-:-:S02]  /*20f30*/  WARPGROUP.DEPBAR.LE gsb0, 0x0 ;  /* 0x00008000000079c5 */ /* 0x000fc40000010000 */
[----:B------:R-:W-:Y:S01]  /*20f40*/  UMOV UR22, UR18 ;  /* 0x0000001200167c82 */ /* 0x000fe20008000000 */
[----:B------:R-:W-:Y:S01]  /*20f50*/  UMOV UR23, UR19 ;  /* 0x0000001300177c82 */ /* 0x000fe20008000000 */
[----:B--2---:R-:W-:-:S06]  /*20f60*/  WARPGROUP.ARRIVE ;  /* 0x00000000000079c5 */ /* 0x004fcc0000000000 */
        /* <DEDUP_REMOVED lines=42> */
[----:B------:R0:W-:Y:S01]  /*21210*/  STL.64 [R1+0x420], R192 ;  /* 0x000420c001007387 */ /* 0x0001e20000100a00 */
[----:B------:R-:W-:Y:S02]  /*21220*/  IMAD.MOV.U32 R6, RZ, RZ, R210 ;  /* 0x000000ffff067224 */ /* 0x000fe400078e00d2 */
        /* <DEDUP_REMOVED lines=66> */
[----:B------:R-:W-:Y:S01]  /*21650*/  UIADD3 UR18, UR35, 0x2, URZ ;  /* 0x0000000223127890 */ /* 0x000fe2000fffe03f */
[----:B------:R-:W-:Y:S01]  /*21660*/  UMOV UR17, 0x80000020 ;  /* 0x8000002000117882 */ /* 0x000fe20000000000 */
[----:B------:R-:W-:Y:S01]  /*21670*/  UMOV UR19, 0x80000020 ;  /* 0x8000002000137882 */ /* 0x000fe20000000000 */
[----:B--2---:R-:W-:-:S06]  /*21680*/  WARPGROUP.ARRIVE ;  /* 0x00000000000079c5 */ /* 0x004fcc0000000000 */
        /* <DEDUP_REMOVED lines=202> */
[----:B------:R-:W-:Y:S01]  /*22330*/  UMOV UR21, 0x80000020 ;  /* 0x8000002000157882 */ /* 0x000fe20000000000 */
[----:B--2---:R-:W-:-:S07]  /*22340*/  WARPGROUP.ARRIVE ;  /* 0x00000000000079c5 */ /* 0x004fce0000000000 */
[----:B------:R-:W-:Y:S03]  /*22350*/  QGMMA.64x192x32.F32.E4M3.E4M3 R120, gdesc[UR20], R120, gsb0 ;  /* 0x02e00000147879f3 */ /* 0x000fe60008000878 */
[----:B------:R-:W-:Y:S02]  /*22360*/  WARPGROUP.DEPBAR.LE gsb0, 0x0 ;  /* 0x00008000000079c5 */ /* 0x000fe40000010000 */
        /* <DEDUP_REMOVED lines=98> */
[----:B------:R-:W-:Y:S01]  /*22990*/  UMOV UR17, UR21 ;  /* 0x0000001500117c82 */ /* 0x000fe20008000000 */
        /* <DEDUP_REMOVED lines=153> */
[----:B------:R-:W4:Y:S04]  /*23330*/  LDL.LU.64 R232, [R1+0x17e8] ;  /* 0x0017e80001e87983 */ /* 0x000f280000300a00 */
        /* <DEDUP_REMOVED lines=46> */
[----:B------:R-:W-:Y:S01]  /*23620*/  UMOV UR20, UR16 ;  /* 0x0000001000147c82 */ /* 0x000fe20008000000 */
[----:B------:R-:W-:-:S02]  /*23630*/  UMOV UR21, UR17 ;  /* 0x0000001100157c82 */ /* 0x000fc40008000000 */
        /* <DEDUP_REMOVED lines=125> */
[----:B------:R-:W-:Y:S01]  /*23e10*/  UIADD3 UR20, UR34, 0x602, URZ ;  /* 0x0000060222147890 */ /* 0x000fe2000fffe03f */
[----:B------:R-:W-:Y:S01]  /*23e20*/  WARPGROUP.ARRIVE ;  /* 0x00000000000079c5 */ /* 0x000fe20000000000 */
[----:B------:R-:W-:-:S07]  /*23e30*/  UMOV UR21, 0x80000020 ;  /* 0x8000002000157882 */ /* 0x000fce0000000000 */
[----:B------:R-:W-:Y:S01]  /*23e40*/  QGMMA.64x192x32.F32.E4M3.E4M3 R24, gdesc[UR20], R24, gsb0 ;  /* 0x02e00000141879f3 */ /* 0x000fe20008000818 */
        /* <DEDUP_REMOVED lines=21> */
[----:B------:R-:W-:Y:S01]  /*23fa0*/  IMAD.MOV.U32 R235, RZ, RZ, R0 ;  /* 0x000000ffffeb7224 */ /* 0x000fe200078e0000 */
[----:B------:R-:W-:Y:S01]  /*23fb0*/  UMOV UR16, UR20 ;  /* 0x0000001400107c82 */ /* 0x000fe20008000000 */
[----:B------:R-:W-:Y:S01]  /*23fc0*/  UMOV UR17, UR21 ;  /* 0x0000001500117c82 */ /* 0x000fe20008000000 */
[----:B------:R0:W5:Y:S04]  /*23fd0*/  LDL.LU R23, [R1+0x1674] ;  /* 0x0016740001177983 */ /* 0x0001680000300800 */
        /* <DEDUP_REMOVED lines=20> */
[----:B------:R0:W5:Y:S01]  /*24120*/  LDL.LU R0, [R1+0x1620] ;  /* 0x0016200001007983 */ /* 0x0001620000300800 */
[----:B------:R-:W-:-:S02]  /*24130*/  WARPGROUP.DEPBAR.LE gsb0, 0x0 ;  /* 0x00008000000079c5 */ /* 0x000fc40000010000 */
        /* <DEDUP_REMOVED lines=98> */
[----:B------:R0:W5:Y:S01]  /*24760*/  LDL.LU.64 R140, [R1+0x14a0] ;  /* 0x0014a000018c7983 */ /* 0x0001620000300a00 */
[----:B------:R-:W-:-:S04]  /*24770*/  UIADD3 UR6, UR6, 0x2, URZ ;  /* 0x0000000206067890 */ /* 0x000fc8000fffe03f */
[----:B------:R-:W-:-:S04]  /*24780*/  UISETP.NE.AND UP0, UPT, UR6, UR29, UPT ;  /* 0x0000001d0600728c */ /* 0x000fc8000bf05270 */
[----:B------:R-:W-:-:S06]  /*24790*/  USEL UR16, URZ, 0x1, UP0 ;  /* 0x000000013f107887 */ /* 0x000fcc0008000000 */
[----:B------:R-:W-:-:S13]  /*247a0*/  ISETP.NE.AND P0, PT, RZ, UR16, PT ;  /* 0x00000010ff007c0c */ /* 0x000fda000bf05270 */
[----:B0-----:R-:W-:Y:S05]  /*247b0*/  @!P0 BRA `(.L_x_28) ;  /* 0x000000b400f08947 */ /* 0x001fea0003800000 */
[----:B------:R0:W-:Y:S04]  /*247c0*/  STL [R1+0x1594], R70 ;  /* 0x0015944601007387 */ /* 0x0001e80000100800 */
[----:B0-----:R-:W2:Y:S04]  /*247d0*/  LDL.LU R70, [R1+0x904] ;  /* 0x0009040001467983 */ /* 0x001ea80000300800 */
[----:B------:R0:W-:Y:S04]  /*247e0*/  STL [R1+0x1590], R71 ;  /* 0x0015904701007387 */ /* 0x0001e80000100800 */
[----:B0-----:R-:W2:Y:S04]  /*247f0*/  LDL R71, [R1+0x804] ;  /* 0x0008040001477983 */ /* 0x001ea80000100800 */
[----:B------:R0:W-:Y:S04]  /*24800*/  STL [R1+0x158c], R72 ;  /* 0x00158c4801007387 */ /* 0x0001e80000100800 */
[----:B0-----:R-:W3:Y:S04]  /*24810*/  LDL.LU R72, [R1+0x900] ;  /* 0x0009000001487983 */ /* 0x001ee80000300800 */
[----:B------:R0:W-:Y:S04]  /*24820*/  STL [R1+0x1588], R73 ;  /* 0x0015884901007387 */ /* 0x0001e80000100800 */
[----:B0-----:R-:W3:Y:S04]  /*24830*/  LDL R73, [R1+0x800] ;  /* 0x0008000001497983 */ /* 0x001ee80000100800 */
        /* <DEDUP_REMOVED lines=64> */
[----:B---3--:R-:W-:-:S01]  /*24c40*/  FADD R72, R73, R72 ;  /* 0x0000004849487221 */ /* 0x008fc20000000000 */
[----:B--2---:R-:W-:Y:S01]  /*24c50*/  FADD R70, R71, R70 ;  /* 0x0000004647467221 */ /* 0x004fe20000000000 */
[----:B----45:R-:W-:-:S01]  /*24c60*/  FADD R228, R83, R228 ;  /* 0x000000e453e47221 */ /* 0x030fc20000000000 */
[----:B------:R-:W-:Y:S01]  /*24c70*/  STL [R1+0x1504], R106 ;  /* 0x0015046a01007387 */ /* 0x000fe20000100800 */
[----:B------:R-:W-:-:S01]  /*24c80*/  FADD R229, R82, R229 ;  /* 0x000000e552e57221 */ /* 0x000fc20000000000 */
[----:B------:R-:W-:Y:S01]  /*24c90*/  FADD R227, R84, R227 ;  /* 0x000000e354e37221 */ /* 0x000fe20000000000 */
[----:B------:R-:W-:-:S01]  /*24ca0*/  FADD R230, R81, R230 ;  /* 0x000000e651e67221 */ /* 0x000fc20000000000 */
        /* <DEDUP_REMOVED lines=9> */
[----:B------:R-:W-:-:S03]  /*24d40*/  FADD R237, R74, R237 ;  /* 0x000000ed4aed7221 */ /* 0x000fc60000000000 */
[----:B------:R-:W-:Y:S01]  /*24d50*/  STL [R1+0x14f4], R110 ;  /* 0x0014f46e01007387 */ /* 0x000fe20000100800 */
[----:B------:R-:W-:-:S03]  /*24d60*/  FADD R226, R85, R226 ;  /* 0x000000e255e27221 */ /* 0x000fc60000000000 */
[----:B------:R-:W-:Y:S04]  /*24d70*/  STL [R1+0x14f0], R111 ;  /* 0x0014f06f01007387 */ /* 0x000fe80000100800 */
[----:B------:R-:W-:Y:S04]  /*24d80*/  STL [R1+0x14ec], R112 ;  /* 0x0014ec7001007387 */ /* 0x000fe80000100800 */
[----:B------:R-:W-:Y:S01]  /*24d90*/  STL [R1+0x14e8], R113 ;  /* 0x0014e87101007387 */ /* 0x000fe20000100800 */
[----:B------:R-:W-:-:S03]  /*24da0*/  FADD R225, R86, R225 ;  /* 0x000000e156e17221 */ /* 0x000fc60000000000 */
[----:B------:R-:W-:Y:S04]  /*24db0*/  STL [R1+0x14e4], R114 ;  /* 0x0014e47201007387 */ /* 0x000fe80000100800 */
[----:B------:R-:W-:Y:S04]  /*24dc0*/  STL [R1+0x14e0], R115 ;  /* 0x0014e07301007387 */ /* 0x000fe80000100800 */
[----:B------:R-:W-:Y:S04]  /*24dd0*/  STL [R1+0x14dc], R116 ;  /* 0x0014dc7401007387 */ /* 0x000fe80000100800 */
[----:B------:R-:W-:Y:S01]  /*24de0*/  STL [R1+0x14d8], R117 ;  /* 0x0014d87501007387 */ /* 0x000fe20000100800 */
[----:B------:R-:W-:-:S03]  /*24df0*/  FADD R224, R87, R224 ;  /* 0x000000e057e07221 */ /* 0x000fc60000000000 */
[----:B------:R-:W-:Y:S04]  /*24e00*/  STL [R1+0x14d4], R118 ;  /* 0x0014d47601007387 */ /* 0x000fe80000100800 */
[----:B------:R0:W-:Y:S04]  /*24e10*/  STL [R1+0x14d0], R119 ;  /* 0x0014d07701007387 */ /* 0x0001e80000100800 */
[----:B------:R1:W-:Y:S01]  /*24e20*/  STL [R1+0x14cc], R12 ;  /* 0x0014cc0c01007387 */ /* 0x0003e20000100800 */
[----:B------:R-:W-:-:S03]  /*24e30*/  FADD R223, R88, R223 ;  /* 0x000000df58df7221 */ /* 0x000fc60000000000 */
[----:B------:R2:W-:Y:S04]  /*24e40*/  STL [R1+0x14c8], R11 ;  /* 0x0014c80b01007387 */ /* 0x0005e80000100800 */
[----:B------:R3:W-:Y:S04]  /*24e50*/  STL [R1+0x14c4], R10 ;  /* 0x0014c40a01007387 */ /* 0x0007e80000100800 */
[----:B------:R4:W-:Y:S04]  /*24e60*/  STL [R1+0x14c0], R9 ;  /* 0x0014c00901007387 */ /* 0x0009e80000100800 */
[----:B------:R4:W-:Y:S01]  /*24e70*/  STL [R1+0x14bc], R8 ;  /* 0x0014bc0801007387 */ /* 0x0009e20000100800 */
[----:B------:R-:W-:-:S03]  /*24e80*/  FADD R222, R89, R222 ;  /* 0x000000de59de7221 */ /* 0x000fc60000000000 */
[----:B------:R4:W-:Y:S04]  /*24e90*/  STL [R1+0x14b8], R7 ;  /* 0x0014b80701007387 */ /* 0x0009e80000100800 */
[----:B------:R4:W-:Y:S04]  /*24ea0*/  STL [R1+0x14b4], R6 ;  /* 0x0014b40601007387 */ /* 0x0009e80000100800 */
[----:B------:R4:W-:Y:S01]  /*24eb0*/  STL [R1+0x14b0], R5 ;  /* 0x0014b00501007387 */ /* 0x0009e20000100800 */
[----:B------:R-:W-:-:S03]  /*24ec0*/  FADD R221, R90, R221 ;  /* 0x000000dd5add7221 */ /* 0x000fc60000000000 */
[----:B------:R4:W-:Y:S04]  /*24ed0*/  STL [R1+0x14ac], R4 ;  /* 0x0014ac0401007387 */ /* 0x0009e80000100800 */
[----:B------:R-:W-:Y:S04]  /*24ee0*/  STL [R1+0x14a8], R3 ;  /* 0x0014a80301007387 */ /* 0x000fe80000100800 */
[----:B------:R-:W-:Y:S04]  /*24ef0*/  STL [R1+0x14a4], R2 ;  /* 0x0014a40201007387 */ /* 0x000fe80000100800 */
[----:B------:R-:W-:Y:S01]  /*24f00*/  STL [R1+0x14a0], R0 ;  /* 0x0014a00001007387 */ /* 0x000fe20000100800 */
[----:B------:R-:W-:-:S03]  /*24f10*/  FADD R220, R91, R220 ;  /* 0x000000dc5bdc7221 */ /* 0x000fc60000000000 */
[----:B0-----:R-:W4:Y:S04]  /*24f20*/  LDL R119, [R1+0x808] ;  /* 0x0008080001777983 */ /* 0x001f280000100800 */
[----:B------:R-:W4:Y:S04]  /*24f30*/  LDL.LU R118, [R1+0x908] ;  /* 0x0009080001767983 */ /* 0x000f280000300800 */
[----:B------:R0:W-:Y:S01]  /*24f40*/  STL [R1+0x900], R72 ;  /* 0x0009004801007387 */ /* 0x0001e20000100800 */
[----:B------:R-:W-:-:S03]  /*24f50*/  FADD R219, R92, R219 ;  /* 0x000000db5cdb7221 */ /* 0x000fc60000000000 */
[----:B------:R-:W4:Y:S04]  /*24f60*/  LDL R117, [R1+0x80c] ;  /* 0x00080c0001757983 */ /* 0x000f280000100800 */
[----:B------:R0:W-:Y:S04]  /*24f70*/  STL [R1+0x904], R70 ;  /* 0x0009044601007387 */ /* 0x0001e80000100800 */
[----:B------:R-:W4:Y:S04]  /*24f80*/  LDL.LU R116, [R1+0x90c] ;  /* 0x00090c0001747983 */ /* 0x000f280000300800 */
[----:B------:R-:W4:Y:S01]  /*24f90*/  LDL R115, [R1+0x810] ;  /* 0x0008100001737983 */ /* 0x000f220000100800 */
[----:B------:R-:W-:-:S03]  /*24fa0*/  FADD R218, R93, R218 ;  /* 0x000000da5dda7221 */ /* 0x000fc60000000000 */
[----:B------:R-:W4:Y:S04]  /*24fb0*/  LDL.LU R114, [R1+0x910] ;  /* 0x0009100001727983 */ /* 0x000f280000300800 */
[----:B------:R-:W4:Y:S04]  /*24fc0*/  LDL R113, [R1+0x814] ;  /* 0x0008140001717983 */ /* 0x000f280000100800 */
[----:B------:R-:W4:Y:S01]  /*24fd0*/  LDL.LU R112, [R1+0x914] ;  /* 0x0009140001707983 */ /* 0x000f220000300800 */
[----:B------:R-:W-:-:S03]  /*24fe0*/  FADD R217, R94, R217 ;  /* 0x000000d95ed97221 */ /* 0x000fc60000000000 */
[----:B------:R-:W4:Y:S04]  /*24ff0*/  LDL R111, [R1+0x818] ;  /* 0x00081800016f7983 */ /* 0x000f280000100800 */
[----:B------:R-:W4:Y:S04]  /*25000*/  LDL.LU R110, [R1+0x918] ;  /* 0x00091800016e7983 */ /* 0x000f280000300800 */
[----:B------:R-:W4:Y:S04]  /*25010*/  LDL R109, [R1+0x81c] ;  /* 0x00081c00016d7983 */ /* 0x000f280000100800 */
[----:B------:R-:W4:Y:S01]  /*25020*/  LDL.LU R108, [R1+0x91c] ;  /* 0x00091c00016c7983 */ /* 0x000f220000300800 */
[----:B------:R-:W-:-:S03]  /*25030*/  FADD R216, R95, R216 ;  /* 0x000000d85fd87221 */ /* 0x000fc60000000000 */
[----:B------:R-:W4:Y:S04]  /*25040*/  LDL R107, [R1+0x820] ;  /* 0x00082000016b7983 */ /* 0x000f280000100800 */
[----:B------:R-:W4:Y:S01]  /*25050*/  LDL.LU R106, [R1+0x920] ;  /* 0x00092000016a7983 */ /* 0x000f220000300800 */
[----:B------:R-:W-:-:S01]  /*25060*/  FADD R23, R96, R23 ;  /* 0x0000001760177221 */ /* 0x000fc20000000000 */
[----:B------:R-:W-:Y:S01]  /*25070*/  FADD R22, R97, R22 ;  /* 0x0000001661167221 */ /* 0x000fe20000000000 */
[----:B------:R-:W-:-:S01]  /*25080*/  FADD R21, R98, R21 ;  /* 0x0000001562157221 */ /* 0x000fc20000000000 */
[----:B------:R-:W-:Y:S01]  /*25090*/  FADD R20, R99, R20 ;  /* 0x0000001463147221 */ /* 0x000fe20000000000 */
[----:B------:R-:W-:-:S01]  /*250a0*/  FADD R19, R100, R19 ;  /* 0x0000001364137221 */ /* 0x000fc20000000000 */
[----:B------:R-:W-:Y:S01]  /*250b0*/  FADD R18, R101, R18 ;  /* 0x0000001265127221 */ /* 0x000fe20000000000 */
[----:B------:R-:W-:-:S01]  /*250c0*/  FADD R17, R102, R17 ;  /* 0x0000001166117221 */ /* 0x000fc20000000000 */
[----:B------:R-:W-:Y:S01]  /*250d0*/  FADD R16, R103, R16 ;  /* 0x0000001067107221 */ /* 0x000fe20000000000 */
[----:B------:R-:W-:-:S01]  /*250e0*/  FADD R15, R104, R15 ;  /* 0x0000000f680f7221 */ /* 0x000fc20000000000 */
[----:B------:R-:W-:-:S02]  /*250f0*/  FADD R14, R105, R14 ;  /* 0x0000000e690e7221 */ /* 0x000fc40000000000 */
[----:B------:R-:W4:Y:S04]  /*25100*/  LDL R105, [R1+0x824] ;  /* 0x0008240001697983 */ /* 0x000f280000100800 */
[----:B------:R-:W4:Y:S04]  /*25110*/  LDL.LU R104, [R1+0x924] ;  /* 0x0009240001687983 */ /* 0x000f280000300800 */
        /* <DEDUP_REMOVED lines=23> */
[----:B-1----:R-:W4:Y:S04]  /*25290*/  LDL.LU R12, [R1+0x954] ;  /* 0x00095400010c7983 */ /* 0x002f280000300800 */
[----:B------:R-:W4:Y:S04]  /*252a0*/  LDL R80, [R1+0x858] ;  /* 0x0008580001507983 */ /* 0x000f280000100800 */
[----:B--2---:R-:W2:Y:S04]  /*252b0*/  LDL.LU R11, [R1+0x958] ;  /* 0x00095800010b7983 */ /* 0x004ea80000300800 */
[----:B------:R-:W2:Y:S04]  /*252c0*/  LDL R79, [R1+0x85c] ;  /* 0x00085c00014f7983 */ /* 0x000ea80000100800 */
[----:B---3--:R-:W3:Y:S04]  /*252d0*/  LDL.LU R10, [R1+0x95c] ;  /* 0x00095c00010a7983 */ /* 0x008ee80000300800 */
[----:B------:R-:W3:Y:S04]  /*252e0*/  LDL R78, [R1+0x860] ;  /* 0x00086000014e7983 */ /* 0x000ee80000100800 */
[----:B----4-:R-:W4:Y:S04]  /*252f0*/  LDL.LU R9, [R1+0x960] ;  /* 0x0009600001097983 */ /* 0x010f280000300800 */
        /* <DEDUP_REMOVED lines=10> */
[----:B0-----:R-:W4:Y:S04]  /*253a0*/  LDL R72, [R1+0x878] ;  /* 0x0008780001487983 */ /* 0x001f280000100800 */
[----:B------:R-:W4:Y:S04]  /*253b0*/  LDL.LU R3, [R1+0x978] ;  /* 0x0009780001037983 */ /* 0x000f280000300800 */
[----:B------:R-:W4:Y:S04]  /*253c0*/  LDL R71, [R1+0x87c] ;  /* 0x00087c0001477983 */ /* 0x000f280000100800 */
[----:B------:R-:W4:Y:S04]  /*253d0*/  LDL.LU R2, [R1+0x97c] ;  /* 0x00097c0001027983 */ /* 0x000f280000300800 */
[----:B------:R-:W4:Y:S04]  /*253e0*/  LDL R70, [R1+0x880] ;  /* 0x0008800001467983 */ /* 0x000f280000100800 */
[----:B------:R-:W4:Y:S01]  /*253f0*/  LDL.LU R0, [R1+0x980] ;  /* 0x0009800001007983 */ /* 0x000f220000300800 */
[----:B------:R-:W-:-:S01]  /*25400*/  FADD R118, R119, R118 ;  /* 0x0000007677767221 */ /* 0x000fc20000000000 */
[----:B------:R-:W-:Y:S01]  /*25410*/  FADD R116, R117, R116 ;  /* 0x0000007475747221 */ /* 0x000fe20000000000 */
[----:B------:R-:W-:-:S01]  /*25420*/  FADD R114, R115, R114 ;  /* 0x0000007273727221 */ /* 0x000fc20000000000 */
[----:B------:R-:W-:Y:S01]  /*25430*/  FADD R112, R113, R112 ;  /* 0x0000007071707221 */ /* 0x000fe20000000000 */
[----:B------:R-:W-:-:S01]  /*25440*/  FADD R110, R111, R110 ;  /* 0x0000006e6f6e7221 */ /* 0x000fc20000000000 */
[----:B------:R0:W-:Y:S01]  /*25450*/  STL [R1+0x908], R118 ;  /* 0x0009087601007387 */ /* 0x0001e20000100800 */
[----:B------:R-:W-:-:S01]  /*25460*/  FADD R108, R109, R108 ;  /* 0x0000006c6d6c7221 */ /* 0x000fc20000000000 */
[----:B------:R-:W-:-:S02]  /*25470*/  FADD R106, R107, R106 ;  /* 0x0000006a6b6a7221 */ /* 0x000fc40000000000 */
[----:B------:R1:W-:Y:S04]  /*25480*/  STL [R1+0x90c], R116 ;  /* 0x00090c7401007387 */ /* 0x0003e80000100800 */
[----:B------:R1:W-:Y:S04]  /*25490*/  STL [R1+0x910], R114 ;  /* 0x0009107201007387 */ /* 0x0003e80000100800 */
[----:B------:R1:W-:Y:S04]  /*254a0*/  STL [R1+0x914], R112 ;  /* 0x0009147001007387 */ /* 0x0003e80000100800 */
[----:B------:R1:W-:Y:S04]  /*254b0*/  STL [R1+0x918], R110 ;  /* 0x0009186e01007387 */ /* 0x0003e80000100800 */
[----:B------:R1:W-:Y:S04]  /*254c0*/  STL [R1+0x91c], R108 ;  /* 0x00091c6c01007387 */ /* 0x0003e80000100800 */
[----:B------:R1:W-:Y:S01]  /*254d0*/  STL [R1+0x920], R106 ;  /* 0x0009206a01007387 */ /* 0x0003e20000100800 */
[----:B------:R-:W-:-:S01]  /*254e0*/  FADD R104, R105, R104 ;  /* 0x0000006869687221 */ /* 0x000fc20000000000 */
[----:B------:R-:W-:-:S04]  /*254f0*/  FADD R102, R103, R102 ;  /* 0x0000006667667221 */ /* 0x000fc80000000000 */
[----:B------:R1:W-:Y:S01]  /*25500*/  STL [R1+0x924], R104 ;  /* 0x0009246801007387 */ /* 0x0003e20000100800 */
[----:B------:R-:W-:-:S03]  /*25510*/  FADD R100, R101, R100 ;  /* 0x0000006465647221 */ /* 0x000fc60000000000 */
        /* <DEDUP_REMOVED lines=21> */
[----:B--2---:R-:W-:-:S03]  /*25670*/  FADD R11, R80, R11 ;  /* 0x0000000b500b7221 */ /* 0x004fc60000000000 */
[----:B------:R2:W-:Y:S01]  /*25680*/  STL [R1+0x954], R12 ;  /* 0x0009540c01007387 */ /* 0x0005e20000100800 */
[----:B---3--:R-:W-:-:S03]  /*25690*/  FADD R10, R79, R10 ;  /* 0x0000000a4f0a7221 */ /* 0x008fc60000000000 */
[----:B------:R3:W-:Y:S01]  /*256a0*/  STL [R1+0x958], R11 ;  /* 0x0009580b01007387 */ /* 0x0007e20000100800 */
[----:B----4-:R-:W-:-:S03]  /*256b0*/  FADD R9, R78, R9 ;  /* 0x000000094e097221 */ /* 0x010fc60000000000 */
        /* <DEDUP_REMOVED lines=10> */
[----:B------:R4:W-:Y:S04]  /*25760*/  STL [R1+0x970], R5 ;  /* 0x0009700501007387 */ /* 0x0009e80000100800 */
[----:B------:R4:W-:Y:S01]  /*25770*/  STL [R1+0x974], R4 ;  /* 0x0009740401007387 */ /* 0x0009e20000100800 */
[----:B------:R-:W-:-:S03]  /*25780*/  FADD R3, R72, R3 ;  /* 0x0000000348037221 */ /* 0x000fc60000000000 */
[----:B------:R-:W4:Y:S04]  /*25790*/  LDL R119, [R1+0x884] ;  /* 0x0008840001777983 */ /* 0x000f280000100800 */
[----:B------:R4:W-:Y:S01]  /*257a0*/  STL [R1+0x978], R3 ;  /* 0x0009780301007387 */ /* 0x0009e20000100800 */
[----:B------:R-:W-:-:S03]  /*257b0*/  FADD R2, R71, R2 ;  /* 0x0000000247027221 */ /* 0x000fc60000000000 */
[----:B0-----:R-:W4:Y:S04]  /*257c0*/  LDL.LU R118, [R1+0x984] ;  /* 0x0009840001767983 */ /* 0x001f280000300800 */
[----:B------:R0:W-:Y:S01]  /*257d0*/  STL [R1+0x97c], R2 ;  /* 0x00097c0201007387 */ /* 0x0001e20000100800 */
[----:B------:R-:W-:-:S03]  /*257e0*/  FADD R0, R70, R0 ;  /* 0x0000000046007221 */ /* 0x000fc60000000000 */
[----:B------:R-:W4:Y:S04]  /*257f0*/  LDL R117, [R1+0x888] ;  /* 0x0008880001757983 */ /* 0x000f280000100800 */
[----:B------:R0:W-:Y:S04]  /*25800*/  STL [R1+0x980], R0 ;  /* 0x0009800001007387 */ /* 0x0001e80000100800 */
[----:B-1----:R-:W4:Y:S04]  /*25810*/  LDL.LU R116, [R1+0x988] ;  /* 0x0009880001747983 */ /* 0x002f280000300800 */
        /* <DEDUP_REMOVED lines=55> */
[----:B0-----:R-:W4:Y:S04]  /*25b90*/  LDL.LU R2, [R1+0x9f8] ;  /* 0x0009f80001027983 */ /* 0x001f280000300800 */
[----:B------:R-:W4:Y:S04]  /*25ba0*/  LDL R70, [R1+0x8fc] ;  /* 0x0008fc0001467983 */ /* 0x000f280000100800 */
[----:B------:R-:W4:Y:S01]  /*25bb0*/  LDL.LU R0, [R1+0x9fc] ;  /* 0x0009fc0001007983 */ /* 0x000f220000300800 */
[----:B------:R-:W-:-:S05]  /*25bc0*/  FADD R118, R119, R118 ;  /* 0x0000007677767221 */ /* 0x000fca0000000000 */
[----:B------:R-:W-:Y:S01]  /*25bd0*/  STL [R1+0x984], R118 ;  /* 0x0009847601007387 */ /* 0x000fe20000100800 */
        /* <DEDUP_REMOVED lines=178> */
[----:B------:R-:W4:Y:S04]  /*26700*/  LDL.LU R118, [R1+0xa78] ;  /* 0x000a780001767983 */ /* 0x000f280000300800 */
[----:B------:R4:W-:Y:S01]  /*26710*/  STL [R1+0xa70], R2 ;  /* 0x000a700201007387 */ /* 0x0009e20000100800 */
[----:B------:R-:W-:-:S03]  /*26720*/  FADD R0, R70, R0 ;  /* 0x0000000046007221 */ /* 0x000fc60000000000 */
[----:B------:R-:W4:Y:S04]  /*26730*/  LDL R117, [R1+0x67c] ;  /* 0x00067c0001757983 */ /* 0x000f280000100800 */
[----:B------:R4:W-:Y:S04]  /*26740*/  STL [R1+0xa74], R0 ;  /* 0x000a740001007387 */ /* 0x0009e80000100800 */
[----:B0-----:R-:W4:Y:S04]  /*26750*/  LDL.LU R116, [R1+0xa7c] ;  /* 0x000a7c0001747983 */ /* 0x001f280000300800 */
[----:B------:R-:W4:Y:S04]  /*26760*/  LDL R115, [R1+0x680] ;  /* 0x0006800001737983 */ /* 0x000f280000100800 */
        /* <DEDUP_REMOVED lines=1301> */
[----:B------:R-:W-:Y:S01]  /*2b8c0*/  STL [R1+0xf54], R116 ;  /* 0x000f547401007387 */ /* 0x000fe20000100800 */
[----:B------:R-:W-:-:S03]  /*2b8d0*/  FADD R112, R113, R112 ;  /* 0x0000007071707221 */ /* 0x000fc60000000000 */
[----:B------:R-:W-:Y:S01]  /*2b8e0*/  STL [R1+0xf58], R114 ;  /* 0x000f587201007387 */ /* 0x000fe20000100800 */
[----:B------:R-:W-:-:S03]  /*2b8f0*/  FADD R110, R111, R110 ;  /* 0x0000006e6f6e7221 */ /* 0x000fc60000000000 */
[----:B------:R-:W-:Y:S01]  /*2b900*/  STL [R1+0xf5c], R112 ;  /* 0x000f5c7001007387 */ /* 0x000fe20000100800 */
[----:B------:R-:W-:-:S03]  /*2b910*/  FADD R108, R109, R108 ;  /* 0x0000006c6d6c7221 */ /* 0x000fc60000000000 */
[----:B------:R-:W-:Y:S01]  /*2b920*/  STL [R1+0xf60], R110 ;  /* 0x000f606e01007387 */ /* 0x000fe20000100800 */
[----:B------:R-:W-:-:S03]  /*2b930*/  FADD R106, R107, R106 ;  /* 0x0000006a6b6a7221 */ /* 0x000fc60000000000 */
[----:B------:R-:W-:Y:S01]  /*2b940*/  STL [R1+0xf64], R108 ;  /* 0x000f646c01007387 */ /* 0x000fe20000100800 */
[----:B--2---:R-:W-:-:S03]  /*2b950*/  FADD R104, R105, R104 ;  /* 0x0000006869687221 */ /* 0x004fc60000000000 */
[----:B------:R-:W-:Y:S01]  /*2b960*/  STL [R1+0xf68], R106 ;  /* 0x000f686a01007387 */ /* 0x000fe20000100800 */
[----:B---3--:R-:W-:-:S03]  /*2b970*/  FADD R102, R103, R102 ;  /* 0x0000006667667221 */ /* 0x008fc60000000000 */
[----:B------:R-:W-:Y:S01]  /*2b980*/  STL [R1+0xf6c], R104 ;  /* 0x000f6c6801007387 */ /* 0x000fe20000100800 */
[----:B----4-:R-:W-:-:S03]  /*2b990*/  FADD R100, R101, R100 ;  /* 0x0000006465647221 */ /* 0x010fc60000000000 */
        /* <DEDUP_REMOVED lines=38> */
[----:B------:R-:W-:-:S01]  /*2bc00*/  FADD R3, R72, R3 ;  /* 0x0000000348037221 */ /* 0x000fc20000000000 */
[----:B------:R-:W-:Y:S01]  /*2bc10*/  FADD R2, R71, R2 ;  /* 0x0000000247027221 */ /* 0x000fe20000000000 */
[----:B------:R-:W-:-:S02]  /*2bc20*/  FADD R0, R70, R0 ;  /* 0x0000000046007221 */ /* 0x000fc40000000000 */
[----:B------:R-:W4:Y:S04]  /*2bc30*/  LDL R70, [R1+0x2cc] ;  /* 0x0002cc0001467983 */ /* 0x000f280000100800 */
[----:B------:R4:W-:Y:S04]  /*2bc40*/  STL [R1+0xfc0], R3 ;  /* 0x000fc00301007387 */ /* 0x0009e80000100800 */
[----:B------:R-:W4:Y:S04]  /*2bc50*/  LDL.LU R71, [R1+0xfcc] ;  /* 0x000fcc0001477983 */ /* 0x000f280000300800 */
[----:B------:R4:W-:Y:S04]  /*2bc60*/  STL [R1+0xfc4], R2 ;  /* 0x000fc40201007387 */ /* 0x0009e80000100800 */
[----:B------:R-:W4:Y:S04]  /*2bc70*/  LDL R72, [R1+0x2d0] ;  /* 0x0002d00001487983 */ /* 0x000f280000100800 */
[----:B------:R4:W-:Y:S04]  /*2bc80*/  STL [R1+0xfc8], R0 ;  /* 0x000fc80001007387 */ /* 0x0009e80000100800 */
        /* <DEDUP_REMOVED lines=23> */
[----:B------:R-:W4:Y:S04]  /*2be00*/  LDL R107, [R1] ;  /* 0x00000000016b7983 */ /* 0x000f280000100800 */
        /* <DEDUP_REMOVED lines=35> */
[----:B------:R-:W-:-:S03]  /*2c040*/  FADD R71, R70, R71 ;  /* 0x0000004746477221 */ /* 0x000fc60000000000 */
[----:B------:R-:W4:Y:S04]  /*2c050*/  LDL.LU R70, [R1+0x1594] ;  /* 0x0015940001467983 */ /* 0x000f280000300800 */
[----:B------:R0:W-:Y:S01]  /*2c060*/  STL [R1+0xfcc], R71 ;  /* 0x000fcc4701007387 */ /* 0x0001e20000100800 */
[----:B------:R-:W-:-:S03]  /*2c070*/  FADD R73, R72, R73 ;  /* 0x0000004948497221 */ /* 0x000fc60000000000 */
[----:B0-----:R-:W4:Y:S04]  /*2c080*/  LDL.LU R71, [R1+0x1590] ;  /* 0x0015900001477983 */ /* 0x001f280000300800 */
[----:B------:R-:W4:Y:S01]  /*2c090*/  LDL.LU R72, [R1+0x158c] ;  /* 0x00158c0001487983 */ /* 0x000f220000300800 */
[----:B------:R-:W-:-:S03]  /*2c0a0*/  FADD R75, R74, R75 ;  /* 0x0000004b4a4b7221 */ /* 0x000fc60000000000 */
        /* <DEDUP_REMOVED lines=8> */
[----:B------:R-:W4:Y:S04]  /*2c130*/  LDL.LU R76, [R1+0x157c] ;  /* 0x00157c00014c7983 */ /* 0x000f280000300800 */
[----:B------:R0:W-:Y:S01]  /*2c140*/  STL [R1+0xfd8], R77 ;  /* 0x000fd84d01007387 */ /* 0x0001e20000100800 */
[----:B------:R-:W-:-:S01]  /*2c150*/  FADD R83, R82, R83 ;  /* 0x0000005352537221 */ /* 0x000fc20000000000 */
[----:B------:R-:W-:-:S02]  /*2c160*/  FADD R118, R119, R118 ;  /* 0x0000007677767221 */ /* 0x000fc40000000000 */
[----:B0-----:R-:W4:Y:S04]  /*2c170*/  LDL.LU R77, [R1+0x1578] ;  /* 0x00157800014d7983 */ /* 0x001f280000300800 */
[----:B------:R-:W4:Y:S04]  /*2c180*/  LDL.LU R78, [R1+0x1574] ;  /* 0x00157400014e7983 */ /* 0x000f280000300800 */
[----:B------:R0:W-:Y:S01]  /*2c190*/  STL [R1+0xfdc], R79 ;  /* 0x000fdc4f01007387 */ /* 0x0001e20000100800 */
[----:B------:R-:W-:-:S01]  /*2c1a0*/  FADD R116, R117, R116 ;  /* 0x0000007475747221 */ /* 0x000fc20000000000 */
[----:B------:R-:W-:-:S02]  /*2c1b0*/  FADD R114, R115, R114 ;  /* 0x0000007273727221 */ /* 0x000fc40000000000 */
[----:B0-----:R-:W4:Y:S04]  /*2c1c0*/  LDL.LU R79, [R1+0x1570] ;  /* 0x00157000014f7983 */ /* 0x001f280000300800 */
[----:B------:R-:W4:Y:S01]  /*2c1d0*/  LDL.LU R80, [R1+0x156c] ;  /* 0x00156c0001507983 */ /* 0x000f220000300800 */
[----:B------:R-:W-:-:S03]  /*2c1e0*/  FADD R112, R113, R112 ;  /* 0x0000007071707221 */ /* 0x000fc60000000000 */
[----:B------:R0:W-:Y:S01]  /*2c1f0*/  STL [R1+0xfe0], R81 ;  /* 0x000fe05101007387 */ /* 0x0001e20000100800 */
[----:B------:R-:W-:-:S03]  /*2c200*/  FADD R110, R111, R110 ;  /* 0x0000006e6f6e7221 */ /* 0x000fc60000000000 */
[----:B0-----:R-:W4:Y:S01]  /*2c210*/  LDL.LU R81, [R1+0x1568] ;  /* 0x0015680001517983 */ /* 0x001f220000300800 */
[----:B------:R-:W-:-:S03]  /*2c220*/  FADD R108, R109, R108 ;  /* 0x0000006c6d6c7221 */ /* 0x000fc60000000000 */
[----:B------:R-:W4:Y:S01]  /*2c230*/  LDL.LU R82, [R1+0x1564] ;  /* 0x0015640001527983 */ /* 0x000f220000300800 */
[----:B------:R-:W-:-:S03]  /*2c240*/  FADD R106, R107, R106 ;  /* 0x0000006a6b6a7221 */ /* 0x000fc60000000000 */
[----:B------:R0:W-:Y:S01]  /*2c250*/  STL [R1+0xfe4], R83 ;  /* 0x000fe45301007387 */ /* 0x0001e20000100800 */
[----:B------:R-:W-:-:S03]  /*2c260*/  FADD R104, R105, R104 ;  /* 0x0000006869687221 */ /* 0x000fc60000000000 */
[----:B0-----:R-:W4:Y:S04]  /*2c270*/  LDL.LU R83, [R1+0x1560] ;  /* 0x0015600001537983 */ /* 0x001f280000300800 */
[----:B------:R-:W-:Y:S01]  /*2c280*/  STL [R1+0xfe8], R118 ;  /* 0x000fe87601007387 */ /* 0x000fe20000100800 */
[----:B------:R-:W-:-:S03]  /*2c290*/  FADD R102, R103, R102 ;  /* 0x0000006667667221 */ /* 0x000fc60000000000 */
[----:B------:R-:W-:Y:S04]  /*2c2a0*/  STL [R1+0xfec], R116 ;  /* 0x000fec7401007387 */ /* 0x000fe80000100800 */
[----:B------:R-:W-:Y:S01]  /*2c2b0*/  STL [R1+0xff0], R114 ;  /* 0x000ff07201007387 */ /* 0x000fe20000100800 */
[----:B------:R-:W-:-:S03]  /*2c2c0*/  FADD R100, R101, R100 ;  /* 0x0000006465647221 */ /* 0x000fc60000000000 */
[----:B------:R-:W-:Y:S01]  /*2c2d0*/  STL [R1+0xff4], R112 ;  /* 0x000ff47001007387 */ /* 0x000fe20000100800 */
[----:B------:R-:W-:-:S03]  /*2c2e0*/  FADD R98, R99, R98 ;  /* 0x0000006263627221 */ /* 0x000fc60000000000 */
[----:B------:R-:W-:Y:S04]  /*2c2f0*/  STL [R1+0xff8], R110 ;  /* 0x000ff86e01007387 */ /* 0x000fe80000100800 */
[----:B------:R-:W-:Y:S01]  /*2c300*/  STL [R1+0xffc], R108 ;  /* 0x000ffc6c01007387 */ /* 0x000fe20000100800 */
[----:B------:R-:W-:-:S03]  /*2c310*/  FADD R96, R97, R96 ;  /* 0x0000006061607221 */ /* 0x000fc60000000000 */
[----:B------:R-:W-:Y:S04]  /*2c320*/  STL [R1+0x1000], R106 ;  /* 0x0010006a01007387 */ /* 0x000fe80000100800 */
[----:B------:R-:W-:Y:S01]  /*2c330*/  STL [R1+0x1004], R104 ;  /* 0x0010046801007387 */ /* 0x000fe20000100800 */
[----:B------:R-:W-:-:S03]  /*2c340*/  FADD R12, R95, R12 ;  /* 0x0000000c5f0c7221 */ /* 0x000fc60000000000 */
[----:B------:R-:W-:Y:S04]  /*2c350*/  STL [R1+0x1008], R102 ;  /* 0x0010086601007387 */ /* 0x000fe80000100800 */
[----:B------:R-:W-:Y:S01]  /*2c360*/  STL [R1+0x100c], R100 ;  /* 0x00100c6401007387 */ /* 0x000fe20000100800 */
[----:B--2---:R-:W-:-:S03]  /*2c370*/  FADD R11, R94, R11 ;  /* 0x0000000b5e0b7221 */ /* 0x004fc60000000000 */
[----:B------:R-:W-:Y:S04]  /*2c380*/  STL [R1+0x1010], R98 ;  /* 0x0010106201007387 */ /* 0x000fe80000100800 */
[----:B------:R-:W-:Y:S01]  /*2c390*/  STL [R1+0x1014], R96 ;  /* 0x0010146001007387 */ /* 0x000fe20000100800 */
[----:B---3--:R-:W-:-:S03]  /*2c3a0*/  FADD R10, R93, R10 ;  /* 0x0000000a5d0a7221 */ /* 0x008fc60000000000 */
[----:B------:R-:W-:Y:S04]  /*2c3b0*/  STL [R1+0x1018], R12 ;  /* 0x0010180c01007387 */ /* 0x000fe80000100800 */
[----:B------:R-:W-:Y:S01]  /*2c3c0*/  STL [R1+0x101c], R11 ;  /* 0x00101c0b01007387 */ /* 0x000fe20000100800 */
        /* <DEDUP_REMOVED lines=18> */
[----:B0-----:R-:W4:Y:S04]  /*2c4f0*/  LDL.LU R10, [R1+0x1048] ;  /* 0x00104800010a7983 */ /* 0x001f280000300800 */
        /* <DEDUP_REMOVED lines=35> */
[----:B------:R-:W3:Y:S04]  /*2c730*/  LDL R104, [R1+0x90] ;  /* 0x0000900001687983 */ /* 0x000ee80000100800 */
        /* <DEDUP_REMOVED lines=12> */
[----:B------:R-:W-:-:S03]  /*2c800*/  FADD R10, R84, R10 ;  /* 0x0000000a540a7221 */ /* 0x000fc60000000000 */
[----:B------:R-:W4:Y:S04]  /*2c810*/  LDL.LU R84, [R1+0x155c] ;  /* 0x00155c0001547983 */ /* 0x000f280000300800 */
[----:B------:R0:W-:Y:S01]  /*2c820*/  STL [R1+0x1048], R10 ;  /* 0x0010480a01007387 */ /* 0x0001e20000100800 */
[----:B------:R-:W-:-:S03]  /*2c830*/  FADD R11, R85, R11 ;  /* 0x0000000b550b7221 */ /* 0x000fc60000000000 */
[----:B0-----:R-:W4:Y:S04]  /*2c840*/  LDL.LU R10, [R1+0x1090] ;  /* 0x00109000010a7983 */ /* 0x001f280000300800 */
[----:B------:R-:W4:Y:S04]  /*2c850*/  LDL.LU R85, [R1+0x1558] ;  /* 0x0015580001557983 */ /* 0x000f280000300800 */
        /* <DEDUP_REMOVED lines=20> */
[----:B------:R-:W4:Y:S04]  /*2c9a0*/  LDL.LU R92, [R1+0x153c] ;  /* 0x00153c00015c7983 */ /* 0x000f280000300800 */
[----:B------:R0:W-:Y:S01]  /*2c9b0*/  STL [R1+0x105c], R93 ;  /* 0x00105c5d01007387 */ /* 0x0001e20000100800 */
[----:B------:R-:W-:-:S03]  /*2c9c0*/  FADD R109, R110, R109 ;  /* 0x0000006d6e6d7221 */ /* 0x000fc60000000000 */
[----:B0-----:R-:W4:Y:S01]  /*2c9d0*/  LDL.LU R93, [R1+0x1538] ;  /* 0x00153800015d7983 */ /* 0x001f220000300800 */
[----:B------:R-:W-:-:S03]  /*2c9e0*/  FADD R107, R108, R107 ;  /* 0x0000006b6c6b7221 */ /* 0x000fc60000000000 */
[----:B------:R-:W4:Y:S04]  /*2c9f0*/  LDL.LU R94, [R1+0x1534] ;  /* 0x00153400015e7983 */ /* 0x000f280000300800 */
[----:B------:R-:W-:Y:S01]  /*2ca00*/  STL [R1+0x1060], R119 ;  /* 0x0010607701007387 */ /* 0x000fe20000100800 */
[----:B------:R-:W-:-:S03]  /*2ca10*/  FADD R12, R106, R12 ;  /* 0x0000000c6a0c7221 */ /* 0x000fc60000000000 */
[----:B------:R-:W-:Y:S01]  /*2ca20*/  STL [R1+0x1064], R117 ;  /* 0x0010647501007387 */ /* 0x000fe20000100800 */
[----:B------:R-:W-:-:S03]  /*2ca30*/  FADD R9, R99, R9 ;  /* 0x0000000963097221 */ /* 0x000fc60000000000 */
[----:B------:R-:W-:Y:S04]  /*2ca40*/  STL [R1+0x1068], R115 ;  /* 0x0010687301007387 */ /* 0x000fe80000100800 */
[----:B------:R-:W-:Y:S04]  /*2ca50*/  STL [R1+0x106c], R113 ;  /* 0x00106c7101007387 */ /* 0x000fe80000100800 */
[----:B------:R-:W-:Y:S04]  /*2ca60*/  STL [R1+0x1070], R111 ;  /* 0x0010706f01007387 */ /* 0x000fe80000100800 */
[----:B------:R-:W-:Y:S04]  /*2ca70*/  STL [R1+0x1074], R109 ;  /* 0x0010746d01007387 */ /* 0x000fe80000100800 */
[----:B------:R-:W4:Y:S04]  /*2ca80*/  LDL R99, [R1+0xac] ;  /* 0x0000ac0001637983 */ /* 0x000f280000100800 */
[----:B------:R-:W-:Y:S04]  /*2ca90*/  STL [R1+0x1078], R107 ;  /* 0x0010786b01007387 */ /* 0x000fe80000100800 */
[----:B------:R0:W-:Y:S04]  /*2caa0*/  STL [R1+0x1080], R9 ;  /* 0x0010800901007387 */ /* 0x0001e80000100800 */
[----:B------:R-:W-:Y:S04]  /*2cab0*/  STL [R1+0x107c], R12 ;  /* 0x00107c0c01007387 */ /* 0x000fe80000100800 */
[----:B0-----:R-:W4:Y:S01]  /*2cac0*/  LDL.LU R9, [R1+0x10ac] ;  /* 0x0010ac0001097983 */ /* 0x001f220000300800 */
[----:B--2---:R-:W-:-:S01]  /*2cad0*/  FADD R8, R97, R8 ;  /* 0x0000000861087221 */ /* 0x004fc20000000000 */
[----:B---3--:R-:W-:-:S02]  /*2cae0*/  FADD R7, R95, R7 ;  /* 0x000000075f077221 */ /* 0x008fc40000000000 */
[----:B------:R-:W2:Y:S01]  /*2caf0*/  LDL R97, [R1+0xb0] ;  /* 0x0000b00001617983 */ /* 0x000ea20000100800 */
[----:B----4-:R-:W-:-:S03]  /*2cb00*/  FADD R6, R103, R6 ;  /* 0x0000000667067221 */ /* 0x010fc60000000000 */
[----:B------:R0:W-:Y:S01]  /*2cb10*/  STL [R1+0x1084], R8 ;  /* 0x0010840801007387 */ /* 0x0001e20000100800 */
[----:B------:R-:W-:-:S01]  /*2cb20*/  FADD R5, R102, R5 ;  /* 0x0000000566057221 */ /* 0x000fc20000000000 */
[----:B------:R-:W-:Y:S02]  /*2cb30*/  FADD R4, R101, R4 ;  /* 0x0000000465047221 */ /* 0x000fe40000000000 */
[----:B0-----:R-:W2:Y:S04]  /*2cb40*/  LDL.LU R8, [R1+0x10b0] ;  /* 0x0010b00001087983 */ /* 0x001ea80000300800 */
[----:B------:R-:W3:Y:S01]  /*2cb50*/  LDL R95, [R1+0xb4] ;  /* 0x0000b400015f7983 */ /* 0x000ee20000100800 */
[----:B------:R-:W-:-:S03]  /*2cb60*/  FADD R3, R100, R3 ;  /* 0x0000000364037221 */ /* 0x000fc60000000000 */
[----:B------:R0:W-:Y:S01]  /*2cb70*/  STL [R1+0x1088], R7 ;  /* 0x0010880701007387 */ /* 0x0001e20000100800 */
[----:B------:R-:W-:-:S03]  /*2cb80*/  FADD R2, R98, R2 ;  /* 0x0000000262027221 */ /* 0x000fc60000000000 */
[----:B0-----:R-:W3:Y:S01]  /*2cb90*/  LDL.LU R7, [R1+0x10b4] ;  /* 0x0010b40001077983 */ /* 0x001ee20000300800 */
[----:B------:R-:W-:-:S01]  /*2cba0*/  FADD R0, R96, R0 ;  /* 0x0000000060007221 */ /* 0x000fc20000000000 */
[----:B------:R-:W-:Y:S01]  /*2cbb0*/  FADD R10, R104, R10 ;  /* 0x0000000a680a7221 */ /* 0x000fe20000000000 */
[----:B------:R-:W-:-:S05]  /*2cbc0*/  FADD R11, R105, R11 ;  /* 0x0000000b690b7221 */ /* 0x000fca0000000000 */
[----:B------:R-:W-:Y:S04]  /*2cbd0*/  STL [R1+0x108c], R11 ;  /* 0x00108c0b01007387 */ /* 0x000fe80000100800 */
[----:B------:R-:W-:Y:S04]  /*2cbe0*/  STL [R1+0x1090], R10 ;  /* 0x0010900a01007387 */ /* 0x000fe80000100800 */
[----:B------:R0:W-:Y:S04]  /*2cbf0*/  STL [R1+0x1094], R6 ;  /* 0x0010940601007387 */ /* 0x0001e80000100800 */
[----:B------:R1:W-:Y:S04]  /*2cc00*/  STL [R1+0x1098], R5 ;  /* 0x0010980501007387 */ /* 0x0003e80000100800 */
[----:B------:R4:W-:Y:S04]  /*2cc10*/  STL [R1+0x109c], R4 ;  /* 0x00109c0401007387 */ /* 0x0009e80000100800 */
[----:B------:R-:W3:Y:S04]  /*2cc20*/  LDL R117, [R1+0xb8] ;  /* 0x0000b80001757983 */ /* 0x000ee80000100800 */
[----:B------:R4:W-:Y:S04]  /*2cc30*/  STL [R1+0x10a0], R3 ;  /* 0x0010a00301007387 */ /* 0x0009e80000100800 */
[----:B------:R-:W3:Y:S04]  /*2cc40*/  LDL R116, [R1+0xbc] ;  /* 0x0000bc0001747983 */ /* 0x000ee80000100800 */
[----:B------:R4:W-:Y:S04]  /*2cc50*/  STL [R1+0x10a4], R2 ;  /* 0x0010a40201007387 */ /* 0x0009e80000100800 */
[----:B------:R-:W3:Y:S04]  /*2cc60*/  LDL R115, [R1+0xc0] ;  /* 0x0000c00001737983 */ /* 0x000ee80000100800 */
[----:B------:R4:W-:Y:S04]  /*2cc70*/  STL [R1+0x10a8], R0 ;  /* 0x0010a80001007387 */ /* 0x0009e80000100800 */
[----:B------:R-:W3:Y:S04]  /*2cc80*/  LDL R114, [R1+0xc4] ;  /* 0x0000c40001727983 */ /* 0x000ee80000100800 */
[----:B------:R-:W3:Y:S04]  /*2cc90*/  LDL R106, [R1+0xc8] ;  /* 0x0000c800016a7983 */ /* 0x000ee80000100800 */
[----:B0-----:R-:W3:Y:S04]  /*2cca0*/  LDL.LU R6, [R1+0x10c8] ;  /* 0x0010c80001067983 */ /* 0x001ee80000300800 */
[----:B------:R-:W3:Y:S04]  /*2ccb0*/  LDL R104, [R1+0xcc] ;  /* 0x0000cc0001687983 */ /* 0x000ee80000100800 */
[----:B-1----:R-:W3:Y:S04]  /*2ccc0*/  LDL.LU R5, [R1+0x10cc] ;  /* 0x0010cc0001057983 */ /* 0x002ee80000300800 */
        /* <DEDUP_REMOVED lines=8> */
[----:B------:R-:W4:Y:S04]  /*2cd50*/  LDL.LU R107, [R1+0x10b8] ;  /* 0x0010b800016b7983 */ /* 0x000f280000300800 */
[----:B------:R-:W4:Y:S04]  /*2cd60*/  LDL.LU R109, [R1+0x10bc] ;  /* 0x0010bc00016d7983 */ /* 0x000f280000300800 */
[----:B------:R-:W4:Y:S01]  /*2cd70*/  LDL.LU R111, [R1+0x10c0] ;  /* 0x0010c000016f7983 */ /* 0x000f220000300800 */
[----:B------:R-:W-:-:S05]  /*2cd80*/  FADD R9, R99, R9 ;  /* 0x0000000963097221 */ /* 0x000fca0000000000 */
[----:B------:R0:W-:Y:S04]  /*2cd90*/  STL [R1+0x10ac], R9 ;  /* 0x0010ac0901007387 */ /* 0x0001e80000100800 */
[----:B------:R-:W4:Y:S04]  /*2cda0*/  LDL.LU R113, [R1+0x10c4] ;  /* 0x0010c40001717983 */ /* 0x000f280000300800 */
[----:B------:R-:W4:Y:S04]  /*2cdb0*/  LDL R112, [R1+0xe0] ;  /* 0x0000e00001707983 */ /* 0x000f280000100800 */
[----:B------:R-:W4:Y:S01]  /*2cdc0*/  LDL R110, [R1+0xe4] ;  /* 0x0000e400016e7983 */ /* 0x000f220000100800 */
[----:B--2---:R-:W-:-:S05]  /*2cdd0*/  FADD R8, R97, R8 ;  /* 0x0000000861087221 */ /* 0x004fca0000000000 */
[----:B------:R1:W-:Y:S04]  /*2cde0*/  STL [R1+0x10b0], R8 ;  /* 0x0010b00801007387 */ /* 0x0003e80000100800 */
[----:B------:R-:W2:Y:S01]  /*2cdf0*/  LDL R108, [R1+0xe8] ;  /* 0x0000e800016c7983 */ /* 0x000ea20000100800 */
[----:B---3--:R-:W-:-:S05]  /*2ce00*/  FADD R7, R95, R7 ;  /* 0x000000075f077221 */ /* 0x008fca0000000000 */
[----:B------:R3:W-:Y:S04]  /*2ce10*/  STL [R1+0x10b4], R7 ;  /* 0x0010b40701007387 */ /* 0x0007e80000100800 */
[----:B------:R-:W2:Y:S04]  /*2ce20*/  LDL R105, [R1+0xec] ;  /* 0x0000ec0001697983 */ /* 0x000ea80000100800 */
[----:B------:R-:W2:Y:S04]  /*2ce30*/  LDL.LU R12, [R1+0x10ec] ;  /* 0x0010ec00010c7983 */ /* 0x000ea80000300800 */
[----:B------:R-:W2:Y:S04]  /*2ce40*/  LDL R103, [R1+0xf0] ;  /* 0x0000f00001677983 */ /* 0x000ea80000100800 */
[----:B------:R-:W2:Y:S04]  /*2ce50*/  LDL.LU R11, [R1+0x10f0] ;  /* 0x0010f000010b7983 */ /* 0x000ea80000300800 */
[----:B------:R-:W2:Y:S04]  /*2ce60*/  LDL R101, [R1+0xf4] ;  /* 0x0000f40001657983 */ /* 0x000ea80000100800 */
[----:B------:R-:W2:Y:S04]  /*2ce70*/  LDL.LU R10, [R1+0x10f4] ;  /* 0x0010f400010a7983 */ /* 0x000ea80000300800 */
[----:B------:R-:W2:Y:S04]  /*2ce80*/  LDL R99, [R1+0xf8] ;  /* 0x0000f80001637983 */ /* 0x000ea80000100800 */
[----:B0-----:R-:W2:Y:S04]  /*2ce90*/  LDL.LU R9, [R1+0x10f8] ;  /* 0x0010f80001097983 */ /* 0x001ea80000300800 */
[----:B------:R-:W2:Y:S04]  /*2cea0*/  LDL R97, [R1+0xfc] ;  /* 0x0000fc0001617983 */ /* 0x000ea80000100800 */
[----:B-1----:R-:W2:Y:S04]  /*2ceb0*/  LDL.LU R8, [R1+0x10fc] ;  /* 0x0010fc0001087983 */ /* 0x002ea80000300800 */
[----:B------:R-:W2:Y:S04]  /*2cec0*/  LDL R95, [R1+0x100] ;  /* 0x00010000015f7983 */ /* 0x000ea80000100800 */
[----:B---3--:R-:W3:Y:S01]  /*2ced0*/  LDL.LU R7, [R1+0x1100] ;  /* 0x0011000001077983 */ /* 0x008ee20000300800 */
[----:B------:R-:W-:-:S01]  /*2cee0*/  FADD R6, R106, R6 ;  /* 0x000000066a067221 */ /* 0x000fc20000000000 */
[----:B------:R-:W-:Y:S01]  /*2cef0*/  FADD R5, R104, R5 ;  /* 0x0000000568057221 */ /* 0x000fe20000000000 */
[----:B----4-:R-:W-:-:S01]  /*2cf00*/  FADD R4, R102, R4 ;  /* 0x0000000466047221 */ /* 0x010fc20000000000 */
[----:B------:R-:W-:Y:S01]  /*2cf10*/  FADD R3, R100, R3 ;  /* 0x0000000364037221 */ /* 0x000fe20000000000 */
[----:B------:R-:W-:-:S01]  /*2cf20*/  FADD R107, R117, R107 ;  /* 0x0000006b756b7221 */ /* 0x000fc20000000000 */
[----:B------:R-:W-:-:S04]  /*2cf30*/  FADD R109, R116, R109 ;  /* 0x0000006d746d7221 */ /* 0x000fc80000000000 */
[----:B------:R0:W-:Y:S01]  /*2cf40*/  STL [R1+0x10b8], R107 ;  /* 0x0010b86b01007387 */ /* 0x0001e20000100800 */
[----:B------:R-:W-:-:S03]  /*2cf50*/  FADD R111, R115, R111 ;  /* 0x0000006f736f7221 */ /* 0x000fc60000000000 */
[----:B0-----:R-:W4:Y:S04]  /*2cf60*/  LDL.LU R107, [R1+0x10e8] ;  /* 0x0010e800016b7983 */ /* 0x001f280000300800 */
[----:B------:R0:W-:Y:S01]  /*2cf70*/  STL [R1+0x10bc], R109 ;  /* 0x0010bc6d01007387 */ /* 0x0001e20000100800 */
[----:B------:R-:W-:-:S01]  /*2cf80*/  FADD R2, R98, R2 ;  /* 0x0000000262027221 */ /* 0x000fc20000000000 */
[----:B------:R-:W-:Y:S02]  /*2cf90*/  FADD R0, R96, R0 ;  /* 0x0000000060007221 */ /* 0x000fe40000000000 */
[----:B0-----:R-:W4:Y:S01]  /*2cfa0*/  LDL.LU R109, [R1+0x10e4] ;  /* 0x0010e400016d7983 */ /* 0x001f220000300800 */
[----:B------:R-:W-:-:S03]  /*2cfb0*/  FADD R113, R114, R113 ;  /* 0x0000007172717221 */ /* 0x000fc60000000000 */
[----:B------:R0:W-:Y:S04]  /*2cfc0*/  STL [R1+0x10c0], R111 ;  /* 0x0010c06f01007387 */ /* 0x0001e80000100800 */
[----:B0-----:R-:W4:Y:S04]  /*2cfd0*/  LDL.LU R111, [R1+0x10e0] ;  /* 0x0010e000016f7983 */ /* 0x001f280000300800 */
[----:B------:R-:W-:Y:S04]  /*2cfe0*/  STL [R1+0x10c4], R113 ;  /* 0x0010c47101007387 */ /* 0x000fe80000100800 */
[----:B------:R0:W-:Y:S04]  /*2cff0*/  STL [R1+0x10c8], R6 ;  /* 0x0010c80601007387 */ /* 0x0001e80000100800 */
[----:B------:R1:W-:Y:S04]  /*2d000*/  STL [R1+0x10cc], R5 ;  /* 0x0010cc0501007387 */ /* 0x0003e80000100800 */
[----:B------:R-:W-:Y:S04]  /*2d010*/  STL [R1+0x10d0], R4 ;  /* 0x0010d00401007387 */ /* 0x000fe80000100800 */
[----:B------:R-:W4:Y:S04]  /*2d020*/  LDL R106, [R1+0x104] ;  /* 0x00010400016a7983 */ /* 0x000f280000100800 */
[----:B------:R-:W-:Y:S04]  /*2d030*/  STL [R1+0x10d4], R3 ;  /* 0x0010d40301007387 */ /* 0x000fe80000100800 */
[----:B0-----:R-:W4:Y:S04]  /*2d040*/  LDL.LU R6, [R1+0x1104] ;  /* 0x0011040001067983 */ /* 0x001f280000300800 */
[----:B------:R-:W-:Y:S04]  /*2d050*/  STL [R1+0x10d8], R2 ;  /* 0x0010d80201007387 */ /* 0x000fe80000100800 */
[----:B------:R-:W4:Y:S04]  /*2d060*/  LDL R104, [R1+0x108] ;  /* 0x0001080001687983 */ /* 0x000f280000100800 */
[----:B------:R0:W-:Y:S04]  /*2d070*/  STL [R1+0x10dc], R0 ;  /* 0x0010dc0001007387 */ /* 0x0001e80000100800 */
[----:B-1----:R-:W4:Y:S04]  /*2d080*/  LDL.LU R5, [R1+0x1108] ;  /* 0x0011080001057983 */ /* 0x002f280000300800 */
[----:B------:R-:W4:Y:S04]  /*2d090*/  LDL R102, [R1+0x10c] ;  /* 0x00010c0001667983 */ /* 0x000f280000100800 */
[----:B0-----:R-:W4:Y:S04]  /*2d0a0*/  LDL.LU R0, [R1+0x110c] ;  /* 0x00110c0001007983 */ /* 0x001f280000300800 */
[----:B------:R-:W4:Y:S04]  /*2d0b0*/  LDL R100, [R1+0x110] ;  /* 0x0001100001647983 */ /* 0x000f280000100800 */
[----:B------:R-:W4:Y:S04]  /*2d0c0*/  LDL.LU R2, [R1+0x1110] ;  /* 0x0011100001027983 */ /* 0x000f280000300800 */
[----:B------:R-:W4:Y:S04]  /*2d0d0*/  LDL R98, [R1+0x114] ;  /* 0x0001140001627983 */ /* 0x000f280000100800 */
[----:B------:R-:W4:Y:S04]  /*2d0e0*/  LDL.LU R3, [R1+0x1114] ;  /* 0x0011140001037983 */ /* 0x000f280000300800 */
[----:B------:R-:W4:Y:S04]  /*2d0f0*/  LDL R96, [R1+0x118] ;  /* 0x0001180001607983 */ /* 0x000f280000100800 */
[----:B------:R-:W4:Y:S01]  /*2d100*/  LDL.LU R4, [R1+0x1118] ;  /* 0x0011180001047983 */ /* 0x000f220000300800 */
[----:B--2---:R-:W-:-:S01]  /*2d110*/  FADD R12, R105, R12 ;  /* 0x0000000c690c7221 */ /* 0x004fc20000000000 */
[----:B------:R-:W-:Y:S01]  /*2d120*/  FADD R11, R103, R11 ;  /* 0x0000000b670b7221 */ /* 0x000fe20000000000 */
[----:B------:R-:W-:-:S01]  /*2d130*/  FADD R10, R101, R10 ;  /* 0x0000000a650a7221 */ /* 0x000fc20000000000 */
[----:B------:R-:W-:Y:S01]  /*2d140*/  FADD R9, R99, R9 ;  /* 0x0000000963097221 */ /* 0x000fe20000000000 */
[----:B------:R-:W-:-:S01]  /*2d150*/  FADD R8, R97, R8 ;  /* 0x0000000861087221 */ /* 0x000fc20000000000 */
[----:B---3--:R-:W-:Y:S01]  /*2d160*/  FADD R7, R95, R7 ;  /* 0x000000075f077221 */ /* 0x008fe20000000000 */
[----:B----4-:R-:W-:-:S01]  /*2d170*/  FADD R107, R108, R107 ;  /* 0x0000006b6c6b7221 */ /* 0x010fc20000000000 */
[----:B------:R-:W-:Y:S01]  /*2d180*/  FADD R109, R110, R109 ;  /* 0x0000006d6e6d7221 */ /* 0x000fe20000000000 */
[----:B------:R-:W-:-:S05]  /*2d190*/  FADD R111, R112, R111 ;  /* 0x0000006f706f7221 */ /* 0x000fca0000000000 */
[----:B------:R-:W-:Y:S04]  /*2d1a0*/  STL [R1+0x10e0], R111 ;  /* 0x0010e06f01007387 */ /* 0x000fe80000100800 */
[----:B------:R-:W-:Y:S04]  /*2d1b0*/  STL [R1+0x10e4], R109 ;  /* 0x0010e46d01007387 */ /* 0x000fe80000100800 */
[----:B------:R-:W-:Y:S04]  /*2d1c0*/  STL [R1+0x10e8], R107 ;  /* 0x0010e86b01007387 */ /* 0x000fe80000100800 */
[----:B------:R-:W-:Y:S04]  /*2d1d0*/  STL [R1+0x10ec], R12 ;  /* 0x0010ec0c01007387 */ /* 0x000fe80000100800 */
[----:B------:R-:W-:Y:S04]  /*2d1e0*/  STL [R1+0x10f0], R11 ;  /* 0x0010f00b01007387 */ /* 0x000fe80000100800 */
[----:B------:R0:W-:Y:S04]  /*2d1f0*/  STL [R1+0x10f4], R10 ;  /* 0x0010f40a01007387 */ /* 0x0001e80000100800 */
[----:B------:R-:W2:Y:S01]  /*2d200*/  LDL R95, [R1+0x11c] ;  /* 0x00011c00015f7983 */ /* 0x000ea20000100800 */
[----:B------:R-:W-:-:S03]  /*2d210*/  FADD R6, R106, R6 ;  /* 0x000000066a067221 */ /* 0x000fc60000000000 */
[----:B------:R-:W-:Y:S04]  /*2d220*/  STL [R1+0x10f8], R9 ;  /* 0x0010f80901007387 */ /* 0x000fe80000100800 */
[----:B------:R-:W3:Y:S04]  /*2d230*/  LDL R97, [R1+0x120] ;  /* 0x0001200001617983 */ /* 0x000ee80000100800 */
[----:B------:R-:W-:Y:S01]  /*2d240*/  STL [R1+0x10fc], R8 ;  /* 0x0010fc0801007387 */ /* 0x000fe20000100800 */
[----:B------:R-:W-:-:S03]  /*2d250*/  FADD R5, R104, R5 ;  /* 0x0000000568057221 */ /* 0x000fc60000000000 */
[----:B------:R-:W4:Y:S04]  /*2d260*/  LDL R99, [R1+0x124] ;  /* 0x0001240001637983 */ /* 0x000f280000100800 */
[----:B------:R-:W-:Y:S01]  /*2d270*/  STL [R1+0x1100], R7 ;  /* 0x0011000701007387 */ /* 0x000fe20000100800 */
[----:B------:R-:W-:-:S03]  /*2d280*/  FADD R0, R102, R0 ;  /* 0x0000000066007221 */ /* 0x000fc60000000000 */
[----:B------:R-:W4:Y:S04]  /*2d290*/  LDL R101, [R1+0x128] ;  /* 0x0001280001657983 */ /* 0x000f280000100800 */
[----:B------:R-:W4:Y:S01]  /*2d2a0*/  LDL R103, [R1+0x12c] ;  /* 0x00012c0001677983 */ /* 0x000f220000100800 */
[----:B------:R-:W-:-:S03]  /*2d2b0*/  FADD R2, R100, R2 ;  /* 0x0000000264027221 */ /* 0x000fc60000000000 */
[----:B0-----:R-:W4:Y:S04]  /*2d2c0*/  LDL R10, [R1+0x130] ;  /* 0x00013000010a7983 */ /* 0x001f280000100800 */
[----:B------:R-:W4:Y:S04]  /*2d2d0*/  LDL R11, [R1+0x134] ;  /* 0x00013400010b7983 */ /* 0x000f280000100800 */
[----:B------:R-:W4:Y:S01]  /*2d2e0*/  LDL R115, [R1+0x138] ;  /* 0x0001380001737983 */ /* 0x000f220000100800 */
[----:B------:R-:W-:-:S03]  /*2d2f0*/  FADD R3, R98, R3 ;  /* 0x0000000362037221 */ /* 0x000fc60000000000 */
[----:B------:R-:W4:Y:S04]  /*2d300*/  LDL R113, [R1+0x13c] ;  /* 0x00013c0001717983 */ /* 0x000f280000100800 */
[----:B------:R-:W4:Y:S04]  /*2d310*/  LDL R111, [R1+0x140] ;  /* 0x00014000016f7983 */ /* 0x000f280000100800 */
[----:B------:R-:W4:Y:S04]  /*2d320*/  LDL R109, [R1+0x144] ;  /* 0x00014400016d7983 */ /* 0x000f280000100800 */
[----:B------:R-:W4:Y:S04]  /*2d330*/  LDL R107, [R1+0x148] ;  /* 0x00014800016b7983 */ /* 0x000f280000100800 */
[----:B------:R-:W2:Y:S04]  /*2d340*/  LDL R105, [R1+0x14c] ;  /* 0x00014c0001697983 */ /* 0x000ea80000100800 */
[----:B------:R0:W-:Y:S04]  /*2d350*/  STL [R1+0x110c], R0 ;  /* 0x00110c0001007387 */ /* 0x0001e80000100800 */
[----:B------:R-:W-:Y:S01]  /*2d360*/  STL [R1+0x1104], R6 ;  /* 0x0011040601007387 */ /* 0x000fe20000100800 */
[----:B------:R-:W-:-:S03]  /*2d370*/  FADD R4, R96, R4 ;  /* 0x0000000460047221 */ /* 0x000fc60000000000 */
[----:B0-----:R-:W2:Y:S04]  /*2d380*/  LDL.LU R0, [R1+0x114c] ;  /* 0x00114c0001007983 */ /* 0x001ea80000300800 */
[----:B------:R-:W-:Y:S04]  /*2d390*/  STL [R1+0x1108], R5 ;  /* 0x0011080501007387 */ /* 0x000fe80000100800 */
[----:B------:R0:W-:Y:S04]  /*2d3a0*/  STL [R1+0x1110], R2 ;  /* 0x0011100201007387 */ /* 0x0001e80000100800 */
[----:B0-----:R-:W4:Y:S04]  /*2d3b0*/  LDL.LU R2, [R1+0x1148] ;  /* 0x0011480001027983 */ /* 0x001f280000300800 */
[----:B------:R0:W-:Y:S04]  /*2d3c0*/  STL [R1+0x1114], R3 ;  /* 0x0011140301007387 */ /* 0x0001e80000100800 */
[----:B0-----:R-:W4:Y:S04]  /*2d3d0*/  LDL.LU R3, [R1+0x1144] ;  /* 0x0011440001037983 */ /* 0x001f280000300800 */
[----:B------:R-:W3:Y:S04]  /*2d3e0*/  LDL.LU R96, [R1+0x111c] ;  /* 0x00111c0001607983 */ /* 0x000ee80000300800 */
[----:B------:R-:W4:Y:S04]  /*2d3f0*/  LDL.LU R98, [R1+0x1120] ;  /* 0x0011200001627983 */ /* 0x000f280000300800 */
[----:B------:R-:W4:Y:S04]  /*2d400*/  LDL.LU R100, [R1+0x1124] ;  /* 0x0011240001647983 */ /* 0x000f280000300800 */
[----:B------:R0:W-:Y:S04]  /*2d410*/  STL [R1+0x1118], R4 ;  /* 0x0011180401007387 */ /* 0x0001e80000100800 */
[----:B------:R-:W4:Y:S04]  /*2d420*/  LDL.LU R102, [R1+0x1128] ;  /* 0x0011280001667983 */ /* 0x000f280000300800 */
[----:B------:R-:W4:Y:S04]  /*2d430*/  LDL.LU R9, [R1+0x112c] ;  /* 0x00112c0001097983 */ /* 0x000f280000300800 */
[----:B------:R-:W4:Y:S04]  /*2d440*/  LDL.LU R8, [R1+0x1130] ;  /* 0x0011300001087983 */ /* 0x000f280000300800 */
[----:B------:R-:W4:Y:S04]  /*2d450*/  LDL.LU R7, [R1+0x1134] ;  /* 0x0011340001077983 */ /* 0x000f280000300800 */
[----:B------:R-:W4:Y:S04]  /*2d460*/  LDL.LU R6, [R1+0x1138] ;  /* 0x0011380001067983 */ /* 0x000f280000300800 */
[----:B------:R-:W4:Y:S04]  /*2d470*/  LDL.LU R5, [R1+0x113c] ;  /* 0x00113c0001057983 */ /* 0x000f280000300800 */
[----:B0-----:R-:W4:Y:S04]  /*2d480*/  LDL.LU R4, [R1+0x1140] ;  /* 0x0011400001047983 */ /* 0x001f280000300800 */
        /* <DEDUP_REMOVED lines=11> */
[----:B--2---:R-:W-:-:S01]  /*2d540*/  FADD R0, R105, R0 ;  /* 0x0000000069007221 */ /* 0x004fc20000000000 */
[----:B---3--:R-:W-:-:S02]  /*2d550*/  FADD R96, R95, R96 ;  /* 0x000000605f607221 */ /* 0x008fc40000000000 */
[----:B------:R-:W2:Y:S01]  /*2d560*/  LDL.LU R95, [R1+0x1530] ;  /* 0x00153000015f7983 */ /* 0x000ea20000300800 */
[----:B----4-:R-:W-:-:S03]  /*2d570*/  FADD R98, R97, R98 ;  /* 0x0000006261627221 */ /* 0x010fc60000000000 */
[----:B------:R0:W-:Y:S01]  /*2d580*/  STL [R1+0x111c], R96 ;  /* 0x00111c6001007387 */ /* 0x0001e20000100800 */
[----:B------:R-:W-:-:S03]  /*2d590*/  FADD R100, R99, R100 ;  /* 0x0000006463647221 */ /* 0x000fc60000000000 */
[----:B0-----:R-:W3:Y:S01]  /*2d5a0*/  LDL.LU R96, [R1+0x152c] ;  /* 0x00152c0001607983 */ /* 0x001ee20000300800 */
[----:B------:R-:W-:-:S03]  /*2d5b0*/  FADD R102, R101, R102 ;  /* 0x0000006665667221 */ /* 0x000fc60000000000 */
[----:B------:R-:W4:Y:S04]  /*2d5c0*/  LDL.LU R97, [R1+0x1528] ;  /* 0x0015280001617983 */ /* 0x000f280000300800 */
[----:B------:R0:W-:Y:S01]  /*2d5d0*/  STL [R1+0x1120], R98 ;  /* 0x0011206201007387 */ /* 0x0001e20000100800 */
[----:B------:R-:W-:-:S01]  /*2d5e0*/  FADD R9, R103, R9 ;  /* 0x0000000967097221 */ /* 0x000fc20000000000 */
[----:B------:R-:W-:Y:S01]  /*2d5f0*/  FADD R8, R10, R8 ;  /* 0x000000080a087221 */ /* 0x000fe20000000000 */
[----:B------:R-:W-:-:S01]  /*2d600*/  FADD R7, R11, R7 ;  /* 0x000000070b077221 */ /* 0x000fc20000000000 */
[----:B0-----:R-:W4:Y:S04]  /*2d610*/  LDL.LU R98, [R1+0x1524] ;  /* 0x0015240001627983 */ /* 0x001f280000300800 */
        /* <DEDUP_REMOVED lines=9> */
[----:B------:R-:W-:-:S02]  /*2d6b0*/  FADD R2, R107, R2 ;  /* 0x000000026b027221 */ /* 0x000fc40000000000 */
[----:B0-----:R-:W4:Y:S04]  /*2d6c0*/  LDL.LU R102, [R1+0x1514] ;  /* 0x0015140001667983 */ /* 0x001f280000300800 */
[----:B------:R-:W4:Y:S04]  /*2d6d0*/  LDL.LU R103, [R1+0x1510] ;  /* 0x0015100001677983 */ /* 0x000f280000300800 */
[----:B------:R0:W-:Y:S04]  /*2d6e0*/  STL [R1+0x112c], R9 ;  /* 0x00112c0901007387 */ /* 0x0001e80000100800 */
[----:B------:R1:W-:Y:S04]  /*2d6f0*/  STL [R1+0x1130], R8 ;  /* 0x0011300801007387 */ /* 0x0003e80000100800 */
[----:B------:R1:W-:Y:S04]  /*2d700*/  STL [R1+0x1134], R7 ;  /* 0x0011340701007387 */ /* 0x0003e80000100800 */
[----:B------:R1:W-:Y:S04]  /*2d710*/  STL [R1+0x1138], R6 ;  /* 0x0011380601007387 */ /* 0x0003e80000100800 */
[----:B------:R1:W-:Y:S04]  /*2d720*/  STL [R1+0x113c], R5 ;  /* 0x00113c0501007387 */ /* 0x0003e80000100800 */
[----:B------:R1:W-:Y:S04]  /*2d730*/  STL [R1+0x1140], R4 ;  /* 0x0011400401007387 */ /* 0x0003e80000100800 */
[----:B------:R-:W2:Y:S04]  /*2d740*/  LDL.LU R105, [R1+0x1150] ;  /* 0x0011500001697983 */ /* 0x000ea80000300800 */
[----:B------:R1:W-:Y:S04]  /*2d750*/  STL [R1+0x1144], R3 ;  /* 0x0011440301007387 */ /* 0x0003e80000100800 */
[----:B------:R-:W3:Y:S04]  /*2d760*/  LDL.LU R107, [R1+0x1154] ;  /* 0x00115400016b7983 */ /* 0x000ee80000300800 */
[----:B------:R1:W-:Y:S04]  /*2d770*/  STL [R1+0x1148], R2 ;  /* 0x0011480201007387 */ /* 0x0003e80000100800 */
[----:B------:R-:W4:Y:S04]  /*2d780*/  LDL.LU R109, [R1+0x1158] ;  /* 0x00115800016d7983 */ /* 0x000f280000300800 */
[----:B------:R1:W-:Y:S04]  /*2d790*/  STL [R1+0x114c], R0 ;  /* 0x00114c0001007387 */ /* 0x0003e80000100800 */
[----:B------:R-:W4:Y:S04]  /*2d7a0*/  LDL.LU R111, [R1+0x115c] ;  /* 0x00115c00016f7983 */ /* 0x000f280000300800 */
[----:B------:R-:W4:Y:S04]  /*2d7b0*/  LDL.LU R113, [R1+0x1160] ;  /* 0x0011600001717983 */ /* 0x000f280000300800 */
[----:B------:R-:W4:Y:S04]  /*2d7c0*/  LDL.LU R115, [R1+0x1164] ;  /* 0x0011640001737983 */ /* 0x000f280000300800 */
[----:B------:R-:W4:Y:S04]  /*2d7d0*/  LDL.LU R11, [R1+0x1168] ;  /* 0x00116800010b7983 */ /* 0x000f280000300800 */
[----:B------:R-:W4:Y:S04]  /*2d7e0*/  LDL.LU R10, [R1+0x116c] ;  /* 0x00116c00010a7983 */ /* 0x000f280000300800 */
[----:B0-----:R-:W4:Y:S04]  /*2d7f0*/  LDL.LU R9, [R1+0x1170] ;  /* 0x0011700001097983 */ /* 0x001f280000300800 */
[----:B-1----:R-:W4:Y:S04]  /*2d800*/  LDL.LU R8, [R1+0x1174] ;  /* 0x0011740001087983 */ /* 0x002f280000300800 */
[----:B------:R-:W4:Y:S04]  /*2d810*/  LDL.LU R7, [R1+0x1178] ;  /* 0x0011780001077983 */ /* 0x000f280000300800 */
[----:B------:R-:W4:Y:S04]  /*2d820*/  LDL.LU R6, [R1+0x117c] ;  /* 0x00117c0001067983 */ /* 0x000f280000300800 */
[----:B------:R-:W4:Y:S04]  /*2d830*/  LDL.LU R5, [R1+0x1180] ;  /* 0x0011800001057983 */ /* 0x000f280000300800 */
[----:B------:R-:W4:Y:S04]  /*2d840*/  LDL.LU R4, [R1+0x1184] ;  /* 0x0011840001047983 */ /* 0x000f280000300800 */
[----:B------:R-:W4:Y:S04]  /*2d850*/  LDL.LU R3, [R1+0x1188] ;  /* 0x0011880001037983 */ /* 0x000f280000300800 */
[----:B------:R-:W4:Y:S04]  /*2d860*/  LDL.LU R2, [R1+0x118c] ;  /* 0x00118c0001027983 */ /* 0x000f280000300800 */
[----:B------:R-:W4:Y:S01]  /*2d870*/  LDL.LU R0, [R1+0x1190] ;  /* 0x0011900001007983 */ /* 0x000f220000300800 */
[----:B--2---:R-:W-:-:S03]  /*2d880*/  FADD R105, R104, R105 ;  /* 0x0000006968697221 */ /* 0x004fc60000000000 */
[----:B------:R-:W2:Y:S04]  /*2d890*/  LDL.LU R104, [R1+0x150c] ;  /* 0x00150c0001687983 */ /* 0x000ea80000300800 */
[----:B------:R0:W-:Y:S01]  /*2d8a0*/  STL [R1+0x1150], R105 ;  /* 0x0011506901007387 */ /* 0x0001e20000100800 */
[----:B---3--:R-:W-:-:S03]  /*2d8b0*/  FADD R107, R106, R107 ;  /* 0x0000006b6a6b7221 */ /* 0x008fc60000000000 */
[----:B0-----:R-:W3:Y:S01]  /*2d8c0*/  LDL.LU R105, [R1+0x1508] ;  /* 0x0015080001697983 */ /* 0x001ee20000300800 */
[----:B----4-:R-:W-:-:S03]  /*2d8d0*/  FADD R109, R108, R109 ;  /* 0x0000006d6c6d7221 */ /* 0x010fc60000000000 */
[----:B------:R-:W4:Y:S04]  /*2d8e0*/  LDL.LU R106, [R1+0x1504] ;  /* 0x00150400016a7983 */ /* 0x000f280000300800 */
[----:B------:R0:W-:Y:S01]  /*2d8f0*/  STL [R1+0x1154], R107 ;  /* 0x0011546b01007387 */ /* 0x0001e20000100800 */
[----:B------:R-:W-:-:S01]  /*2d900*/  FADD R111, R110, R111 ;  /* 0x0000006f6e6f7221 */ /* 0x000fc20000000000 */
[----:B------:R-:W-:Y:S02]  /*2d910*/  FADD R113, R112, R113 ;  /* 0x0000007170717221 */ /* 0x000fe40000000000 */
        /* <DEDUP_REMOVED lines=24> */
[----:B------:R0:W-:Y:S04]  /*2daa0*/  STL [R1+0x1168], R11 ;  /* 0x0011680b01007387 */ /* 0x0001e80000100800 */
[----:B------:R1:W-:Y:S04]  /*2dab0*/  STL [R1+0x116c], R10 ;  /* 0x00116c0a01007387 */ /* 0x0003e80000100800 */
[----:B------:R1:W-:Y:S04]  /*2dac0*/  STL [R1+0x1170], R9 ;  /* 0x0011700901007387 */ /* 0x0003e80000100800 */
[----:B------:R1:W-:Y:S04]  /*2dad0*/  STL [R1+0x1174], R8 ;  /* 0x0011740801007387 */ /* 0x0003e80000100800 */
[----:B------:R1:W-:Y:S01]  /*2dae0*/  STL [R1+0x1178], R7 ;  /* 0x0011780701007387 */ /* 0x0003e20000100800 */
[----:B------:R-:W-:-:S03]  /*2daf0*/  FADD R0, R124, R0 ;  /* 0x000000007c007221 */ /* 0x000fc60000000000 */
        /* <DEDUP_REMOVED lines=23> */
[----:B--2---:R-:W-:-:S01]  /*2dc70*/  FADD R119, R125, R119 ;  /* 0x000000777d777221 */ /* 0x004fc20000000000 */
[----:B---3--:R-:W-:-:S04]  /*2dc80*/  FADD R118, R126, R118 ;  /* 0x000000767e767221 */ /* 0x008fc80000000000 */
        /* <DEDUP_REMOVED lines=28> */
[----:B0-----:R-:W4:Y:S01]  /*2de50*/  LDL.LU R119, [R1+0x11d8] ;  /* 0x0011d80001777983 */ /* 0x001f220000300800 */
[----:B------:R-:W-:-:S03]  /*2de60*/  FADD R0, R141, R0 ;  /* 0x000000008d007221 */ /* 0x000fc60000000000 */
[----:B------:R0:W-:Y:S04]  /*2de70*/  STL [R1+0x11cc], R3 ;  /* 0x0011cc0301007387 */ /* 0x0001e80000100800 */
[----:B-1----:R-:W4:Y:S04]  /*2de80*/  LDL.LU R118, [R1+0x11dc] ;  /* 0x0011dc0001767983 */ /* 0x002f280000300800 */
[----:B------:R1:W-:Y:S04]  /*2de90*/  STL [R1+0x11d0], R2 ;  /* 0x0011d00201007387 */ /* 0x0003e80000100800 */
[----:B--2---:R-:W2:Y:S04]  /*2dea0*/  LDL.LU R117, [R1+0x11e0] ;  /* 0x0011e00001757983 */ /* 0x004ea80000300800 */
[----:B------:R1:W-:Y:S04]  /*2deb0*/  STL [R1+0x11d4], R0 ;  /* 0x0011d40001007387 */ /* 0x0003e80000100800 */
[----:B---3--:R-:W3:Y:S04]  /*2dec0*/  LDL.LU R116, [R1+0x11e4] ;  /* 0x0011e40001747983 */ /* 0x008ee80000300800 */
[----:B----4-:R-:W4:Y:S04]  /*2ded0*/  LDL.LU R13, [R1+0x11e8] ;  /* 0x0011e800010d7983 */ /* 0x010f280000300800 */
        /* <DEDUP_REMOVED lines=10> */
[----:B-1----:R-:W4:Y:S04]  /*2df80*/  LDL.LU R2, [R1+0x1214] ;  /* 0x0012140001027983 */ /* 0x002f280000300800 */
[----:B------:R-:W4:Y:S01]  /*2df90*/  LDL.LU R0, [R1+0x1218] ;  /* 0x0012180001007983 */ /* 0x000f220000300800 */
[----:B------:R-:W-:-:S01]  /*2dfa0*/  FADD R119, R142, R119 ;  /* 0x000000778e777221 */ /* 0x000fc20000000000 */
[----:B------:R-:W-:-:S04]  /*2dfb0*/  FADD R118, R143, R118 ;  /* 0x000000768f767221 */ /* 0x000fc80000000000 */
        /* <DEDUP_REMOVED lines=408> */
[----:B------:R-:W-:Y:S01]  /*2f940*/  STL [R1+0x13f8], R119 ;  /* 0x0013f87701007387 */ /* 0x000fe20000100800 */
[----:B--2---:R-:W-:-:S03]  /*2f950*/  FADD R117, R88, R117 ;  /* 0x0000007558757221 */ /* 0x004fc60000000000 */
[----:B------:R-:W-:Y:S01]  /*2f960*/  STL [R1+0x13fc], R118 ;  /* 0x0013fc7601007387 */ /* 0x000fe20000100800 */
[----:B---3--:R-:W-:-:S03]  /*2f970*/  FADD R116, R89, R116 ;  /* 0x0000007459747221 */ /* 0x008fc60000000000 */
[----:B------:R-:W-:Y:S01]  /*2f980*/  STL [R1+0x1400], R117 ;  /* 0x0014007501007387 */ /* 0x000fe20000100800 */
[----:B----4-:R-:W-:-:S03]  /*2f990*/  FADD R13, R90, R13 ;  /* 0x0000000d5a0d7221 */ /* 0x010fc60000000000 */
[----:B------:R0:W-:Y:S01]  /*2f9a0*/  STL [R1+0x1404], R116 ;  /* 0x0014047401007387 */ /* 0x0001e20000100800 */
        /* <DEDUP_REMOVED lines=24> */
[----:B------:R-:W4:Y:S04]  /*2fb30*/  LDL.LU R117, [R1+0x1440] ;  /* 0x0014400001757983 */ /* 0x000f280000300800 */
[----:B------:R0:W-:Y:S04]  /*2fb40*/  STL [R1+0x1434], R2 ;  /* 0x0014340201007387 */ /* 0x0001e80000100800 */
[----:B------:R-:W4:Y:S04]  /*2fb50*/  LDL.LU R118, [R1+0x1444] ;  /* 0x0014440001767983 */ /* 0x000f280000300800 */
[----:B------:R0:W-:Y:S04]  /*2fb60*/  STL [R1+0x1438], R0 ;  /* 0x0014380001007387 */ /* 0x0001e80000100800 */
[----:B------:R-:W4:Y:S04]  /*2fb70*/  LDL.LU R119, [R1+0x1448] ;  /* 0x0014480001777983 */ /* 0x000f280000300800 */
[----:B-1----:R-:W4:Y:S04]  /*2fb80*/  LDL.LU R12, [R1+0x144c] ;  /* 0x00144c00010c7983 */ /* 0x002f280000300800 */
[----:B--2---:R-:W2:Y:S04]  /*2fb90*/  LDL.LU R11, [R1+0x1450] ;  /* 0x00145000010b7983 */ /* 0x004ea80000300800 */
[----:B---3--:R-:W3:Y:S04]  /*2fba0*/  LDL.LU R10, [R1+0x1454] ;  /* 0x00145400010a7983 */ /* 0x008ee80000300800 */
[----:B----4-:R-:W4:Y:S04]  /*2fbb0*/  LDL.LU R9, [R1+0x1458] ;  /* 0x0014580001097983 */ /* 0x010f280000300800 */
[----:B------:R-:W4:Y:S04]  /*2fbc0*/  LDL.LU R8, [R1+0x145c] ;  /* 0x00145c0001087983 */ /* 0x000f280000300800 */
[----:B------:R-:W4:Y:S04]  /*2fbd0*/  LDL.LU R7, [R1+0x1460] ;  /* 0x0014600001077983 */ /* 0x000f280000300800 */
[----:B------:R-:W4:Y:S04]  /*2fbe0*/  LDL.LU R6, [R1+0x1464] ;  /* 0x0014640001067983 */ /* 0x000f280000300800 */
[----:B------:R-:W4:Y:S04]  /*2fbf0*/  LDL.LU R5, [R1+0x1468] ;  /* 0x0014680001057983 */ /* 0x000f280000300800 */
[----:B------:R-:W4:Y:S04]  /*2fc00*/  LDL.LU R4, [R1+0x146c] ;  /* 0x00146c0001047983 */ /* 0x000f280000300800 */
[----:B0-----:R-:W4:Y:S04]  /*2fc10*/  LDL.LU R3, [R1+0x1470] ;  /* 0x0014700001037983 */ /* 0x001f280000300800 */
[----:B------:R-:W4:Y:S04]  /*2fc20*/  LDL.LU R2, [R1+0x1474] ;  /* 0x0014740001027983 */ /* 0x000f280000300800 */
[----:B------:R-:W4:Y:S04]  /*2fc30*/  LDL.LU R0, [R1+0x1478] ;  /* 0x0014780001007983 */ /* 0x000f280000300800 */
[----:B------:R-:W4:Y:S01]  /*2fc40*/  LDL.LU R13, [R1+0x147c] ;  /* 0x00147c00010d7983 */ /* 0x000f220000300800 */
[----:B------:R-:W-:-:S05]  /*2fc50*/  FADD R116, R103, R116 ;  /* 0x0000007467747221 */ /* 0x000fca0000000000 */
[----:B------:R0:W-:Y:S01]  /*2fc60*/  STL [R1+0x143c], R116 ;  /* 0x00143c7401007387 */ /* 0x0001e20000100800 */
[----:B------:R-:W-:-:S03]  /*2fc70*/  FADD R117, R104, R117 ;  /* 0x0000007568757221 */ /* 0x000fc60000000000 */
[----:B0-----:R-:W4:Y:S01]  /*2fc80*/  LDL.LU R116, [R1+0x14dc] ;  /* 0x0014dc0001747983 */ /* 0x001f220000300800 */
[----:B------:R-:W-:-:S03]  /*2fc90*/  FADD R118, R105, R118 ;  /* 0x0000007669767221 */ /* 0x000fc60000000000 */
[----:B------:R0:W-:Y:S01]  /*2fca0*/  STL [R1+0x1440], R117 ;  /* 0x0014407501007387 */ /* 0x0001e20000100800 */
[----:B------:R-:W-:-:S03]  /*2fcb0*/  FADD R119, R106, R119 ;  /* 0x000000776a777221 */ /* 0x000fc60000000000 */
[----:B0-----:R-:W4:Y:S04]  /*2fcc0*/  LDL.LU R117, [R1+0x14d8] ;  /* 0x0014d80001757983 */ /* 0x001f280000300800 */
[----:B------:R0:W-:Y:S04]  /*2fcd0*/  STL [R1+0x1444], R118 ;  /* 0x0014447601007387 */ /* 0x0001e80000100800 */
[----:B0-----:R-:W4:Y:S04]  /*2fce0*/  LDL.LU R118, [R1+0x14d4] ;  /* 0x0014d40001767983 */ /* 0x001f280000300800 */
[----:B------:R0:W-:Y:S04]  /*2fcf0*/  STL [R1+0x1448], R119 ;  /* 0x0014487701007387 */ /* 0x0001e80000100800 */
[----:B0-----:R-:W4:Y:S01]  /*2fd00*/  LDL.LU R119, [R1+0x14d0] ;  /* 0x0014d00001777983 */ /* 0x001f220000300800 */
[----:B------:R-:W-:-:S01]  /*2fd10*/  FADD R12, R107, R12 ;  /* 0x0000000c6b0c7221 */ /* 0x000fc20000000000 */
[----:B--2---:R-:W-:Y:S01]  /*2fd20*/  FADD R11, R108, R11 ;  /* 0x0000000b6c0b7221 */ /* 0x004fe20000000000 */
[----:B---3--:R-:W-:-:S01]  /*2fd30*/  FADD R10, R109, R10 ;  /* 0x0000000a6d0a7221 */ /* 0x008fc20000000000 */
[----:B----4-:R-:W-:-:S02]  /*2fd40*/  FADD R9, R110, R9 ;  /* 0x000000096e097221 */ /* 0x010fc40000000000 */
[----:B------:R0:W-:Y:S01]  /*2fd50*/  STL [R1+0x144c], R12 ;  /* 0x00144c0c01007387 */ /* 0x0001e20000100800 */
[----:B------:R-:W-:-:S01]  /*2fd60*/  FADD R8, R111, R8 ;  /* 0x000000086f087221 */ /* 0x000fc20000000000 */
[----:B------:R-:W-:Y:S01]  /*2fd70*/  FADD R7, R112, R7 ;  /* 0x0000000770077221 */ /* 0x000fe20000000000 */
[----:B------:R-:W-:-:S01]  /*2fd80*/  FADD R6, R113, R6 ;  /* 0x0000000671067221 */ /* 0x000fc20000000000 */
[----:B0-----:R0:W5:Y:S04]  /*2fd90*/  LDL.LU R12, [R1+0x14cc] ;  /* 0x0014cc00010c7983 */ /* 0x0011680000300800 */
[----:B------:R1:W-:Y:S01]  /*2fda0*/  STL [R1+0x1450], R11 ;  /* 0x0014500b01007387 */ /* 0x0003e20000100800 */
[----:B------:R-:W-:-:S01]  /*2fdb0*/  FADD R5, R114, R5 ;  /* 0x0000000572057221 */ /* 0x000fc20000000000 */
[----:B------:R-:W-:-:S02]  /*2fdc0*/  FADD R4, R115, R4 ;  /* 0x0000000473047221 */ /* 0x000fc40000000000 */
        /* <DEDUP_REMOVED lines=14> */
[----:B-1----:R0:W5:Y:S01]  /*2feb0*/  LDL.LU R4, [R1+0x14ac] ;  /* 0x0014ac0001047983 */ /* 0x0021620000300800 */
[----:B------:R-:W-:Y:S01]  /*2fec0*/  UMOV UR6, URZ ;  /* 0x0000003f00067c82 */ /* 0x000fe20008000000 */
[----:B------:R-:W-:-:S05]  /*2fed0*/  FADD R3, R116, R3 ;  /* 0x0000000374037221 */ /* 0x000fca0000000000 */
[----:B------:R1:W-:Y:S01]  /*2fee0*/  STL [R1+0x1470], R3 ;  /* 0x0014700301007387 */ /* 0x0003e20000100800 */
[----:B------:R-:W-:-:S03]  /*2fef0*/  FADD R2, R117, R2 ;  /* 0x0000000275027221 */ /* 0x000fc60000000000 */
[----:B-1----:R0:W5:Y:S04]  /*2ff00*/  LDL.LU R3, [R1+0x14a8] ;  /* 0x0014a80001037983 */ /* 0x0021680000300800 */
[----:B------:R1:W-:Y:S01]  /*2ff10*/  STL [R1+0x1474], R2 ;  /* 0x0014740201007387 */ /* 0x0003e20000100800 */
[----:B------:R-:W-:-:S03]  /*2ff20*/  FADD R0, R118, R0 ;  /* 0x0000000076007221 */ /* 0x000fc60000000000 */
[----:B-1----:R0:W5:Y:S04]  /*2ff30*/  LDL.LU R2, [R1+0x14a4] ;  /* 0x0014a40001027983 */ /* 0x0021680000300800 */
[----:B------:R1:W-:Y:S01]  /*2ff40*/  STL [R1+0x1478], R0 ;  /* 0x0014780001007387 */ /* 0x0003e20000100800 */
[----:B------:R-:W-:-:S03]  /*2ff50*/  FADD R13, R13, R119 ;  /* 0x000000770d0d7221 */ /* 0x000fc60000000000 */
[----:B-1----:R0:W5:Y:S04]  /*2ff60*/  LDL.LU R0, [R1+0x14a0] ;  /* 0x0014a00001007983 */ /* 0x0021680000300800 */
[----:B------:R0:W-:Y:S02]  /*2ff70*/  STL [R1+0x147c], R13 ;  /* 0x00147c0d01007387 */ /* 0x0001e40000100800 */
.L_x_28:
[----:B------:R-:W-:Y:S05]  /*2ff80*/  @!P1 BRA `(.L_x_29) ;  /* 0x0000000000049947 */ /* 0x000fea0003800000 */
[----:B------:R-:W-:Y:S01]  /*2ff90*/  BPT.TRAP 0x1 ;  /* 0x000000040000795c */ /* 0x000fe20000300000 */
.L_x_29:
[----:B0-----:R-:W2:Y:S04]  /*2ffa0*/  LDL R13, [R1+0x1488] ;  /* 0x00148800010d7983 */ /* 0x001ea80000100800 */
[----:B-----5:R0:W-:Y:S04]  /*2ffb0*/  STL [R1+0x14a0], R0 ;  /* 0x0014a00001007387 */ /* 0x0201e80000100800 */
[----:B0-----:R-:W3:Y:S01]  /*2ffc0*/  LDL R0, [R1+0x148c] ;  /* 0x00148c0001007983 */ /* 0x001ee20000100800 */
[----:B--2---:R-:W-:Y:S01]  /*2ffd0*/  ISETP.NE.AND P0, PT, R13, RZ, PT ;  /* 0x000000ff0d00720c */ /* 0x004fe20003f05270 */
[----:B------:R-:W-:-:S12]  /*2ffe0*/  IMAD.U32 R13, RZ, RZ, UR30 ;  /* 0x0000001eff0d7e24 */ /* 0x000fd8000f8e00ff */
[----:B------:R-:W-:-:S05]  /*2fff0*/  @P0 LEA R13, R13, UR15, 0x3 ;  /* 0x0000000f0d0d0c11 */ /* 0x000fca000f8e18ff */
[----:B------:R-:W-:-:S05]  /*30000*/  @P0 VIADD R13, R13, 0x20 ;  /* 0x000000200d0d0836 */ /* 0x000fca0000000000 */
[----:B---3--:R-:W-:Y:S02]  /*30010*/  @P0 PRMT R13, R0, 0x654, R13 ;  /* 0x00000654000d0816 */ /* 0x008fe4000000000d */
[----:B------:R0:W5:Y:S01]  /*30020*/  LDL.LU R0, [R1+0x14a0] ;  /* 0x0014a00001007983 */ /* 0x0001620000300800 */
[----:B------:R-:W-:Y:S01]  /*30030*/  UISETP.GT.U32.AND UP0, UPT, UR7, 0x1, UPT ;  /* 0x000000010700788c */ /* 0x000fe2000bf04070 */
[----:B------:R0:W-:Y:S05]  /*30040*/  @P0 SYNCS.ARRIVE.TRANS64.RED.A1T0 RZ, [R13+URZ], RZ ;  /* 0x000000ff0dff09a7 */ /* 0x0001ea000810043f */
[----:B------:R-:W-:-:S13]  /*30050*/  PLOP3.LUT P0, PT, PT, PT, UP0, 0x80, 0x0 ;  /* 0x000000000000781c */ /* 0x000fda0003f0f008 */
[----:B0-----:R-:W-:Y:S05]  /*30060*/  @P0 BRA `(.L_x_30) ;  /* 0x0000000000040947 */ /* 0x001fea0003800000 */
[----:B------:R-:W-:Y:S01]  /*30070*/  BPT.TRAP 0x1 ;  /* 0x000000040000795c */ /* 0x000fe20000300000 */
.L_x_30:
[----:B------:R-:W-:Y:S01]  /*30080*/  UIADD3 UR31, UR31, 0x1, URZ ;  /* 0x000000011f1f7890 */ /* 0x000fe2000fffe03f */
[C---:B------:R-:W-:Y:S01]  /*30090*/  ISETP.GT.AND P0, PT, R12.reuse, 0x1, PT ;  /* 0x000000010c00780c */ /* 0x040fe20003f04270 */
[----:B------:R-:W-:Y:S01]  /*300a0*/  UIADD3 UR30, UR30, 0x1, URZ ;  /* 0x000000011e1e7890 */ /* 0x000fe2000fffe03f */
[----:B------:R-:W-:Y:S01]  /*300b0*/  VIADD R12, R12, 0xffffffff ;  /* 0xffffffff0c0c7836 */ /* 0x000fe20000000000 */
[----:B------:R-:W-:Y:S02]  /*300c0*/  UISETP.NE.AND UP0, UPT, UR31, 0x4, UPT ;  /* 0x000000041f00788c */ /* 0x000fe4000bf05270 */
[----:B------:R-:W-:Y:S02]  /*300d0*/  UISETP.NE.AND UP1, UPT, UR30, 0x4, UPT ;  /* 0x000000041e00788c */ /* 0x000fe4000bf25270 */
[----:B------:R-:W-:Y:S02]  /*300e0*/  USEL UR17, URZ, 0x1, UP0 ;  /* 0x000000013f117887 */ /* 0x000fe40008000000 */
[----:B------:R-:W-:-:S02]  /*300f0*/  USEL UR31, UR31, URZ, UP0 ;  /* 0x0000003f1f1f7287 */ /* 0x000fc40008000000 */
[----:B------:R-:W-:Y:S02]  /*30100*/  USEL UR30, UR30, URZ, UP1 ;  /* 0x0000003f1e1e7287 */ /* 0x000fe40008800000 */
[----:B------:R-:W-:Y:S01]  /*30110*/  LOP3.LUT R11, R11, UR17, RZ, 0x3c, !PT ;  /* 0x000000110b0b7c12 */ /* 0x000fe2000f8e3cff */
[----:B------:R-:W-:Y:S01]  /*30120*/  UMOV UR17, 0x1 ;  /* 0x0000000100117882 */ /* 0x000fe20000000000 */
[----:B------:R-:W-:Y:S08]  /*30130*/  @P0 BRA `(.L_x_31) ;  /* 0xfffffe8c00600947 */ /* 0x000ff0000383ffff */
.L_x_23:
[----:B------:R-:W-:-:S04]  /*30140*/  UISETP.NE.AND UP0, UPT, UR6, URZ, UPT ;  /* 0x0000003f0600728c */ /* 0x000fc8000bf05270 */
[----:B------:R-:W-:-:S06]  /*30150*/  USEL UR6, URZ, 0x1, !UP0 ;  /* 0x000000013f067887 */ /* 0x000fcc000c000000 */
[----:B------:R-:W-:-:S13]  /*30160*/  ISETP.NE.AND P0, PT, RZ, UR6, PT ;  /* 0x00000006ff007c0c */ /* 0x000fda000bf05270 */
[----:B------:R-:W-:Y:S05]  /*30170*/  @!P0 BRA `(.L_x_32) ;  /* 0x000000b800a88947 */ /* 0x000fea0003800000 */
[----:B------:R0:W-:Y:S04]  /*30180*/  STL [R1+0x15f0], R45 ;  /* 0x0015f02d01007387 */ /* 0x0001e80000100800 */
[----:B0-----:R-:W2:Y:S04]  /*30190*/  LDL.LU R45, [R1+0x780] ;  /* 0x00078000012d7983 */ /* 0x001ea80000300800 */
[----:B------:R0:W-:Y:S04]  /*301a0*/  STL [R1+0x15ec], R46 ;  /* 0x0015ec2e01007387 */ /* 0x0001e80000100800 */
[----:B0-----:R-:W4:Y:S04]  /*301b0*/  LDL.LU R46, [R1+0x784] ;  /* 0x00078400012e7983 */ /* 0x001f280000300800 */
[----:B------:R0:W-:Y:S04]  /*301c0*/  STL [R1+0x15e8], R47 ;  /* 0x0015e82f01007387 */ /* 0x0001e80000100800 */
[----:B0-----:R-:W3:Y:S04]  /*301d0*/  LDL.LU R47, [R1+0x788] ;  /* 0x00078800012f7983 */ /* 0x001ee80000300800 */
        /* <DEDUP_REMOVED lines=46> */
[----:B------:R-:W3:Y:S04]  /*304c0*/  LDL.LU R11, [R1+0x968] ;  /* 0x00096800010b7983 */ /* 0x000ee80000300800 */
[----:B------:R-:W3:Y:S04]  /*304d0*/  LDL.LU R12, [R1+0x86c] ;  /* 0x00086c00010c7983 */ /* 0x000ee80000300800 */
[----:B------:R-:W3:Y:S04]  /*304e0*/  LDL.LU R13, [R1+0x96c] ;  /* 0x00096c00010d7983 */ /* 0x000ee80000300800 */
        /* <DEDUP_REMOVED lines=98> */
[----:B-----5:R0:W-:Y:S04]  /*30b10*/  STL [R1+0x14c4], R10 ;  /* 0x0014c40a01007387 */ /* 0x0201e80000100800 */
        /* <DEDUP_REMOVED lines=16> */
[----:B-1----:R-:W3:Y:S04]  /*30c20*/  LDL.LU R2, [R1+0x7ec] ;  /* 0x0007ec0001027983 */ /* 0x002ee80000300800 */
[----:B------:R0:W-:Y:S04]  /*30c30*/  STL [R1+0x14a0], R0 ;  /* 0x0014a00001007387 */ /* 0x0001e80000100800 */
[----:B0-----:R-:W3:Y:S01]  /*30c40*/  LDL.LU R0, [R1+0x7e8] ;  /* 0x0007e80001007983 */ /* 0x001ee20000300800 */
[----:B--2---:R-:W-:Y:S01]  /*30c50*/  FADD R14, R45, R14 ;  /* 0x0000000e2d0e7221 */ /* 0x004fe20000000000 */
[----:B----4-:R-:W-:Y:S01]  /*30c60*/  FADD R15, R46, R15 ;  /* 0x0000000f2e0f7221 */ /* 0x010fe20000000000 */
[----:B---3--:R-:W-:Y:S01]  /*30c70*/  FADD R16, R47, R16 ;  /* 0x000000102f107221 */ /* 0x008fe20000000000 */
[----:B------:R-:W2:Y:S01]  /*30c80*/  LDL.LU R45, [R1+0x15f0] ;  /* 0x0015f000012d7983 */ /* 0x000ea20000300800 */
[----:B------:R-:W-:Y:S01]  /*30c90*/  FADD R17, R48, R17 ;  /* 0x0000001130117221 */ /* 0x000fe20000000000 */
[----:B------:R-:W-:-:S02]  /*30ca0*/  FADD R18, R49, R18 ;  /* 0x0000001231127221 */ /* 0x000fc40000000000 */
[----:B------:R-:W3:Y:S01]  /*30cb0*/  LDL.LU R46, [R1+0x15ec] ;  /* 0x0015ec00012e7983 */ /* 0x000ee20000300800 */
[----:B------:R-:W-:-:S03]  /*30cc0*/  FADD R19, R50, R19 ;  /* 0x0000001332137221 */ /* 0x000fc60000000000 */
[----:B------:R-:W4:Y:S01]  /*30cd0*/  LDL.LU R47, [R1+0x15e8] ;  /* 0x0015e800012f7983 */ /* 0x000f220000300800 */
        /* <DEDUP_REMOVED lines=46> */
[----:B------:R-:W-:Y:S01]  /*30fc0*/  FADD R114, R115, R114 ;  /* 0x0000007273727221 */ /* 0x000fe20000000000 */
        /* <DEDUP_REMOVED lines=23> */
[----:B------:R-:W-:-:S05]  /*31140*/  FADD R8, R7, R8 ;  /* 0x0000000807087221 */ /* 0x000fca0000000000 */
        /* <DEDUP_REMOVED lines=29> */
[----:B------:R4:W-:Y:S04]  /*31320*/  STL [R1+0x95c], R76 ;  /* 0x00095c4c01007387 */ /* 0x0009e80000100800 */
[----:B------:R4:W-:Y:S04]  /*31330*/  STL [R1+0x960], R74 ;  /* 0x0009604a01007387 */ /* 0x0009e80000100800 */
[----:B------:R-:W4:Y:S04]  /*31340*/  LDL.LU R0, [R1+0x870] ;  /* 0x0008700001007983 */ /* 0x000f280000300800 */
[----:B------:R4:W-:Y:S04]  /*31350*/  STL [R1+0x964], R72 ;  /* 0x0009644801007387 */ /* 0x0009e80000100800 */
[----:B------:R-:W4:Y:S04]  /*31360*/  LDL.LU R2, [R1+0x970] ;  /* 0x0009700001027983 */ /* 0x000f280000300800 */
[----:B------:R4:W-:Y:S04]  /*31370*/  STL [R1+0x968], R11 ;  /* 0x0009680b01007387 */ /* 0x0009e80000100800 */
[----:B------:R-:W4:Y:S04]  /*31380*/  LDL.LU R3, [R1+0x874] ;  /* 0x0008740001037983 */ /* 0x000f280000300800 */
[----:B------:R4:W-:Y:S04]  /*31390*/  STL [R1+0x96c], R13 ;  /* 0x00096c0d01007387 */ /* 0x0009e80000100800 */
        /* <DEDUP_REMOVED lines=18> */
[----:B--2---:R-:W2:Y:S04]  /*314c0*/  LDL.LU R108, [R1+0x998] ;  /* 0x00099800016c7983 */ /* 0x004ea80000300800 */
[----:B------:R-:W2:Y:S04]  /*314d0*/  LDL.LU R107, [R1+0x89c] ;  /* 0x00089c00016b7983 */ /* 0x000ea80000300800 */
[----:B------:R-:W2:Y:S04]  /*314e0*/  LDL.LU R106, [R1+0x99c] ;  /* 0x00099c00016a7983 */ /* 0x000ea80000300800 */
[----:B------:R-:W2:Y:S04]  /*314f0*/  LDL.LU R105, [R1+0x8a0] ;  /* 0x0008a00001697983 */ /* 0x000ea80000300800 */
[----:B------:R-:W2:Y:S04]  /*31500*/  LDL.LU R104, [R1+0x9a0] ;  /* 0x0009a00001687983 */ /* 0x000ea80000300800 */
[----:B------:R-:W2:Y:S04]  /*31510*/  LDL.LU R103, [R1+0x8a4] ;  /* 0x0008a40001677983 */ /* 0x000ea80000300800 */
[----:B------:R-:W2:Y:S04]  /*31520*/  LDL.LU R102, [R1+0x9a4] ;  /* 0x0009a40001667983 */ /* 0x000ea80000300800 */
[----:B------:R-:W2:Y:S04]  /*31530*/  LDL.LU R101, [R1+0x8a8] ;  /* 0x0008a80001657983 */ /* 0x000ea80000300800 */
[----:B---3--:R-:W3:Y:S04]  /*31540*/  LDL.LU R100, [R1+0x9a8] ;  /* 0x0009a80001647983 */ /* 0x008ee80000300800 */
        /* <DEDUP_REMOVED lines=32> */
[----:B------:R-:W-:-:S05]  /*31750*/  FADD R2, R0, R2 ;  /* 0x0000000200027221 */ /* 0x000fca0000000000 */
[----:B------:R0:W-:Y:S01]  /*31760*/  STL [R1+0x970], R2 ;  /* 0x0009700201007387 */ /* 0x0001e20000100800 */
        /* <DEDUP_REMOVED lines=18> */
[----:B--2---:R-:W-:-:S05]  /*31890*/  FADD R108, R109, R108 ;  /* 0x0000006c6d6c7221 */ /* 0x004fca0000000000 */
[----:B------:R2:W-:Y:S01]  /*318a0*/  STL [R1+0x998], R108 ;  /* 0x0009986c01007387 */ /* 0x0005e20000100800 */
[----:B------:R-:W-:-:S05]  /*318b0*/  FADD R106, R107, R106 ;  /* 0x0000006a6b6a7221 */ /* 0x000fca0000000000 */
[----:B------:R2:W-:Y:S01]  /*318c0*/  STL [R1+0x99c], R106 ;  /* 0x00099c6a01007387 */ /* 0x0005e20000100800 */
[----:B------:R-:W-:-:S05]  /*318d0*/  FADD R104, R105, R104 ;  /* 0x0000006869687221 */ /* 0x000fca0000000000 */
[----:B------:R2:W-:Y:S01]  /*318e0*/  STL [R1+0x9a0], R104 ;  /* 0x0009a06801007387 */ /* 0x0005e20000100800 */
[----:B------:R-:W-:-:S05]  /*318f0*/  FADD R102, R103, R102 ;  /* 0x0000006667667221 */ /* 0x000fca0000000000 */
[----:B------:R2:W-:Y:S01]  /*31900*/  STL [R1+0x9a4], R102 ;  /* 0x0009a46601007387 */ /* 0x0005e20000100800 */
[----:B---3--:R-:W-:-:S05]  /*31910*/  FADD R100, R101, R100 ;  /* 0x0000006465647221 */ /* 0x008fca0000000000 */
        /* <DEDUP_REMOVED lines=21> */
[----:B----4-:R-:W-:-:S05]  /*31a70*/  FADD R78, R79, R78 ;  /* 0x0000004e4f4e7221 */ /* 0x010fca0000000000 */
[----:B------:R4:W-:Y:S01]  /*31a80*/  STL [R1+0x9d4], R78 ;  /* 0x0009d44e01007387 */ /* 0x0009e20000100800 */
[----:B------:R-:W-:-:S05]  /*31a90*/  FADD R76, R77, R76 ;  /* 0x0000004c4d4c7221 */ /* 0x000fca0000000000 */
[----:B------:R4:W-:Y:S01]  /*31aa0*/  STL [R1+0x9d8], R76 ;  /* 0x0009d84c01007387 */ /* 0x0009e20000100800 */
[----:B------:R-:W-:-:S05]  /*31ab0*/  FADD R74, R75, R74 ;  /* 0x0000004a4b4a7221 */ /* 0x000fca0000000000 */
[----:B------:R4:W-:Y:S01]  /*31ac0*/  STL [R1+0x9dc], R74 ;  /* 0x0009dc4a01007387 */ /* 0x0009e20000100800 */
[----:B------:R-:W-:-:S03]  /*31ad0*/  FADD R72, R73, R72 ;  /* 0x0000004849487221 */ /* 0x000fc60000000000 */
[----:B------:R-:W4:Y:S04]  /*31ae0*/  LDL.LU R0, [R1+0x8ec] ;  /* 0x0008ec0001007983 */ /* 0x000f280000300800 */
[----:B------:R4:W-:Y:S01]  /*31af0*/  STL [R1+0x9e0], R72 ;  /* 0x0009e04801007387 */ /* 0x0009e20000100800 */
[----:B------:R-:W-:-:S03]  /*31b00*/  FADD R11, R71, R11 ;  /* 0x0000000b470b7221 */ /* 0x000fc60000000000 */
[----:B0-----:R-:W4:Y:S04]  /*31b10*/  LDL.LU R2, [R1+0x9ec] ;  /* 0x0009ec0001027983 */ /* 0x001f280000300800 */
[----:B------:R0:W-:Y:S01]  /*31b20*/  STL [R1+0x9e4], R11 ;  /* 0x0009e40b01007387 */ /* 0x0001e20000100800 */
[----:B------:R-:W-:-:S03]  /*31b30*/  FADD R13, R12, R13 ;  /* 0x0000000d0c0d7221 */ /* 0x000fc60000000000 */
[----:B------:R-:W4:Y:S04]  /*31b40*/  LDL.LU R3, [R1+0x8f0] ;  /* 0x0008f00001037983 */ /* 0x000f280000300800 */
[----:B------:R0:W-:Y:S04]  /*31b50*/  STL [R1+0x9e8], R13 ;  /* 0x0009e80d01007387 */ /* 0x0001e80000100800 */
        /* <DEDUP_REMOVED lines=58> */
[----:B------:R-:W4:Y:S01]  /*31f00*/  LDL.LU R13, [R1+0xa64] ;  /* 0x000a6400010d7983 */ /* 0x000f220000300800 */
[----:B------:R-:W-:-:S05]  /*31f10*/  FADD R2, R0, R2 ;  /* 0x0000000200027221 */ /* 0x000fca0000000000 */
[----:B------:R0:W-:Y:S01]  /*31f20*/  STL [R1+0x9ec], R2 ;  /* 0x0009ec0201007387 */ /* 0x0001e20000100800 */
[----:B------:R-:W-:Y:S01]  /*31f30*/  FADD R4, R3, R4 ;  /* 0x0000000403047221 */ /* 0x000fe20000000000 */
        /* <DEDUP_REMOVED lines=18> */
[----:B------:R-:W-:-:S03]  /*32060*/  FADD R106, R107, R106 ;  /* 0x0000006a6b6a7221 */ /* 0x000fc60000000000 */
[----:B------:R2:W-:Y:S01]  /*32070*/  STL [R1+0xa14], R108 ;  /* 0x000a146c01007387 */ /* 0x0005e20000100800 */
[----:B------:R-:W-:-:S03]  /*32080*/  FADD R104, R105, R104 ;  /* 0x0000006869687221 */ /* 0x000fc60000000000 */
[----:B------:R2:W-:Y:S01]  /*32090*/  STL [R1+0xa18], R106 ;  /* 0x000a186a01007387 */ /* 0x0005e20000100800 */
[----:B------:R-:W-:-:S03]  /*320a0*/  FADD R102, R103, R102 ;  /* 0x0000006667667221 */ /* 0x000fc60000000000 */
[----:B------:R2:W-:Y:S01]  /*320b0*/  STL [R1+0xa1c], R104 ;  /* 0x000a1c6801007387 */ /* 0x0005e20000100800 */
[----:B---3--:R-:W-:-:S03]  /*320c0*/  FADD R100, R101, R100 ;  /* 0x0000006465647221 */ /* 0x008fc60000000000 */
        /* <DEDUP_REMOVED lines=21> */
[----:B----4-:R-:W-:-:S03]  /*32220*/  FADD R78, R79, R78 ;  /* 0x0000004e4f4e7221 */ /* 0x010fc60000000000 */
[----:B------:R4:W-:Y:S01]  /*32230*/  STL [R1+0xa4c], R80 ;  /* 0x000a4c5001007387 */ /* 0x0009e20000100800 */
[----:B------:R-:W-:-:S03]  /*32240*/  FADD R76, R77, R76 ;  /* 0x0000004c4d4c7221 */ /* 0x000fc60000000000 */
[----:B------:R4:W-:Y:S01]  /*32250*/  STL [R1+0xa50], R78 ;  /* 0x000a504e01007387 */ /* 0x0009e20000100800 */
[----:B------:R-:W-:-:S03]  /*32260*/  FADD R74, R75, R74 ;  /* 0x0000004a4b4a7221 */ /* 0x000fc60000000000 */
[----:B------:R4:W-:Y:S04]  /*32270*/  STL [R1+0xa54], R76 ;  /* 0x000a544c01007387 */ /* 0x0009e80000100800 */
        /* <DEDUP_REMOVED lines=940> */
[----:B--2---:R-:W-:-:S04]  /*35d40*/  FADD R6, R5, R6 ;  /* 0x0000000605067221 */ /* 0x004fc80000000000 */
        /* <DEDUP_REMOVED lines=464> */
[----:B------:R-:W4:Y:S04]  /*37a50*/  LDL.LU R95, [R1] ;  /* 0x00000000015f7983 */ /* 0x000f280000300800 */
        /* <DEDUP_REMOVED lines=152> */
[----:B------:R-:W-:Y:S01]  /*383e0*/  STL [R1+0x1038], R2 ;  /* 0x0010380201007387 */ /* 0x000fe20000100800 */
[----:B------:R-:W-:Y:S01]  /*383f0*/  FADD R4, R3, R4 ;  /* 0x0000000403047221 */ /* 0x000fe20000000000 */
[----:B--2---:R-:W-:-:S04]  /*38400*/  FADD R6, R5, R6 ;  /* 0x0000000605067221 */ /* 0x004fc80000000000 */
[----:B------:R-:W-:Y:S01]  /*38410*/  STL [R1+0x103c], R4 ;  /* 0x00103c0401007387 */ /* 0x000fe20000100800 */
[----:B---3--:R-:W-:-:S03]  /*38420*/  FADD R8, R7, R8 ;  /* 0x0000000807087221 */ /* 0x008fc60000000000 */
        /* <DEDUP_REMOVED lines=48> */
[----:B------:R-:W-:Y:S04]  /*38730*/  STL [R1+0x10a0], R76 ;  /* 0x0010a04c01007387 */ /* 0x000fe80000100800 */
[----:B------:R-:W-:Y:S01]  /*38740*/  STL [R1+0x10a4], R74 ;  /* 0x0010a44a01007387 */ /* 0x000fe20000100800 */
[----:B------:R-:W-:Y:S01]  /*38750*/  FADD R72, R73, R72 ;  /* 0x0000004849487221 */ /* 0x000fe20000000000 */
[----:B------:R-:W-:Y:S02]  /*38760*/  FADD R11, R71, R11 ;  /* 0x0000000b470b7221 */ /* 0x000fe40000000000 */
[----:B------:R-:W2:Y:S04]  /*38770*/  LDL.LU R71, [R1+0xb4] ;  /* 0x0000b40001477983 */ /* 0x000ea80000300800 */
[----:B------:R0:W-:Y:S01]  /*38780*/  STL [R1+0x10a8], R72 ;  /* 0x0010a84801007387 */ /* 0x0001e20000100800 */
[----:B------:R-:W-:-:S03]  /*38790*/  FADD R13, R12, R13 ;  /* 0x0000000d0c0d7221 */ /* 0x000fc60000000000 */
[----:B0-----:R-:W2:Y:S04]  /*387a0*/  LDL.LU R72, [R1+0x10b4] ;  /* 0x0010b40001487983 */ /* 0x001ea80000300800 */
[----:B------:R0:W-:Y:S04]  /*387b0*/  STL [R1+0x10ac], R11 ;  /* 0x0010ac0b01007387 */ /* 0x0001e80000100800 */
[----:B------:R-:W3:Y:S04]  /*387c0*/  LDL.LU R73, [R1+0xb8] ;  /* 0x0000b80001497983 */ /* 0x000ee80000300800 */
[----:B------:R1:W-:Y:S04]  /*387d0*/  STL [R1+0x10b0], R13 ;  /* 0x0010b00d01007387 */ /* 0x0003e80000100800 */
[----:B------:R-:W3:Y:S04]  /*387e0*/  LDL.LU R74, [R1+0x10b8] ;  /* 0x0010b800014a7983 */ /* 0x000ee80000300800 */
        /* <DEDUP_REMOVED lines=57> */
[----:B-1----:R-:W4:Y:S01]  /*38b80*/  LDL.LU R13, [R1+0x112c] ;  /* 0x00112c00010d7983 */ /* 0x002f220000300800 */
[----:B--2---:R-:W-:-:S03]  /*38b90*/  FADD R72, R71, R72 ;  /* 0x0000004847487221 */ /* 0x004fc60000000000 */
[----:B------:R-:W2:Y:S04]  /*38ba0*/  LDL.LU R71, [R1+0x1588] ;  /* 0x0015880001477983 */ /* 0x000ea80000300800 */
[----:B------:R0:W-:Y:S01]  /*38bb0*/  STL [R1+0x10b4], R72 ;  /* 0x0010b44801007387 */ /* 0x0001e20000100800 */
[----:B---3--:R-:W-:-:S03]  /*38bc0*/  FADD R74, R73, R74 ;  /* 0x0000004a494a7221 */ /* 0x008fc60000000000 */
[----:B0-----:R-:W3:Y:S04]  /*38bd0*/  LDL.LU R72, [R1+0x1584] ;  /* 0x0015840001487983 */ /* 0x001ee80000300800 */
[----:B------:R-:W3:Y:S01]  /*38be0*/  LDL.LU R73, [R1+0x1580] ;  /* 0x0015800001497983 */ /* 0x000ee20000300800 */
[----:B----4-:R-:W-:-:S03]  /*38bf0*/  FADD R76, R75, R76 ;  /* 0x0000004c4b4c7221 */ /* 0x010fc60000000000 */
        /* <DEDUP_REMOVED lines=10> */
[----:B------:R-:W-:Y:S01]  /*38ca0*/  FADD R84, R83, R84 ;  /* 0x0000005453547221 */ /* 0x000fe20000000000 */
[----:B------:R-:W-:-:S02]  /*38cb0*/  FADD R86, R85, R86 ;  /* 0x0000005655567221 */ /* 0x000fc40000000000 */
[----:B0-----:R-:W4:Y:S04]  /*38cc0*/  LDL.LU R78, [R1+0x156c] ;  /* 0x00156c00014e7983 */ /* 0x001f280000300800 */
[----:B------:R-:W4:Y:S04]  /*38cd0*/  LDL.LU R79, [R1+0x1568] ;  /* 0x00156800014f7983 */ /* 0x000f280000300800 */
[----:B------:R0:W-:Y:S01]  /*38ce0*/  STL [R1+0x10c4], R80 ;  /* 0x0010c45001007387 */ /* 0x0001e20000100800 */
[----:B------:R-:W-:-:S03]  /*38cf0*/  FADD R88, R87, R88 ;  /* 0x0000005857587221 */ /* 0x000fc60000000000 */
[----:B0-----:R-:W4:Y:S04]  /*38d00*/  LDL.LU R80, [R1+0x1564] ;  /* 0x0015640001507983 */ /* 0x001f280000300800 */
[----:B------:R-:W4:Y:S04]  /*38d10*/  LDL.LU R81, [R1+0x1560] ;  /* 0x0015600001517983 */ /* 0x000f280000300800 */
        /* <DEDUP_REMOVED lines=16> */
[----:B------:R-:W-:Y:S01]  /*38e20*/  FADD R10, R9, R10 ;  /* 0x0000000a090a7221 */ /* 0x000fe20000000000 */
[----:B------:R-:W-:Y:S01]  /*38e30*/  FADD R118, R119, R118 ;  /* 0x0000007677767221 */ /* 0x000fe20000000000 */
        /* <DEDUP_REMOVED lines=13> */
[----:B------:R-:W-:Y:S04]  /*38f10*/  STL [R1+0x10e0], R2 ;  /* 0x0010e00201007387 */ /* 0x000fe80000100800 */
[----:B------:R-:W-:Y:S04]  /*38f20*/  STL [R1+0x10e4], R4 ;  /* 0x0010e40401007387 */ /* 0x000fe80000100800 */
[----:B------:R-:W-:Y:S04]  /*38f30*/  STL [R1+0x10e8], R6 ;  /* 0x0010e80601007387 */ /* 0x000fe80000100800 */
        /* <DEDUP_REMOVED lines=20> */
[----:B------:R-:W-:Y:S04]  /*39080*/  STL [R1+0x111c], R98 ;  /* 0x00111c6201007387 */ /* 0x000fe80000100800 */
[----:B------:R-:W-:Y:S04]  /*39090*/  STL [R1+0x1120], R96 ;  /* 0x0011206001007387 */ /* 0x000fe80000100800 */
[----:B------:R-:W2:Y:S04]  /*390a0*/  LDL.LU R93, [R1+0x130] ;  /* 0x00013000015d7983 */ /* 0x000ea80000300800 */
[----:B------:R0:W-:Y:S04]  /*390b0*/  STL [R1+0x1124], R94 ;  /* 0x0011245e01007387 */ /* 0x0001e80000100800 */
[----:B------:R-:W2:Y:S04]  /*390c0*/  LDL.LU R5, [R1+0x1130] ;  /* 0x0011300001057983 */ /* 0x000ea80000300800 */
[----:B------:R1:W-:Y:S04]  /*390d0*/  STL [R1+0x1128], R11 ;  /* 0x0011280b01007387 */ /* 0x0003e80000100800 */
[----:B0-----:R-:W3:Y:S04]  /*390e0*/  LDL.LU R94, [R1+0x134] ;  /* 0x00013400015e7983 */ /* 0x001ee80000300800 */
[----:B------:R0:W-:Y:S04]  /*390f0*/  STL [R1+0x112c], R13 ;  /* 0x00112c0d01007387 */ /* 0x0001e80000100800 */
[----:B------:R-:W3:Y:S04]  /*39100*/  LDL.LU R4, [R1+0x1134] ;  /* 0x0011340001047983 */ /* 0x000ee80000300800 */
[----:B------:R-:W4:Y:S04]  /*39110*/  LDL.LU R95, [R1+0x138] ;  /* 0x00013800015f7983 */ /* 0x000f280000300800 */
[----:B------:R-:W4:Y:S04]  /*39120*/  LDL.LU R3, [R1+0x1138] ;  /* 0x0011380001037983 */ /* 0x000f280000300800 */
[----:B------:R-:W4:Y:S04]  /*39130*/  LDL.LU R96, [R1+0x13c] ;  /* 0x00013c0001607983 */ /* 0x000f280000300800 */
[----:B-1----:R-:W4:Y:S04]  /*39140*/  LDL.LU R11, [R1+0x113c] ;  /* 0x00113c00010b7983 */ /* 0x002f280000300800 */
[----:B------:R-:W4:Y:S04]  /*39150*/  LDL.LU R97, [R1+0x140] ;  /* 0x0001400001617983 */ /* 0x000f280000300800 */
[----:B------:R-:W4:Y:S04]  /*39160*/  LDL.LU R12, [R1+0x1140] ;  /* 0x00114000010c7983 */ /* 0x000f280000300800 */
[----:B------:R-:W4:Y:S04]  /*39170*/  LDL.LU R98, [R1+0x144] ;  /* 0x0001440001627983 */ /* 0x000f280000300800 */
        /* <DEDUP_REMOVED lines=33> */
[----:B0-----:R-:W3:Y:S04]  /*39390*/  LDL.LU R5, [R1+0x1180] ;  /* 0x0011800001057983 */ /* 0x001ee80000300800 */
[----:B------:R-:W2:Y:S01]  /*393a0*/  LDL.LU R94, [R1+0x152c] ;  /* 0x00152c00015e7983 */ /* 0x000ea20000300800 */
[----:B----4-:R-:W-:-:S03]  /*393b0*/  FADD R3, R95, R3 ;  /* 0x000000035f037221 */ /* 0x010fc60000000000 */
[----:B------:R0:W-:Y:S04]  /*393c0*/  STL [R1+0x1134], R4 ;  /* 0x0011340401007387 */ /* 0x0001e80000100800 */
[----:B0-----:R-:W4:Y:S04]  /*393d0*/  LDL.LU R4, [R1+0x1184] ;  /* 0x0011840001047983 */ /* 0x001f280000300800 */
[----:B------:R-:W2:Y:S04]  /*393e0*/  LDL.LU R95, [R1+0x1528] ;  /* 0x00152800015f7983 */ /* 0x000ea80000300800 */
[----:B------:R0:W-:Y:S04]  /*393f0*/  STL [R1+0x1138], R3 ;  /* 0x0011380301007387 */ /* 0x0001e80000100800 */
[----:B0-----:R-:W2:Y:S01]  /*39400*/  LDL.LU R3, [R1+0x1188] ;  /* 0x0011880001037983 */ /* 0x001ea20000300800 */
[----:B------:R-:W-:Y:S01]  /*39410*/  FADD R11, R96, R11 ;  /* 0x0000000b600b7221 */ /* 0x000fe20000000000 */
[----:B------:R-:W-:-:S02]  /*39420*/  FADD R12, R97, R12 ;  /* 0x0000000c610c7221 */ /* 0x000fc40000000000 */
[----:B------:R-:W2:Y:S01]  /*39430*/  LDL.LU R96, [R1+0x1524] ;  /* 0x0015240001607983 */ /* 0x000ea20000300800 */
[----:B------:R-:W-:-:S03]  /*39440*/  FADD R13, R98, R13 ;  /* 0x0000000d620d7221 */ /* 0x000fc60000000000 */
[----:B------:R0:W-:Y:S01]  /*39450*/  STL [R1+0x113c], R11 ;  /* 0x00113c0b01007387 */ /* 0x0001e20000100800 */
[----:B------:R-:W-:Y:S01]  /*39460*/  FADD R100, R99, R100 ;  /* 0x0000006463647221 */ /* 0x000fe20000000000 */
[----:B------:R-:W-:Y:S02]  /*39470*/  FADD R102, R101, R102 ;  /* 0x0000006665667221 */ /* 0x000fe40000000000 */
[----:B0-----:R-:W2:Y:S04]  /*39480*/  LDL.LU R11, [R1+0x118c] ;  /* 0x00118c00010b7983 */ /* 0x001ea80000300800 */
[----:B------:R-:W2:Y:S04]  /*39490*/  LDL.LU R97, [R1+0x1520] ;  /* 0x0015200001617983 */ /* 0x000ea80000300800 */
[----:B------:R0:W-:Y:S01]  /*394a0*/  STL [R1+0x1140], R12 ;  /* 0x0011400c01007387 */ /* 0x0001e20000100800 */
[----:B------:R-:W-:-:S03]  /*394b0*/  FADD R104, R103, R104 ;  /* 0x0000006867687221 */ /* 0x000fc60000000000 */
        /* <DEDUP_REMOVED lines=46> */
[----:B------:R0:W-:Y:S04]  /*397a0*/  STL [R1+0x1170], R9 ;  /* 0x0011700901007387 */ /* 0x0001e80000100800 */
[----:B0-----:R-:W2:Y:S04]  /*397b0*/  LDL.LU R9, [R1+0x11a0] ;  /* 0x0011a00001097983 */ /* 0x001ea80000300800 */
[----:B------:R-:W2:Y:S04]  /*397c0*/  LDL.LU R118, [R1+0x14cc] ;  /* 0x0014cc0001767983 */ /* 0x000ea80000300800 */
[----:B------:R0:W-:Y:S01]  /*397d0*/  STL [R1+0x1174], R8 ;  /* 0x0011740801007387 */ /* 0x0001e20000100800 */
[----:B---3--:R-:W-:-:S03]  /*397e0*/  FADD R5, R120, R5 ;  /* 0x0000000578057221 */ /* 0x008fc60000000000 */
[----:B0-----:R-:W3:Y:S04]  /*397f0*/  LDL.LU R8, [R1+0x11a4] ;  /* 0x0011a40001087983 */ /* 0x001ee80000300800 */
[----:B------:R0:W-:Y:S04]  /*39800*/  STL [R1+0x1178], R7 ;  /* 0x0011780701007387 */ /* 0x0001e80000100800 */
[----:B0-----:R-:W3:Y:S01]  /*39810*/  LDL.LU R7, [R1+0x11a8] ;  /* 0x0011a80001077983 */ /* 0x001ee20000300800 */
[----:B----4-:R-:W-:-:S03]  /*39820*/  FADD R4, R121, R4 ;  /* 0x0000000479047221 */ /* 0x010fc60000000000 */
[----:B------:R0:W-:Y:S04]  /*39830*/  STL [R1+0x117c], R6 ;  /* 0x00117c0601007387 */ /* 0x0001e80000100800 */
[----:B0-----:R-:W4:Y:S01]  /*39840*/  LDL.LU R6, [R1+0x11ac] ;  /* 0x0011ac0001067983 */ /* 0x001f220000300800 */
[----:B--2---:R-:W-:-:S03]  /*39850*/  FADD R3, R122, R3 ;  /* 0x000000037a037221 */ /* 0x004fc60000000000 */
[----:B------:R0:W-:Y:S04]  /*39860*/  STL [R1+0x1180], R5 ;  /* 0x0011800501007387 */ /* 0x0001e80000100800 */
[----:B0-----:R-:W2:Y:S04]  /*39870*/  LDL.LU R5, [R1+0x11b0] ;  /* 0x0011b00001057983 */ /* 0x001ea80000300800 */
[----:B------:R0:W-:Y:S04]  /*39880*/  STL [R1+0x1184], R4 ;  /* 0x0011840401007387 */ /* 0x0001e80000100800 */
[----:B0-----:R-:W2:Y:S04]  /*39890*/  LDL.LU R4, [R1+0x11b4] ;  /* 0x0011b40001047983 */ /* 0x001ea80000300800 */
[----:B------:R0:W-:Y:S04]  /*398a0*/  STL [R1+0x1188], R3 ;  /* 0x0011880301007387 */ /* 0x0001e80000100800 */
[----:B0-----:R-:W2:Y:S04]  /*398b0*/  LDL.LU R3, [R1+0x11b8] ;  /* 0x0011b80001037983 */ /* 0x001ea80000300800 */
[----:B------:R-:W2:Y:S04]  /*398c0*/  LDL.LU R2, [R1+0x11bc] ;  /* 0x0011bc0001027983 */ /* 0x000ea80000300800 */
[----:B------:R-:W2:Y:S01]  /*398d0*/  LDL.LU R0, [R1+0x11c0] ;  /* 0x0011c00001007983 */ /* 0x000ea20000300800 */
[----:B------:R-:W-:Y:S01]  /*398e0*/  FADD R11, R123, R11 ;  /* 0x0000000b7b0b7221 */ /* 0x000fe20000000000 */
[----:B------:R-:W-:-:S04]  /*398f0*/  FADD R12, R124, R12 ;  /* 0x0000000c7c0c7221 */ /* 0x000fc80000000000 */
[----:B------:R0:W-:Y:S01]  /*39900*/  STL [R1+0x118c], R11 ;  /* 0x00118c0b01007387 */ /* 0x0001e20000100800 */
[----:B------:R-:W-:-:S03]  /*39910*/  FADD R13, R125, R13 ;  /* 0x0000000d7d0d7221 */ /* 0x000fc60000000000 */
[----:B------:R-:W2:Y:S04]  /*39920*/  LDL.LU R125, [R1+0x11f0] ;  /* 0x0011f000017d7983 */ /* 0x000ea80000300800 */
[----:B------:R1:W-:Y:S04]  /*39930*/  STL [R1+0x1190], R12 ;  /* 0x0011900c01007387 */ /* 0x0003e80000100800 */
[----:B------:R-:W2:Y:S04]  /*39940*/  LDL.LU R124, [R1+0x11f4] ;  /* 0x0011f400017c7983 */ /* 0x000ea80000300800 */
[----:B------:R-:W2:Y:S04]  /*39950*/  LDL.LU R123, [R1+0x11f8] ;  /* 0x0011f800017b7983 */ /* 0x000ea80000300800 */
[----:B------:R1:W-:Y:S04]  /*39960*/  STL [R1+0x1194], R13 ;  /* 0x0011940d01007387 */ /* 0x0003e80000100800 */
[----:B------:R-:W2:Y:S04]  /*39970*/  LDL.LU R122, [R1+0x11fc] ;  /* 0x0011fc00017a7983 */ /* 0x000ea80000300800 */
[----:B------:R-:W2:Y:S04]  /*39980*/  LDL.LU R121, [R1+0x1200] ;  /* 0x0012000001797983 */ /* 0x000ea80000300800 */
[----:B------:R-:W2:Y:S04]  /*39990*/  LDL.LU R120, [R1+0x1204] ;  /* 0x0012040001787983 */ /* 0x000ea80000300800 */
[----:B0-----:R-:W2:Y:S04]  /*399a0*/  LDL.LU R11, [R1+0x1208] ;  /* 0x00120800010b7983 */ /* 0x001ea80000300800 */
[----:B-1----:R-:W2:Y:S04]  /*399b0*/  LDL.LU R12, [R1+0x120c] ;  /* 0x00120c00010c7983 */ /* 0x002ea80000300800 */
[----:B------:R-:W2:Y:S01]  /*399c0*/  LDL.LU R13, [R1+0x1210] ;  /* 0x00121000010d7983 */ /* 0x000ea20000300800 */
[----:B------:R-:W-:-:S05]  /*399d0*/  FADD R119, R126, R119 ;  /* 0x000000777e777221 */ /* 0x000fca0000000000 */
[----:B------:R0:W-:Y:S04]  /*399e0*/  STL [R1+0x1198], R119 ;  /* 0x0011987701007387 */ /* 0x0001e80000100800 */
[----:B0-----:R-:W2:Y:S01]  /*399f0*/  LDL.LU R119, [R1+0x14c8] ;  /* 0x0014c80001777983 */ /* 0x001ea20000300800 */
[----:B------:R-:W-:-:S03]  /*39a00*/  FADD R10, R127, R10 ;  /* 0x0000000a7f0a7221 */ /* 0x000fc60000000000 */
[----:B------:R-:W2:Y:S04]  /*39a10*/  LDL.LU R126, [R1+0x11ec] ;  /* 0x0011ec00017e7983 */ /* 0x000ea80000300800 */
[----:B------:R0:W-:Y:S04]  /*39a20*/  STL [R1+0x119c], R10 ;  /* 0x00119c0a01007387 */ /* 0x0001e80000100800 */
[----:B0-----:R0:W5:Y:S01]  /*39a30*/  LDL.LU R10, [R1+0x14c4] ;  /* 0x0014c400010a7983 */ /* 0x0011620000300800 */
[----:B------:R-:W-:-:S03]  /*39a40*/  FADD R9, R128, R9 ;  /* 0x0000000980097221 */ /* 0x000fc60000000000 */
[----:B------:R-:W2:Y:S04]  /*39a50*/  LDL.LU R127, [R1+0x11e8] ;  /* 0x0011e800017f7983 */ /* 0x000ea80000300800 */
[----:B------:R1:W-:Y:S04]  /*39a60*/  STL [R1+0x11a0], R9 ;  /* 0x0011a00901007387 */ /* 0x0003e80000100800 */
[----:B-1----:R0:W5:Y:S01]  /*39a70*/  LDL.LU R9, [R1+0x14c0] ;  /* 0x0014c00001097983 */ /* 0x0021620000300800 */
[----:B---3--:R-:W-:-:S03]  /*39a80*/  FADD R8, R129, R8 ;  /* 0x0000000881087221 */ /* 0x008fc60000000000 */
[----:B------:R-:W3:Y:S04]  /*39a90*/  LDL.LU R128, [R1+0x11e4] ;  /* 0x0011e40001807983 */ /* 0x000ee80000300800 */
[----:B------:R1:W-:Y:S01]  /*39aa0*/  STL [R1+0x11a4], R8 ;  /* 0x0011a40801007387 */ /* 0x0003e20000100800 */
[----:B------:R-:W-:-:S03]  /*39ab0*/  FADD R7, R130, R7 ;  /* 0x0000000782077221 */ /* 0x000fc60000000000 */
[----:B-1----:R0:W5:Y:S04]  /*39ac0*/  LDL.LU R8, [R1+0x14bc] ;  /* 0x0014bc0001087983 */ /* 0x0021680000300800 */
[----:B------:R-:W3:Y:S04]  /*39ad0*/  LDL.LU R129, [R1+0x11e0] ;  /* 0x0011e00001817983 */ /* 0x000ee80000300800 */
[----:B------:R1:W-:Y:S01]  /*39ae0*/  STL [R1+0x11a8], R7 ;  /* 0x0011a80701007387 */ /* 0x0003e20000100800 */
[----:B----4-:R-:W-:-:S03]  /*39af0*/  FADD R6, R131, R6 ;  /* 0x0000000683067221 */ /* 0x010fc60000000000 */
[----:B-1----:R0:W5:Y:S04]  /*39b00*/  LDL.LU R7, [R1+0x14b8] ;  /* 0x0014b80001077983 */ /* 0x0021680000300800 */
[----:B------:R-:W4:Y:S01]  /*39b10*/  LDL.LU R130, [R1+0x11dc] ;  /* 0x0011dc0001827983 */ /* 0x000f220000300800 */
[----:B--2---:R-:W-:-:S03]  /*39b20*/  FADD R5, R132, R5 ;  /* 0x0000000584057221 */ /* 0x004fc60000000000 */
[----:B------:R1:W-:Y:S04]  /*39b30*/  STL [R1+0x11ac], R6 ;  /* 0x0011ac0601007387 */ /* 0x0003e80000100800 */
[----:B-1----:R0:W5:Y:S01]  /*39b40*/  LDL.LU R6, [R1+0x14b4] ;  /* 0x0014b40001067983 */ /* 0x0021620000300800 */
[----:B------:R-:W-:-:S03]  /*39b50*/  FADD R4, R133, R4 ;  /* 0x0000000485047221 */ /* 0x000fc60000000000 */
[----:B------:R-:W2:Y:S04]  /*39b60*/  LDL.LU R131, [R1+0x11d8] ;  /* 0x0011d80001837983 */ /* 0x000ea80000300800 */
[----:B------:R1:W-:Y:S01]  /*39b70*/  STL [R1+0x11b0], R5 ;  /* 0x0011b00501007387 */ /* 0x0003e20000100800 */
[----:B------:R-:W-:-:S03]  /*39b80*/  FADD R3, R134, R3 ;  /* 0x0000000386037221 */ /* 0x000fc60000000000 */
[----:B-1----:R0:W5:Y:S04]  /*39b90*/  LDL.LU R5, [R1+0x14b0] ;  /* 0x0014b00001057983 */ /* 0x0021680000300800 */
[----:B------:R-:W2:Y:S01]  /*39ba0*/  LDL.LU R132, [R1+0x11d4] ;  /* 0x0011d40001847983 */ /* 0x000ea20000300800 */
[----:B------:R-:W-:-:S03]  /*39bb0*/  FADD R2, R135, R2 ;  /* 0x0000000287027221 */ /* 0x000fc60000000000 */
[----:B------:R1:W-:Y:S01]  /*39bc0*/  STL [R1+0x11b4], R4 ;  /* 0x0011b40401007387 */ /* 0x0003e20000100800 */
[----:B------:R-:W-:-:S03]  /*39bd0*/  FADD R0, R136, R0 ;  /* 0x0000000088007221 */ /* 0x000fc60000000000 */
[----:B-1----:R0:W5:Y:S04]  /*39be0*/  LDL.LU R4, [R1+0x14ac] ;  /* 0x0014ac0001047983 */ /* 0x0021680000300800 */
[----:B------:R-:W2:Y:S04]  /*39bf0*/  LDL.LU R133, [R1+0x11d0] ;  /* 0x0011d00001857983 */ /* 0x000ea80000300800 */
[----:B------:R1:W-:Y:S04]  /*39c00*/  STL [R1+0x11b8], R3 ;  /* 0x0011b80301007387 */ /* 0x0003e80000100800 */
[----:B-1----:R0:W5:Y:S04]  /*39c10*/  LDL.LU R3, [R1+0x14a8] ;  /* 0x0014a80001037983 */ /* 0x0021680000300800 */
[----:B------:R-:W2:Y:S04]  /*39c20*/  LDL.LU R134, [R1+0x11cc] ;  /* 0x0011cc0001867983 */ /* 0x000ea80000300800 */
[----:B------:R1:W-:Y:S04]  /*39c30*/  STL [R1+0x11bc], R2 ;  /* 0x0011bc0201007387 */ /* 0x0003e80000100800 */
[----:B-1----:R0:W5:Y:S04]  /*39c40*/  LDL.LU R2, [R1+0x14a4] ;  /* 0x0014a40001027983 */ /* 0x0021680000300800 */
[----:B------:R-:W2:Y:S04]  /*39c50*/  LDL.LU R135, [R1+0x11c8] ;  /* 0x0011c80001877983 */ /* 0x000ea80000300800 */
[----:B------:R1:W-:Y:S04]  /*39c60*/  STL [R1+0x11c0], R0 ;  /* 0x0011c00001007387 */ /* 0x0003e80000100800 */
[----:B-1----:R0:W5:Y:S04]  /*39c70*/  LDL.LU R0, [R1+0x14a0] ;  /* 0x0014a00001007983 */ /* 0x0021680000300800 */
[----:B------:R-:W2:Y:S01]  /*39c80*/  LDL.LU R136, [R1+0x11c4] ;  /* 0x0011c40001887983 */ /* 0x000ea20000300800 */
        /* <DEDUP_REMOVED lines=11> */
[----:B---3--:R-:W-:Y:S01]  /*39d40*/  FADD R128, R145, R128 ;  /* 0x0000008091807221 */ /* 0x008fe20000000000 */
[----:B------:R-:W-:Y:S01]  /*39d50*/  FADD R129, R144, R129 ;  /* 0x0000008190817221 */ /* 0x000fe20000000000 */
[----:B----4-:R-:W-:Y:S01]  /*39d60*/  FADD R130, R143, R130 ;  /* 0x000000828f827221 */ /* 0x010fe20000000000 */
[----:B--2---:R-:W-:Y:S01]  /*39d70*/  FADD R131, R142, R131 ;  /* 0x000000838e837221 */ /* 0x004fe20000000000 */
[----:B------:R-:W-:Y:S01]  /*39d80*/  FADD R132, R141, R132 ;  /* 0x000000848d847221 */ /* 0x000fe20000000000 */
[----:B------:R-:W-:Y:S01]  /*39d90*/  FADD R133, R140, R133 ;  /* 0x000000858c857221 */ /* 0x000fe20000000000 */
[----:B------:R-:W-:Y:S01]  /*39da0*/  FADD R134, R139, R134 ;  /* 0x000000868b867221 */ /* 0x000fe20000000000 */
[----:B------:R-:W-:Y:S01]  /*39db0*/  FADD R135, R138, R135 ;  /* 0x000000878a877221 */ /* 0x000fe20000000000 */
[----:B------:R-:W-:-:S05]  /*39dc0*/  FADD R136, R137, R136 ;  /* 0x0000008889887221 */ /* 0x000fca0000000000 */
        /* <DEDUP_REMOVED lines=31> */
[----:B-1----:R-:W4:Y:S04]  /*39fc0*/  LDL.LU R136, [R1+0x1240] ;  /* 0x0012400001887983 */ /* 0x002f280000300800 */
[----:B--2---:R-:W2:Y:S04]  /*39fd0*/  LDL.LU R135, [R1+0x1244] ;  /* 0x0012440001877983 */ /* 0x004ea80000300800 */
[----:B---3--:R-:W3:Y:S04]  /*39fe0*/  LDL.LU R134, [R1+0x1248] ;  /* 0x0012480001867983 */ /* 0x008ee80000300800 */
[----:B----4-:R-:W4:Y:S04]  /*39ff0*/  LDL.LU R133, [R1+0x124c] ;  /* 0x00124c0001857983 */ /* 0x010f280000300800 */
        /* <DEDUP_REMOVED lines=445> */
[----:B------:R-:W-:Y:S01]  /*3bbd0*/  FADD R12, R118, R12 ;  /* 0x0000000c760c7221 */ /* 0x000fe20000000000 */
[----:B------:R-:W-:-:S05]  /*3bbe0*/  FADD R13, R13, R119 ;  /* 0x000000770d0d7221 */ /* 0x000fca0000000000 */
[----:B------:R0:W-:Y:S04]  /*3bbf0*/  STL [R1+0x147c], R13 ;  /* 0x00147c0d01007387 */ /* 0x0001e80000100800 */
[----:B------:R0:W-:Y:S04]  /*3bc00*/  STL [R1+0x1474], R11 ;  /* 0x0014740b01007387 */ /* 0x0001e80000100800 */
[----:B------:R0:W-:Y:S02]  /*3bc10*/  STL [R1+0x1478], R12 ;  /* 0x0014780c01007387 */ /* 0x0001e40000100800 */
.L_x_32:
[----:B0-----:R-:W0:Y:S02]  /*3bc20*/  LDC R11, c[0x0][0x28c] ;  /* 0x0000a300ff0b7b82 */ /* 0x001e240000000800 */
[----:B0-----:R-:W-:-:S13]  /*3bc30*/  ISETP.GE.AND P0, PT, R11, 0x1, PT ;  /* 0x000000010b00780c */ /* 0x001fda0003f06270 */
[----:B------:R-:W-:Y:S05]  /*3bc40*/  @!P0 BRA `(.L_x_33) ;  /* 0x0000000000588947 */ /* 0x000fea0003800000 */
[----:B------:R-:W-:-:S06]  /*3bc50*/  UISETP.NE.AND UP0, UPT, UR24, 0x3, UPT ;  /* 0x000000031800788c */ /* 0x000fcc000bf05270 */
[----:B------:R-:W-:-:S13]  /*3bc60*/  PLOP3.LUT P0, PT, PT, PT, UP0, 0x80, 0x0 ;  /* 0x000000000000781c */ /* 0x000fda0003f0f008 */
[----:B------:R-:W-:Y:S05]  /*3bc70*/  @!P0 BRA `(.L_x_34) ;  /* 0x0000000000048947 */ /* 0x000fea0003800000 */
[----:B------:R-:W-:Y:S01]  /*3bc80*/  BPT.TRAP 0x1 ;  /* 0x000000040000795c */ /* 0x000fe20000300000 */
.L_x_34:
[----:B------:R-:W2:Y:S04]  /*3bc90*/  LDL R11, [R1+0x1488] ;  /* 0x00148800010b7983 */ /* 0x000ea80000100800 */
[----:B------:R-:W4:Y:S01]  /*3bca0*/  LDL R13, [R1+0x148c] ;  /* 0x00148c00010d7983 */ /* 0x000f220000100800 */
[----:B------:R-:W-:Y:S01]  /*3bcb0*/  UISETP.LT.AND UP1, UPT, UR25, 0x1, UPT ;  /* 0x000000011900788c */ /* 0x000fe2000bf21270 */
[----:B--2---:R-:W-:Y:S01]  /*3bcc0*/  ISETP.NE.AND P0, PT, R11, RZ, PT ;  /* 0x000000ff0b00720c */ /* 0x004fe20003f05270 */
[----:B------:R-:W-:-:S12]  /*3bcd0*/  IMAD.U32 R11, RZ, RZ, UR15 ;  /* 0x0000000fff0b7e24 */ /* 0x000fd8000f8e00ff */
[----:B------:R-:W-:-:S05]  /*3bce0*/  VOTEU.ANY UP0, P0 ;  /* 0x00000000003f7886 */ /* 0x000fca0000000100 */
[----:B------:R-:W-:-:S04]  /*3bcf0*/  @UP0 USEL UR6, UR25, 0x1, UP1 ;  /* 0x0000000119060887 */ /* 0x000fc80008800000 */
[----:B------:R-:W-:Y:S02]  /*3bd00*/  @UP0 UIADD3 UR6, UR5, UR25, -UR6 ;  /* 0x0000001905060290 */ /* 0x000fe4000fffe806 */
[----:B------:R-:W-:-:S04]  /*3bd10*/  UISETP.GT.U32.AND UP0, UPT, UR7, 0x1, UPT ;  /* 0x000000010700788c */ /* 0x000fc8000bf04070 */
[----:B------:R-:W-:-:S04]  /*3bd20*/  IMAD.U32 R12, RZ, RZ, UR6 ;  /* 0x00000006ff0c7e24 */ /* 0x000fc8000f8e00ff */
[----:B------:R-:W-:-:S05]  /*3bd30*/  @P0 IMAD.SHL.U32 R12, R12, 0x8, RZ ;  /* 0x000000080c0c0824 */ /* 0x000fca00078e00ff */
[----:B------:R-:W-:-:S04]  /*3bd40*/  @P0 LOP3.LUT R12, R12, 0x18, RZ, 0xc0, !PT ;  /* 0x000000180c0c0812 */ /* 0x000fc800078ec0ff */
[----:B------:R-:W-:-:S04]  /*3bd50*/  @P0 IADD3 R11, R11, 0x20, R12 ;  /* 0x000000200b0b0810 */ /* 0x000fc80007ffe00c */
[----:B----4-:R-:W-:-:S04]  /*3bd60*/  @P0 PRMT R11, R13, 0x654, R11 ;  /* 0x000006540d0b0816 */ /* 0x010fc8000000000b */
[----:B------:R0:W-:Y:S01]  /*3bd70*/  @P0 SYNCS.ARRIVE.TRANS64.RED.A1T0 RZ, [R11+URZ], RZ ;  /* 0x000000ff0bff09a7 */ /* 0x0001e2000810043f */
[----:B------:R-:W-:-:S13]  /*3bd80*/  PLOP3.LUT P0, PT, PT, PT, UP0, 0x80, 0x0 ;  /* 0x000000000000781c */ /* 0x000fda0003f0f008 */
[----:B0-----:R-:W-:Y:S05]  /*3bd90*/  @P0 BRA `(.L_x_33) ;  /* 0x0000000000040947 */ /* 0x001fea0003800000 */
[----:B------:R-:W-:Y:S01]  /*3bda0*/  BPT.TRAP 0x1 ;  /* 0x000000040000795c */ /* 0x000fe20000300000 */
.L_x_33:
[----:B------:R-:W2:Y:S01]  /*3bdb0*/  LDL.LU R26, [R1+0x1484] ;  /* 0x00148400011a7983 */ /* 0x000ea20000300800 */
[----:B------:R-:W0:Y:S01]  /*3bdc0*/  LDC R24, c[0x0][0x288] ;  /* 0x0000a200ff187b82 */ /* 0x000e220000000800 */
[----:B------:R-:W-:Y:S01]  /*3bdd0*/  ULDC UR6, c[0x0][0x284] ;  /* 0x0000a10000067ab9 */ /* 0x000fe20000000800 */
[----:B------:R-:W4:Y:S01]  /*3bde0*/  S2R R25, SR_TID.X ;  /* 0x0000000000197919 */ /* 0x000f220000002100 */
[----:B------:R-:W-:Y:S01]  /*3bdf0*/  USHF.R.S32.HI UR16, URZ, 0x1f, UR28 ;  /* 0x0000001f3f107899 */ /* 0x000fe2000801141c */
[----:B------:R-:W-:Y:S01]  /*3be00*/  ULDC.64 UR14, c[0x0][0x5d0] ;  /* 0x00017400000e7ab9 */ /* 0x000fe20000000a00 */
[----:B------:R-:W3:Y:S01]  /*3be10*/  LDL.LU R32, [R1+0x1480] ;  /* 0x0014800001207983 */ /* 0x000ee20000300800 */
[--C-:B----4-:R-:W-:Y:S01]  /*3be20*/  SHF.R.U32.HI R13, RZ, 0x2, R25.reuse ;  /* 0x00000002ff0d7819 */ /* 0x110fe20000011619 */
[C---:B------:R-:W-:Y:S01]  /*3be30*/  IMAD.SHL.U32 R27, R25.reuse, 0x2, RZ ;  /* 0x00000002191b7824 */ /* 0x040fe200078e00ff */
[----:B------:R-:W-:Y:S02]  /*3be40*/  LOP3.LUT R29, R25, 0x60, RZ, 0xc0, !PT ;  /* 0x00000060191d7812 */ /* 0x000fe400078ec0ff */
[----:B------:R-:W-:-:S02]  /*3be50*/  SHF.R.U32.HI R12, RZ, 0x7, R25 ;  /* 0x00000007ff0c7819 */ /* 0x000fc40000011619 */
[----:B------:R-:W-:Y:S02]  /*3be60*/  LOP3.LUT R13, R13, 0x7, RZ, 0xc0, !PT ;  /* 0x000000070d0d7812 */ /* 0x000fe400078ec0ff */
[----:B------:R-:W-:Y:S02]  /*3be70*/  SHF.R.U32.HI R29, RZ, 0x1, R29 ;  /* 0x00000001ff1d7819 */ /* 0x000fe4000001161d */
[----:B------:R-:W-:Y:S02]  /*3be80*/  LOP3.LUT R12, R12, 0x1, RZ, 0xc0, !PT ;  /* 0x000000010c0c7812 */ /* 0x000fe400078ec0ff */
[----:B------:R-:W-:Y:S02]  /*3be90*/  IADD3 R11, RZ, -R29, -R13 ;  /* 0x8000001dff0b7210 */ /* 0x000fe40007ffe80d */
[----:B------:R-:W-:Y:S01]  /*3bea0*/  LOP3.LUT R28, R25, 0x3, RZ, 0xc0, !PT ;  /* 0x00000003191c7812 */ /* 0x000fe200078ec0ff */
[C---:B------:R-:W-:Y:S02]  /*3beb0*/  IMAD.SHL.U32 R34, R12.reuse, 0x40, RZ ;  /* 0x000000400c227824 */ /* 0x040fe400078e00ff */
[----:B------:R-:W-:-:S02]  /*3bec0*/  IMAD R11, R12, -0x40, R11 ;  /* 0xffffffc00c0b7824 */ /* 0x000fc400078e020b */
[----:B0-----:R-:W-:Y:S01]  /*3bed0*/  IMAD R28, R28, -0x2, R24 ;  /* 0xfffffffe1c1c7824 */ /* 0x001fe200078e0218 */
[----:B------:R-:W-:Y:S01]  /*3bee0*/  LOP3.LUT R34, R34, 0x40, R13, 0xe2, !PT ;  /* 0x0000004022227812 */ /* 0x000fe200078ee20d */
[----:B--2---:R-:W-:-:S04]  /*3bef0*/  IMAD R26, R26, 0x180, RZ ;  /* 0x000001801a1a7824 */ /* 0x004fc800078e02ff */
[----:B------:R-:W-:Y:S01]  /*3bf00*/  IMAD.IADD R28, R28, 0x1, -R26 ;  /* 0x000000011c1c7824 */ /* 0x000fe200078e0a1a */
[C---:B------:R-:W-:Y:S01]  /*3bf10*/  ISETP.GE.AND P0, PT, R26.reuse, R24, PT ;  /* 0x000000181a00720c */ /* 0x040fe20003f06270 */
[----:B------:R-:W-:Y:S01]  /*3bf20*/  IMAD.U32 R24, RZ, RZ, UR14 ;  /* 0x0000000eff187e24 */ /* 0x000fe2000f8e00ff */
[----:B------:R-:W-:Y:S01]  /*3bf30*/  LOP3.LUT R26, R26, 0x6, R27, 0xf8, !PT ;  /* 0x000000061a1a7812 */ /* 0x000fe200078ef81b */
[C---:B---3--:R-:W-:Y:S02]  /*3bf40*/  IMAD.SHL.U32 R12, R32.reuse, 0x200, RZ ;  /* 0x00000200200c7824 */ /* 0x048fe400078e00ff */
[----:B------:R-:W-:Y:S01]  /*3bf50*/  IMAD.WIDE R40, R32, 0x200, RZ ;  /* 0x0000020020287825 */ /* 0x000fe200078e02ff */
[--C-:B------:R-:W-:Y:S02]  /*3bf60*/  SHF.R.S32.HI R27, RZ, 0x1f, R26.reuse ;  /* 0x0000001fff1b7819 */ /* 0x100fe4000001141a */
[C---:B------:R-:W-:Y:S02]  /*3bf70*/  IADD3 R11, -R12.reuse, UR6, R11 ;  /* 0x000000060c0b7c10 */ /* 0x040fe4000fffe10b */
[----:B------:R-:W-:Y:S01]  /*3bf80*/  ISETP.GE.OR P0, PT, R12, UR6, P0 ;  /* 0x000000060c007c0c */ /* 0x000fe20008706670 */
[----:B------:R-:W-:Y:S01]  /*3bf90*/  IMAD.MOV.U32 R12, RZ, RZ, -0x1 ;  /* 0xffffffffff0c7424 */ /* 0x000fe200078e00ff */
[----:B------:R0:W-:Y:S01]  /*3bfa0*/  STL.64 [R1+0x98], R40 ;  /* 0x0000982801007387 */ /* 0x0001e20000100a00 */
[----:B------:R-:W-:Y:S01]  /*3bfb0*/  UIMAD UR6, UR16, UR14, URZ ;  /* 0x0000000e100672a4 */ /* 0x000fe2000f8e023f */
[----:B------:R-:W-:Y:S01]  /*3bfc0*/  IMAD.WIDE.U32 R24, R24, UR28, R26 ;  /* 0x0000001c18187c25 */ /* 0x000fe2000f8e001a */
[----:B------:R-:W-:Y:S01]  /*3bfd0*/  LOP3.LUT R34, R40, R34, R29, 0xfe, !PT ;  /* 0x0000002228227212 */ /* 0x000fe200078efe1d */
[----:B------:R0:W-:Y:S01]  /*3bfe0*/  STL [R1+0x3c8], R12 ;  /* 0x0003c80c01007387 */ /* 0x0001e20000100800 */
[----:B------:R-:W-:-:S06]  /*3bff0*/  UIMAD UR6, UR28, UR15, UR6 ;  /* 0x0000000f1c0672a4 */ /* 0x000fcc000f8e0206 */
[----:B------:R-:W-:Y:S01]  /*3c000*/  VIADD R25, R25, UR6 ;  /* 0x0000000619197c36 */ /* 0x000fe20008000000 */
[----:B------:R-:W-:Y:S06]  /*3c010*/  @P0 BRA `(.L_x_35) ;  /* 0x000005e400b40947 */ /* 0x000fec0003800000 */
[----:B0-----:R-:W0:Y:S01]  /*3c020*/  LDC.64 R12, c[0x0][0x5c8] ;  /* 0x00017200ff0c7b82 */ /* 0x001e220000000a00 */
[----:B------:R-:W-:Y:S01]  /*3c030*/  FSETP.NEU.AND P0, PT, RZ, UR26, PT ;  /* 0x0000001aff007c0b */ /* 0x000fe2000bf0d000 */
[----:B------:R-:W-:Y:S01]  /*3c040*/  BSSY B0, `(.L_x_35) ;  /* 0x0005e6a000007945 */ /* 0x000fe20003800000 */
[-C--:B0-----:R-:W-:Y:S02]  /*3c050*/  IMAD R29, R41, R12.reuse, RZ ;  /* 0x0000000c291d7224 */ /* 0x081fe400078e02ff */
[----:B------:R-:W-:-:S04]  /*3c060*/  IMAD.WIDE.U32 R24, R34, R12, R24 ;  /* 0x0000000c22187225 */ /* 0x000fc800078e0018 */
[----:B------:R-:W-:-:S04]  /*3c070*/  IMAD R29, R34, R13, R29 ;  /* 0x0000000d221d7224 */ /* 0x000fc800078e021d */
[----:B------:R-:W-:Y:S01]  /*3c080*/  IMAD.IADD R29, R25, 0x1, R29 ;  /* 0x00000001191d7824 */ /* 0x000fe200078e021d */
[----:B------:R-:W-:Y:S06]  /*3c090*/  @!P0 BRA `(.L_x_36) ;  /* 0x00000368006c8947 */ /* 0x000fec0003800000 */
[----:B------:R-:W-:Y:S01]  /*3c0a0*/  ISETP.GE.AND P6, PT, R11, 0x189, PT ;  /* 0x000001890b00780c */ /* 0x000fe20003fc6270 */
[----:B-----5:R-:W-:Y:S01]  /*3c0b0*/  STL [R1+0x14a4], R8 ;  /* 0x0014a40801007387 */ /* 0x020fe20000100800 */
[----:B------:R-:W-:Y:S01]  /*3c0c0*/  LOP3.LUT R3, R3, 0xffffefff, RZ, 0xc0, !PT ;  /* 0xffffefff03037812 */ /* 0x000fe200078ec0ff */
[----:B------:R-:W-:Y:S01]  /*3c0d0*/  ULDC.64 UR14, c[0x0][0x5b8] ;  /* 0x00016e00000e7ab9 */ /* 0x000fe20000000a00 */
[C---:B------:R-:W-:Y:S01]  /*3c0e0*/  ISETP.LT.OR P4, PT, R28.reuse, 0x1, !P6 ;  /* 0x000000011c00780c */ /* 0x040fe20007781670 */
[----:B------:R-:W-:Y:S01]  /*3c0f0*/  STL [R1+0x14a0], R2 ;  /* 0x0014a00201007387 */ /* 0x000fe20000100800 */
[C---:B------:R-:W-:Y:S01]  /*3c100*/  ISETP.LT.OR P3, PT, R28.reuse, 0x2, !P6 ;  /* 0x000000021c00780c */ /* 0x040fe20007761670 */
[----:B------:R-:W-:Y:S01]  /*3c110*/  UIMAD UR6, UR16, UR14, URZ ;  /* 0x0000000e100672a4 */ /* 0x000fe2000f8e023f */
[----:B------:R-:W-:Y:S02]  /*3c120*/  ISETP.LT.OR P2, PT, R28, 0x9, !P6 ;  /* 0x000000091c00780c */ /* 0x000fe40007741670 */
[----:B------:R-:W-:Y:S01]  /*3c130*/  ULDC.64 UR16, c[0x0][0x5a8] ;  /* 0x00016a0000107ab9 */ /* 0x000fe20000000a00 */
[----:B------:R-:W-:Y:S01]  /*3c140*/  UIMAD UR6, UR28, UR15, UR6 ;  /* 0x0000000f1c0672a4 */ /* 0x000fe2000f8e0206 */
[----:B------:R-:W-:-:S02]  /*3c150*/  ISETP.GE.AND P5, PT, R11, 0x1, PT ;  /* 0x000000010b00780c */ /* 0x000fc40003fa6270 */
[----:B------:R-:W-:-:S03]  /*3c160*/  LOP3.LUT R4, R4, 0xffdfffff, RZ, 0xc0, !PT ;  /* 0xffdfffff04047812 */ /* 0x000fc600078ec0ff */
[----:B------:R-:W0:Y:S01]  /*3c170*/  @!P4 LDC.64 R32, c[0x0][0x5c0] ;  /* 0x00017000ff20cb82 */ /* 0x000e220000000a00 */
[----:B------:R-:W-:Y:S01]  /*3c180*/  @!P4 IMAD.MOV.U32 R36, RZ, RZ, R24 ;  /* 0x000000ffff24c224 */ /* 0x000fe200078e0018 */
[----:B------:R-:W-:Y:S01]  /*3c190*/  @P4 LOP3.LUT R4, R4, 0x200000, RZ, 0xfc, !PT ;  /* 0x0020000004044812 */ /* 0x000fe200078efcff */
[----:B------:R-:W-:Y:S01]  /*3c1a0*/  @!P4 IMAD.MOV.U32 R37, RZ, RZ, R29 ;  /* 0x000000ffff25c224 */ /* 0x000fe200078e001d */
[----:B------:R-:W-:Y:S01]  /*3c1b0*/  @P2 LOP3.LUT R3, R3, 0x1000, RZ, 0xfc, !PT ;  /* 0x0000100003032812 */ /* 0x000fe200078efcff */
[----:B------:R-:W-:Y:S01]  /*3c1c0*/  @!P4 IMAD R35, R13, 0x180, RZ ;  /* 0x000001800d23c824 */ /* 0x000fe200078e02ff */
[----:B------:R-:W-:Y:S01]  /*3c1d0*/  LOP3.LUT R4, R4, 0xffefffff, RZ, 0xc0, !PT ;  /* 0xffefffff04047812 */ /* 0x000fe200078ec0ff */
[----:B------:R-:W-:Y:S01]  /*3c1e0*/  @!P4 IMAD.WIDE.U32 R36, R12, 0x180, R36 ;  /* 0x000001800c24c825 */ /* 0x000fe200078e0024 */
[----:B------:R-:W2:Y:S02]  /*3c1f0*/  @!P3 LDC.64 R38, c[0x0][0x5c0] ;  /* 0x00017000ff26bb82 */ /* 0x000ea40000000a00 */
[----:B------:R-:W-:Y:S01]  /*3c200*/  @P3 LOP3.LUT R4, R4, 0x100000, RZ, 0xfc, !PT ;  /* 0x0010000004043812 */ /* 0x000fe200078efcff */
[----:B------:R-:W-:-:S03]  /*3c210*/  @!P4 IMAD.IADD R35, R37, 0x1, R35 ;  /* 0x000000012523c824 */ /* 0x000fc600078e0223 */
[----:B------:R-:W-:Y:S02]  /*3c220*/  LOP3.LUT R4, R4, 0xbfffffff, RZ, 0xc0, !PT ;  /* 0xbfffffff04047812 */ /* 0x000fe400078ec0ff */
[----:B0-----:R-:W-:Y:S01]  /*3c230*/  @!P4 IADD3 R42, P0, P1, R36, UR11, R32 ;  /* 0x0000000b242acc10 */ /* 0x001fe2000f91e020 */
[----:B------:R-:W-:Y:S01]  /*3c240*/  @!P3 IMAD.MOV.U32 R32, RZ, RZ, R24 ;  /* 0x000000ffff20b224 */ /* 0x000fe200078e0018 */
[----:B------:R-:W0:Y:S02]  /*3c250*/  @!P2 LDC.64 R36, c[0x0][0x5c0] ;  /* 0x00017000ff24ab82 */ /* 0x000e240000000a00 */
[----:B------:R-:W-:Y:S01]  /*3c260*/  @!P4 IADD3.X R43, R35, UR10, R33, P0, P1 ;  /* 0x0000000a232bcc10 */ /* 0x000fe200087e2421 */
[----:B------:R-:W-:Y:S02]  /*3c270*/  @!P3 IMAD.MOV.U32 R33, RZ, RZ, R29 ;  /* 0x000000ffff21b224 */ /* 0x000fe400078e001d */
[----:B------:R-:W-:Y:S02]  /*3c280*/  @!P3 IMAD R35, R13, 0x180, RZ ;  /* 0x000001800d23b824 */ /* 0x000fe400078e02ff */
[----:B------:R-:W-:Y:S01]  /*3c290*/  @!P3 IMAD.WIDE.U32 R32, R12, 0x180, R32 ;  /* 0x000001800c20b825 */ /* 0x000fe200078e0020 */
[----:B------:R2:W-:Y:S03]  /*3c2a0*/  @!P4 STL.64 [R1+0xa8], R42 ;  /* 0x0000a82a0100c387 */ /* 0x0005e60000100a00 */
[----:B------:R-:W-:-:S02]  /*3c2b0*/  @!P3 IMAD.IADD R33, R33, 0x1, R35 ;  /* 0x000000012121b824 */ /* 0x000fc400078e0223 */
[----:B------:R-:W-:Y:S01]  /*3c2c0*/  @!P2 IMAD R35, R13, 0x180, RZ ;  /* 0x000001800d23a824 */ /* 0x000fe200078e02ff */
[----:B--2---:R-:W-:Y:S01]  /*3c2d0*/  @!P3 IADD3 R42, P0, P1, R32, UR11, R38 ;  /* 0x0000000b202abc10 */ /* 0x004fe2000f91e026 */
[----:B------:R-:W-:-:S03]  /*3c2e0*/  @!P2 IMAD.MOV.U32 R32, RZ, RZ, R24 ;  /* 0x000000ffff20a224 */ /* 0x000fc600078e0018 */
[----:B------:R-:W-:Y:S01]  /*3c2f0*/  @!P3 IADD3.X R43, R33, UR10, R39, P0, P1 ;  /* 0x0000000a212bbc10 */ /* 0x000fe200087e2427 */
[----:B------:R-:W-:Y:S02]  /*3c300*/  @!P2 IMAD.MOV.U32 R33, RZ, RZ, R29 ;  /* 0x000000ffff21a224 */ /* 0x000fe400078e001d */
[----:B------:R-:W-:Y:S02]  /*3c310*/  @!P2 IMAD.WIDE.U32 R32, R12, 0x180, R32 ;  /* 0x000001800c20a825 */ /* 0x000fe400078e0020 */
[----:B------:R0:W-:Y:S02]  /*3c320*/  @!P3 STL.64 [R1+0xb8], R42 ;  /* 0x0000b82a0100b387 */ /* 0x0001e40000100a00 */
[----:B------:R-:W-:Y:S01]  /*3c330*/  @!P2 IMAD.IADD R33, R33, 0x1, R35 ;  /* 0x000000012121a824 */ /* 0x000fe200078e0223 */
[----:B0-----:R-:W-:-:S04]  /*3c340*/  @!P2 IADD3 R42, P0, P1, R32, UR11, R36 ;  /* 0x0000000b202aac10 */ /* 0x001fc8000f91e024 */
[----:B------:R-:W-:-:S05]  /*3c350*/  @!P2 IADD3.X R43, R33, UR10, R37, P0, P1 ;  /* 0x0000000a212bac10 */ /* 0x000fca00087e2425 */
[----:B------:R-:W-:Y:S01]  /*3c360*/  @!P2 STL.64 [R1+0xe0], R42 ;  /* 0x0000e02a0100a387 */ /* 0x000fe20000100a00 */
[----:B------:R-:W-:-:S13]  /*3c370*/  ISETP.LT.OR P2, PT, R28, 0xa, !P6 ;  /* 0x0000000a1c00780c */ /* 0x000fda0007741670 */
[----:B------:R-:W0:Y:S01]  /*3c380*/  @!P2 LDC.64 R32, c[0x0][0x5c0] ;  /* 0x00017000ff20ab82 */ /* 0x000e220000000a00 */
[----:B------:R-:W-:Y:S01]  /*3c390*/  @!P2 IMAD.MOV.U32 R36, RZ, RZ, R24 ;  /* 0x000000ffff24a224 */ /* 0x000fe200078e0018 */
[----:B------:R-:W-:Y:S01]  /*3c3a0*/  ISETP.GE.AND P3, PT, R11, 0x9, PT ;  /* 0x000000090b00780c */ /* 0x000fe20003f66270 */
[----:B------:R-:W-:Y:S01]  /*3c3b0*/  @!P2 IMAD.MOV.U32 R37, RZ, RZ, R29 ;  /* 0x000000ffff25a224 */ /* 0x000fe200078e001d */
[----:B------:R-:W-:Y:S01]  /*3c3c0*/  @P2 LOP3.LUT R4, R4, 0x40000000, RZ, 0xfc, !PT ;  /* 0x4000000004042812 */ /* 0x000fe200078efcff */
[----:B------:R-:W-:Y:S02]  /*3c3d0*/  @!P2 IMAD R35, R13, 0x180, RZ ;  /* 0x000001800d23a824 */ /* 0x000fe400078e02ff */
[----:B------:R-:W-:-:S04]  /*3c3e0*/  @!P2 IMAD.WIDE.U32 R36, R12, 0x180, R36 ;  /* 0x000001800c24a825 */ /* 0x000fc800078e0024 */
[----:B------:R-:W-:Y:S01]  /*3c3f0*/  @!P2 IMAD.IADD R35, R37, 0x1, R35 ;  /* 0x000000012523a824 */ /* 0x000fe200078e0223 */
[----:B0-----:R-:W-:Y:S01]  /*3c400*/  @!P2 IADD3 R38, P0, P1, R36, UR11, R32 ;  /* 0x0000000b2426ac10 */ /* 0x001fe2000f91e020 */
[----:B------:R-:W-:Y:S01]  /*3c410*/  IMAD.U32 R32, RZ, RZ, UR14 ;  /* 0x0000000eff207e24 */ /* 0x000fe2000f8e00ff */
[----:B------:R-:W-:Y:S02]  /*3c420*/  ULDC.64 UR14, c[0x0][0x5b0] ;  /* 0x00016c00000e7ab9 */ /* 0x000fe40000000a00 */
[----:B------:R-:W-:Y:S01]  /*3c430*/  @!P2 IADD3.X R39, R35, UR10, R33, P0, P1 ;  /* 0x0000000a2327ac10 */ /* 0x000fe200087e2421 */
[----:B------:R-:W-:-:S04]  /*3c440*/  IMAD.WIDE.U32 R26, R32, UR28, R26 ;  /* 0x0000001c201a7c25 */ /* 0x000fc8000f8e001a */
[----:B------:R-:W-:Y:S01]  /*3c450*/  VIADD R37, R27, UR6 ;  /* 0x000000061b257c36 */ /* 0x000fe20008000000 */
[----:B------:R-:W-:Y:S01]  /*3c460*/  @!P2 STL.64 [R1+0xe8], R38 ;  /* 0x0000e8260100a387 */ /* 0x000fe20000100a00 */
[----:B------:R-:W-:Y:S02]  /*3c470*/  IMAD.MOV.U32 R36, RZ, RZ, R26 ;  /* 0x000000ffff247224 */ /* 0x000fe400078e001a */
[----:B------:R-:W-:Y:S02]  /*3c480*/  IMAD R32, R41, UR14, RZ ;  /* 0x0000000e29207c24 */ /* 0x000fe4000f8e02ff */
[----:B------:R-:W-:-:S04]  /*3c490*/  IMAD.WIDE.U32 R26, R34, UR14, R36 ;  /* 0x0000000e221a7c25 */ /* 0x000fc8000f8e0024 */
[----:B------:R-:W-:Y:S01]  /*3c4a0*/  IMAD R32, R34, UR15, R32 ;  /* 0x0000000f22207c24 */ /* 0x000fe2000f8e0220 */
[----:B------:R-:W-:-:S04]  /*3c4b0*/  IADD3 R26, P0, R26, UR16, RZ ;  /* 0x000000101a1a7c10 */ /* 0x000fc8000ff1e0ff */
[--C-:B------:R-:W-:Y:S02]  /*3c4c0*/  IADD3.X R27, R27, UR17, R32.reuse, P0, !PT ;  /* 0x000000111b1b7c10 */ /* 0x100fe400087fe420 */
[----:B------:R-:W-:Y:S02]  /*3c4d0*/  ISETP.LT.OR P0, PT, R28, 0x1, !P5 ;  /* 0x000000011c00780c */ /* 0x000fe40006f01670 */
[----:B------:R-:W-:-:S11]  /*3c4e0*/  PRMT R32, RZ, 0x7610, R32 ;  /* 0x00007610ff207816 */ /* 0x000fd60000000020 */
[----:B------:R-:W2:Y:S02]  /*3c4f0*/  @!P0 LDG.E.U8 R32, desc[UR32][R26.64] ;  /* 0x000000201a208981 */ /* 0x000ea4000c1e1100 */
[----:B--2---:R-:W-:-:S04]  /*3c500*/  LOP3.LUT R32, R32, 0xff, RZ, 0xc0, !PT ;  /* 0x000000ff20207812 */ /* 0x004fc800078ec0ff */
[----:B------:R-:W-:-:S05]  /*3c510*/  F2FP.F16.E4M3.UNPACK_B R32, R32 ;  /* 0x00000020ff20723e */ /* 0x000fca00020006ff */
[----:B------:R-:W-:-:S05]  /*3c520*/  HADD2.F32 R32, -RZ, R32.H0_H0 ;  /* 0x20000020ff207230 */ /* 0x000fca0000004100 */
[----:B------:R-:W-:-:S04]  /*3c530*/  FMUL R32, R32, UR26 ;  /* 0x0000001a20207c20 */ /* 0x000fc80008400000 */
[----:B------:R-:W-:Y:S02]  /*3c540*/  FFMA R14, R14, UR27, R32 ;  /* 0x0000001b0e0e7c23 */ /* 0x000fe40008000020 */
[----:B------:R-:W0:Y:S03]  /*3c550*/  @!P0 LDC.64 R32, c[0x0][0x5c0] ;  /* 0x00017000ff208b82 */ /* 0x000e260000000a00 */
[----:B------:R-:W-:Y:S02]  /*3c560*/  F2FP.SATFINITE.E4M3.F32.PACK_AB_MERGE_C R14, RZ, R14, RZ ;  /* 0x0000000eff0e723e */ /* 0x000fe400048070ff */
[----:B0-----:R-:W-:-:S05]  /*3c570*/  @!P0 IADD3 R32, P1, R24, R32, RZ ;  /* 0x0000002018208210 */ /* 0x001fca0007f3e0ff */
[----:B------:R-:W-:-:S05]  /*3c580*/  @!P0 IMAD.X R33, R29, 0x1, R33, P1 ;  /* 0x000000011d218824 */ /* 0x000fca00008e0621 */
[----:B------:R0:W-:Y:S01]  /*3c590*/  @!P0 STG.E.U8 desc[UR32][R32.64], R14 ;  /* 0x0000000e20008986 */ /* 0x0001e2000c101120 */
[----:B------:R-:W-:Y:S02]  /*3c5a0*/  ISETP.LT.OR P0, PT, R28, 0x2, !P5 ;  /* 0x000000021c00780c */ /* 0x000fe40006f01670 */
[----:B0-----:R-:W-:-:S11]  /*3c5b0*/  PRMT R14, RZ, 0x7610, R14 ;  /* 0x00007610ff0e7816 */ /* 0x001fd6000000000e */
[----:B------:R-:W0:Y:S01]  /*3c5c0*/  @!P0 LDC.64 R32, c[0x0][0x5c0] ;  /* 0x00017000ff208b82 */ /* 0x000e220000000a00 */
[----:B------:R-:W2:Y:S01]  /*3c5d0*/  @!P0 LDG.E.U8 R14, desc[UR32][R26.64+0x1] ;  /* 0x000001201a0e8981 */ /* 0x000ea2000c1e1100 */
[----:B0-----:R-:W-:-:S05]  /*3c5e0*/  @!P0 IADD3 R32, P1, R24, R32, RZ ;  /* 0x0000002018208210 */ /* 0x001fca0007f3e0ff */
[----:B------:R-:W-:Y:S01]  /*3c5f0*/  @!P0 IMAD.X R33, R29, 0x1, R33, P1 ;  /* 0x000000011d218824 */ /* 0x000fe200008e0621 */
[----:B--2---:R-:W-:-:S04]  /*3c600*/  LOP3.LUT R14, R14, 0xff, RZ, 0xc0, !PT ;  /* 0x000000ff0e0e7812 */ /* 0x004fc800078ec0ff */
[----:B------:R-:W-:-:S05]  /*3c610*/  F2FP.F16.E4M3.UNPACK_B R14, R14 ;  /* 0x0000000eff0e723e */ /* 0x000fca00020006ff */
[----:B------:R-:W-:-:S05]  /*3c620*/  HADD2.F32 R14, -RZ, R14.H0_H0 ;  /* 0x2000000eff0e7230 */ /* 0x000fca0000004100 */
[----:B------:R-:W-:-:S04]  /*3c630*/  FMUL R14, R14, UR26 ;  /* 0x0000001a0e0e7c20 */ /* 0x000fc80008400000 */
[----:B------:R-:W-:-:S05]  /*3c640*/  FFMA R15, R15, UR27, R14 ;  /* 0x0000001b0f0f7c23 */ /* 0x000fca000800000e */
[----:B------:R-:W-:-:S05]  /*3c650*/  F2FP.SATFINITE.E4M3.F32.PACK_AB_MERGE_C R15, RZ, R15, RZ ;  /* 0x0000000fff0f723e */ /* 0x000fca00048070ff */
[----:B------:R0:W-:Y:S01]  /*3c660*/  @!P0 STG.E.U8 desc[UR32][R32.64+0x1], R15 ;  /* 0x0000010f20008986 */ /* 0x0001e2000c101120 */
[----:B------:R-:W-:-:S05]  /*3c670*/  IADD3 R14, P0, R34, 0x8, RZ ;  /* 0x00000008220e7810 */ /* 0x000fca0007f1e0ff */
[----:B0-----:R-:W-:-:S04]  /*3c680*/  IMAD.X R32, RZ, RZ, R41, P0 ;  /* 0x000000ffff207224 */ /* 0x001fc800000e0629 */
[----:B------:R-:W-:-:S04]  /*3c690*/  IMAD R32, R32, UR14, RZ ;  /* 0x0000000e20207c24 */ /* 0x000fc8000f8e02ff */
[C---:B------:R-:W-:Y:S02]  /*3c6a0*/  IMAD R32, R14.reuse, UR15, R32 ;  /* 0x0000000f0e207c24 */ /* 0x040fe4000f8e0220 */
[----:B------:R-:W-:-:S03]  /*3c6b0*/  IMAD.WIDE.U32 R14, R14, UR14, R36 ;  /* 0x0000000e0e0e7c25 */ /* 0x000fc6000f8e0024 */
        /* <DEDUP_REMOVED lines=12> */
[----:B0-----:R-:W-:-:S04]  /*3c780*/  @!P0 IADD3 R32, P1, P2, R24, UR11, R32 ;  /* 0x0000000b18208c10 */ /* 0x001fc8000fa3e020 */
[----:B------:R-:W-:-:S05]  /*3c790*/  @!P0 IADD3.X R33, R29, UR10, R33, P1, P2 ;  /* 0x0000000a1d218c10 */ /* 0x000fca0008fe4421 */
[----:B------:R0:W-:Y:S01]  /*3c7a0*/  @!P0 STG.E.U8 desc[UR32][R32.64], R16 ;  /* 0x0000001020008986 */ /* 0x0001e2000c101120 */
[----:B------:R-:W-:Y:S02]  /*3c7b0*/  ISETP.LT.OR P0, PT, R28, 0x2, !P3 ;  /* 0x000000021c00780c */ /* 0x000fe40005f01670 */
[----:B0-----:R-:W-:-:S11]  /*3c7c0*/  PRMT R16, RZ, 0x7610, R16 ;  /* 0x00007610ff107816 */ /* 0x001fd60000000010 */
[----:B------:R-:W0:Y:S01]  /*3c7d0*/  @!P0 LDC.64 R32, c[0x0][0x5c0] ;  /* 0x00017000ff208b82 */ /* 0x000e220000000a00 */
[----:B------:R-:W2:Y:S01]  /*3c7e0*/  @!P0 LDG.E.U8 R16, desc[UR32][R14.64+0x1] ;  /* 0x000001200e108981 */ /* 0x000ea2000c1e1100 */
[----:B------:R-:W-:Y:S02]  /*3c7f0*/  ISETP.LT.OR P4, PT, R28, 0x11, !P6 ;  /* 0x000000111c00780c */ /* 0x000fe40007781670 */
[----:B0-----:R-:W-:-:S04]  /*3c800*/  @!P0 IADD3 R32, P1, P2, R24, UR11, R32 ;  /* 0x0000000b18208c10 */ /* 0x001fc8000fa3e020 */
[----:B------:R-:W-:-:S07]  /*3c810*/  @!P0 IADD3.X R33, R29, UR10, R33, P1, P2 ;  /* 0x0000000a1d218c10 */ /* 0x000fce0008fe4421 */
[----:B------:R-:W-:Y:S01]  /*3c820*/  @!P4 IMAD R35, R13, 0x180, RZ ;  /* 0x000001800d23c824 */ /* 0x000fe200078e02ff */
[----:B--2---:R-:W-:-:S04]  /*3c830*/  LOP3.LUT R16, R16, 0xff, RZ, 0xc0, !PT ;  /* 0x000000ff10107812 */ /* 0x004fc800078ec0ff */
[----:B------:R-:W-:-:S05]  /*3c840*/  F2FP.F16.E4M3.UNPACK_B R16, R16 ;  /* 0x00000010ff10723e */ /* 0x000fca00020006ff */
[----:B------:R-:W-:-:S05]  /*3c850*/  HADD2.F32 R16, -RZ, R16.H0_H0 ;  /* 0x20000010ff107230 */ /* 0x000fca0000004100 */
[----:B------:R-:W-:-:S04]  /*3c860*/  FMUL R16, R16, UR26 ;  /* 0x0000001a10107c20 */ /* 0x000fc80008400000 */
[----:B------:R-:W-:-:S05]  /*3c870*/  FFMA R17, R17, UR27, R16 ;  /* 0x0000001b11117c23 */ /* 0x000fca0008000010 */
[----:B------:R-:W-:-:S05]  /*3c880*/  F2FP.SATFINITE.E4M3.F32.PACK_AB_MERGE_C R17, RZ, R17, RZ ;  /* 0x00000011ff11723e */ /* 0x000fca00048070ff */
[----:B------:R0:W-:Y:S02]  /*3c890*/  @!P0 STG.E.U8 desc[UR32][R32.64+0x1], R17 ;  /* 0x0000011120008986 */ /* 0x0001e4000c101120 */
[----:B0-----:R-:W0:Y:S01]  /*3c8a0*/  @!P4 LDC.64 R16, c[0x0][0x5c0] ;  /* 0x00017000ff10cb82 */ /* 0x001e220000000a00 */
[----:B------:R-:W-:Y:S02]  /*3c8b0*/  @!P4 IMAD.MOV.U32 R32, RZ, RZ, R24 ;  /* 0x000000ffff20c224 */ /* 0x000fe400078e0018 */
[----:B------:R-:W-:Y:S02]  /*3c8c0*/  @!P4 IMAD.MOV.U32 R33, RZ, RZ, R29 ;  /* 0x000000ffff21c224 */ /* 0x000fe400078e001d */
[----:B------:R-:W-:-:S04]  /*3c8d0*/  @!P4 IMAD.WIDE.U32 R32, R12, 0x180, R32 ;  /* 0x000001800c20c825 */ /* 0x000fc800078e0020 */
[----:B------:R-:W-:Y:S01]  /*3c8e0*/  @!P4 IMAD.IADD R33, R33, 0x1, R35 ;  /* 0x000000012121c824 */ /* 0x000fe200078e0223 */
[----:B0-----:R-:W-:-:S04]  /*3c8f0*/  @!P4 IADD3 R38, P0, P1, R32, UR11, R16 ;  /* 0x0000000b2026cc10 */ /* 0x001fc8000f91e010 */
[----:B------:R-:W-:Y:S02]  /*3c900*/  @!P4 IADD3.X R39, R33, UR10, R17, P0, P1 ;  /* 0x0000000a2127cc10 */ /* 0x000fe400087e2411 */
        /* <DEDUP_REMOVED lines=17> */
[----:B------:R-:W-:Y:S02]  /*3ca20*/  ISETP.LT.OR P2, PT, R28, 0x12, !P6 ;  /* 0x000000121c00780c */ /* 0x000fe40007741670 */
[----:B0-----:R-:W-:-:S05]  /*3ca30*/  @!P0 IADD3 R16, P1, R24, R16, RZ ;  /* 0x0000001018108210 */ /* 0x001fca0007f3e0ff */
[----:B------:R-:W-:-:S06]  /*3ca40*/  @!P0 IMAD.X R17, R29, 0x1, R17, P1 ;  /* 0x000000011d118824 */ /* 0x000fcc00008e0611 */
[----:B------:R-:W-:Y:S01]  /*3ca50*/  @!P2 IMAD R32, R13, 0x180, RZ ;  /* 0x000001800d20a824 */ /* 0x000fe200078e02ff */
[----:B------:R-:W-:Y:S01]  /*3ca60*/  @!P4 STL.64 [R1+0x108], R38 ;  /* 0x000108260100c387 */ /* 0x000fe20000100a00 */
        /* <DEDUP_REMOVED lines=16> */
[----:B------:R-:W2:Y:S01]  /*3cb70*/  @!P0 LDG.E.U8 R16, desc[UR32][R14.64+0x8] ;  /* 0x000008200e108981 */ /* 0x000ea2000c1e1100 */
[----:B------:R-:W-:-:S04]  /*3cb80*/  LOP3.LUT R3, R3, 0xfffeffff, RZ, 0xc0, !PT ;  /* 0xfffeffff03037812 */ /* 0x000fc800078ec0ff */
[----:B------:R-:W-:-:S04]  /*3cb90*/  @P4 LOP3.LUT R3, R3, 0x10000, RZ, 0xfc, !PT ;  /* 0x0001000003034812 */ /* 0x000fc800078efcff */
[----:B------:R-:W-:Y:S01]  /*3cba0*/  LOP3.LUT R3, R3, 0xfffff7ff, RZ, 0xc0, !PT ;  /* 0xfffff7ff03037812 */ /* 0x000fe200078ec0ff */
[----:B------:R-:W-:Y:S03]  /*3cbb0*/  @!P2 STL.64 [R1+0x100], R38 ;  /* 0x000100260100a387 */ /* 0x000fe60000100a00 */
[----:B------:R-:W-:Y:S02]  /*3cbc0*/  @P2 LOP3.LUT R3, R3, 0x800, RZ, 0xfc, !PT ;  /* 0x0000080003032812 */ /* 0x000fe400078efcff */
[----:B------:R-:W-:Y:S02]  /*3cbd0*/  PRMT R18, RZ, 0x7610, R18 ;  /* 0x00007610ff127816 */ /* 0x000fe40000000012 */
        /* <DEDUP_REMOVED lines=10> */
[----:B------:R-:W-:-:S13]  /*3cc80*/  ISETP.LT.OR P0, PT, R28, 0xa, !P3 ;  /* 0x0000000a1c00780c */ /* 0x000fda0005f01670 */
[----:B------:R-:W2:Y:S01]  /*3cc90*/  @!P0 LDG.E.U8 R18, desc[UR32][R14.64+0x9] ;  /* 0x000009200e128981 */ /* 0x000ea2000c1e1100 */
[----:B0-----:R-:W0:Y:S01]  /*3cca0*/  @!P0 LDC.64 R16, c[0x0][0x5c0] ;  /* 0x00017000ff108b82 */ /* 0x001e220000000a00 */
[----:B------:R-:W-:Y:S02]  /*3ccb0*/  ISETP.LT.OR P4, PT, R28, 0x19, !P6 ;  /* 0x000000191c00780c */ /* 0x000fe40007781670 */
[----:B0-----:R-:W-:-:S04]  /*3ccc0*/  @!P0 IADD3 R16, P1, P2, R24, UR11, R16 ;  /* 0x0000000b18108c10 */ /* 0x001fc8000fa3e010 */
[----:B------:R-:W-:-:S07]  /*3ccd0*/  @!P0 IADD3.X R17, R29, UR10, R17, P1, P2 ;  /* 0x0000000a1d118c10 */ /* 0x000fce0008fe4411 */
[----:B------:R-:W-:Y:S02]  /*3cce0*/  @!P4 IMAD.MOV.U32 R19, RZ, RZ, R29 ;  /* 0x000000ffff13c224 */ /* 0x000fe400078e001d */
        /* <DEDUP_REMOVED lines=9> */
[----:B------:R-:W-:-:S04]  /*3cd80*/  @!P4 IMAD.MOV.U32 R18, RZ, RZ, R24 ;  /* 0x000000ffff12c224 */ /* 0x000fc800078e0018 */
[----:B------:R-:W-:-:S04]  /*3cd90*/  @!P4 IMAD.WIDE.U32 R18, R12, 0x180, R18 ;  /* 0x000001800c12c825 */ /* 0x000fc800078e0012 */
[----:B------:R-:W-:Y:S01]  /*3cda0*/  @!P4 IMAD.IADD R19, R19, 0x1, R20 ;  /* 0x000000011313c824 */ /* 0x000fe200078e0214 */
[----:B0-----:R-:W-:-:S04]  /*3cdb0*/  @!P4 IADD3 R32, P0, P1, R18, UR11, R16 ;  /* 0x0000000b1220cc10 */ /* 0x001fc8000f91e010 */
[----:B------:R-:W-:Y:S02]  /*3cdc0*/  @!P4 IADD3.X R33, R19, UR10, R17, P0, P1 ;  /* 0x0000000a1321cc10 */ /* 0x000fe400087e2411 */
[----:B------:R-:W-:Y:S02]  /*3cdd0*/  ISETP.LT.OR P0, PT, R28, 0x11, !P5 ;  /* 0x000000111c00780c */ /* 0x000fe40006f01670 */
[----:B------:R-:W-:-:S11]  /*3cde0*/  PRMT R16, RZ, 0x7610, R16 ;  /* 0x00007610ff107816 */ /* 0x000fd60000000010 */
[----:B------:R-:W2:Y:S01]  /*3cdf0*/  @!P0 LDG.E.U8 R16, desc[UR32][R26.64+0x10] ;  /* 0x000010201a108981 */ /* 0x000ea2000c1e1100 */
        /* <DEDUP_REMOVED lines=11> */
[----:B------:R-:W-:-:S13]  /*3ceb0*/  ISETP.LT.OR P0, PT, R28, 0x12, !P5 ;  /* 0x000000121c00780c */ /* 0x000fda0006f01670 */
[----:B------:R-:W2:Y:S01]  /*3cec0*/  @!P0 LDG.E.U8 R18, desc[UR32][R26.64+0x11] ;  /* 0x000011201a128981 */ /* 0x000ea2000c1e1100 */
[----:B0-----:R-:W0:Y:S01]  /*3ced0*/  @!P0 LDC.64 R16, c[0x0][0x5c0] ;  /* 0x00017000ff108b82 */ /* 0x001e220000000a00 */
[----:B------:R-:W-:Y:S02]  /*3cee0*/  ISETP.LT.OR P2, PT, R28, 0x1a, !P6 ;  /* 0x0000001a1c00780c */ /* 0x000fe40007741670 */
[----:B0-----:R-:W-:-:S05]  /*3cef0*/  @!P0 IADD3 R16, P1, R24, R16, RZ ;  /* 0x0000001018108210 */ /* 0x001fca0007f3e0ff */
[----:B------:R-:W-:-:S06]  /*3cf00*/  @!P0 IMAD.X R17, R29, 0x1, R17, P1 ;  /* 0x000000011d118824 */ /* 0x000fcc00008e0611 */
[----:B------:R-:W-:Y:S02]  /*3cf10*/  @!P2 IMAD.MOV.U32 R19, RZ, RZ, R29 ;  /* 0x000000ffff13a224 */ /* 0x000fe400078e001d */
        /* <DEDUP_REMOVED lines=147> */
[----:B0-----:R-:W0:Y:S02]  /*3d850*/  @!P0 LDC.64 R16, c[0x0][0x5c0] ;  /* 0x00017000ff108b82 */ /* 0x001e240000000a00 */
[----:B0-----:R-:W-:-:S05]  /*3d860*/  @!P0 IADD3 R16, P1, R24, R16, RZ ;  /* 0x0000001018108210 */ /* 0x001fca0007f3e0ff */
[----:B------:R-:W-:Y:S01]  /*3d870*/  @!P0 IMAD.X R17, R29, 0x1, R17, P1 ;  /* 0x000000011d118824 */ /* 0x000fe200008e0611 */
[----:B------:R-:W-:Y:S02]  /*3d880*/  ISETP.LT.OR P1, PT, R28, 0x21, !P3 ;  /* 0x000000211c00780c */ /* 0x000fe40005f21670 */
[----:B--2---:R-:W-:-:S04]  /*3d890*/  LOP3.LUT R18, R18, 0xff, RZ, 0xc0, !PT ;  /* 0x000000ff12127812 */ /* 0x004fc800078ec0ff */
[----:B------:R-:W-:-:S05]  /*3d8a0*/  F2FP.F16.E4M3.UNPACK_B R18, R18 ;  /* 0x00000012ff12723e */ /* 0x000fca00020006ff */
[----:B------:R-:W-:-:S05]  /*3d8b0*/  HADD2.F32 R18, -RZ, R18.H0_H0 ;  /* 0x20000012ff127230 */ /* 0x000fca0000004100 */
[----:B------:R-:W-:-:S04]  /*3d8c0*/  FMUL R18, R18, UR26 ;  /* 0x0000001a12127c20 */ /* 0x000fc80008400000 */
[----:B------:R-:W-:-:S05]  /*3d8d0*/  FFMA R223, R223, UR27, R18 ;  /* 0x0000001bdfdf7c23 */ /* 0x000fca0008000012 */
[----:B------:R-:W-:-:S05]  /*3d8e0*/  F2FP.SATFINITE.E4M3.F32.PACK_AB_MERGE_C R223, RZ, R223, RZ ;  /* 0x000000dfffdf723e */ /* 0x000fca00048070ff */
[----:B------:R0:W-:Y:S02]  /*3d8f0*/  @!P0 STG.E.U8 desc[UR32][R16.64+0x21], R223 ;  /* 0x000021df10008986 */ /* 0x0001e4000c101120 */
[----:B0-----:R-:W0:Y:S02]  /*3d900*/  @!P1 LDC.64 R16, c[0x0][0x5c0] ;  /* 0x00017000ff109b82 */ /* 0x001e240000000a00 */
[--C-:B0-----:R-:W-:Y:S02]  /*3d910*/  @!P1 IADD3 R20, P0, P2, R24, UR11, R16.reuse ;  /* 0x0000000b18149c10 */ /* 0x101fe4000fa1e010 */
[----:B------:R-:W-:-:S06]  /*3d920*/  PRMT R16, RZ, 0x7610, R16 ;  /* 0x00007610ff107816 */ /* 0x000fcc0000000010 */
[----:B------:R-:W2:Y:S01]  /*3d930*/  @!P1 LDG.E.U8 R16, desc[UR32][R14.64+0x20] ;  /* 0x000020200e109981 */ /* 0x000ea2000c1e1100 */
[----:B------:R-:W-:Y:S02]  /*3d940*/  @!P1 IADD3.X R21, R29, UR10, R17, P0, P2 ;  /* 0x0000000a1d159c10 */ /* 0x000fe400087e4411 */
[----:B------:R-:W-:Y:S02]  /*3d950*/  ISETP.LT.OR P0, PT, R28, 0x22, !P3 ;  /* 0x000000221c00780c */ /* 0x000fe40005f01670 */
[----:B------:R-:W-:Y:S01]  /*3d960*/  LOP3.LUT R3, R3, 0xfff7ffff, RZ, 0xc0, !PT ;  /* 0xfff7ffff03037812 */ /* 0x000fe200078ec0ff */
[----:B------:R0:W-:Y:S03]  /*3d970*/  @!P4 STL.64 [R1+0x220], R22 ;  /* 0x000220160100c387 */ /* 0x0001e60000100a00 */
[----:B------:R-:W-:Y:S02]  /*3d980*/  @P4 LOP3.LUT R3, R3, 0x80000, RZ, 0xfc, !PT ;  /* 0x0008000003034812 */ /* 0x000fe400078efcff */
[----:B--2---:R-:W-:-:S04]  /*3d990*/  LOP3.LUT R16, R16, 0xff, RZ, 0xc0, !PT ;  /* 0x000000ff10107812 */ /* 0x004fc800078ec0ff */
[----:B------:R-:W-:-:S05]  /*3d9a0*/  F2FP.F16.E4M3.UNPACK_B R16, R16 ;  /* 0x00000010ff10723e */ /* 0x000fca00020006ff */
[----:B------:R-:W-:-:S05]  /*3d9b0*/  HADD2.F32 R16, -RZ, R16.H0_H0 ;  /* 0x20000010ff107230 */ /* 0x000fca0000004100 */
[----:B------:R-:W-:-:S04]  /*3d9c0*/  FMUL R16, R16, UR26 ;  /* 0x0000001a10107c20 */ /* 0x000fc80008400000 */
[----:B------:R-:W-:Y:S02]  /*3d9d0*/  FFMA R224, R224, UR27, R16 ;  /* 0x0000001be0e07c23 */ /* 0x000fe40008000010 */
[----:B------:R-:W2:Y:S03]  /*3d9e0*/  @!P0 LDC.64 R16, c[0x0][0x5c0] ;  /* 0x00017000ff108b82 */ /* 0x000ea60000000a00 */
[----:B------:R-:W-:-:S05]  /*3d9f0*/  F2FP.SATFINITE.E4M3.F32.PACK_AB_MERGE_C R224, RZ, R224, RZ ;  /* 0x000000e0ffe0723e */ /* 0x000fca00048070ff */
[----:B------:R3:W-:Y:S01]  /*3da00*/  @!P1 STG.E.U8 desc[UR32][R20.64+0x20], R224 ;  /* 0x000020e014009986 */ /* 0x0007e2000c101120 */
[----:B------:R-:W-:Y:S02]  /*3da10*/  ISETP.LT.OR P1, PT, R28, 0x29, !P3 ;  /* 0x000000291c00780c */ /* 0x000fe40005f21670 */
[----:B--2---:R-:W-:-:S04]  /*3da20*/  @!P0 IADD3 R18, P2, P4, R24, UR11, R16 ;  /* 0x0000000b18128c10 */ /* 0x004fc8000fc5e010 */
[----:B------:R-:W-:-:S07]  /*3da30*/  @!P0 IADD3.X R19, R29, UR10, R17, P2, P4 ;  /* 0x0000000a1d138c10 */ /* 0x000fce00097e8411 */
[----:B------:R-:W0:Y:S02]  /*3da40*/  @!P1 LDC.64 R16, c[0x0][0x5c0] ;  /* 0x00017000ff109b82 */ /* 0x000e240000000a00 */
[--C-:B0-----:R-:W-:Y:S02]  /*3da50*/  @!P1 IADD3 R22, P2, P4, R24, UR11, R16.reuse ;  /* 0x0000000b18169c10 */ /* 0x101fe4000fc5e010 */
[----:B------:R-:W-:-:S06]  /*3da60*/  PRMT R16, RZ, 0x7610, R16 ;  /* 0x00007610ff107816 */ /* 0x000fcc0000000010 */
[----:B------:R-:W2:Y:S01]  /*3da70*/  @!P0 LDG.E.U8 R16, desc[UR32][R14.64+0x21] ;  /* 0x000021200e108981 */ /* 0x000ea2000c1e1100 */
[----:B------:R-:W-:Y:S02]  /*3da80*/  @!P1 IADD3.X R23, R29, UR10, R17, P2, P4 ;  /* 0x0000000a1d179c10 */ /* 0x000fe400097e8411 */
[----:B--2---:R-:W-:-:S04]  /*3da90*/  LOP3.LUT R16, R16, 0xff, RZ, 0xc0, !PT ;  /* 0x000000ff10107812 */ /* 0x004fc800078ec0ff */
[----:B------:R-:W-:-:S05]  /*3daa0*/  F2FP.F16.E4M3.UNPACK_B R16, R16 ;  /* 0x00000010ff10723e */ /* 0x000fca00020006ff */
[----:B------:R-:W-:-:S05]  /*3dab0*/  HADD2.F32 R16, -RZ, R16.H0_H0 ;  /* 0x20000010ff107230 */ /* 0x000fca0000004100 */
[----:B------:R-:W-:-:S04]  /*3dac0*/  FMUL R16, R16, UR26 ;  /* 0x0000001a10107c20 */ /* 0x000fc80008400000 */
[----:B------:R-:W-:-:S05]  /*3dad0*/  FFMA R225, R225, UR27, R16 ;  /* 0x0000001be1e17c23 */ /* 0x000fca0008000010 */
[----:B------:R-:W-:-:S05]  /*3dae0*/  F2FP.SATFINITE.E4M3.F32.PACK_AB_MERGE_C R225, RZ, R225, RZ ;  /* 0x000000e1ffe1723e */ /* 0x000fca00048070ff */
[----:B------:R0:W-:Y:S01]  /*3daf0*/  @!P0 STG.E.U8 desc[UR32][R18.64+0x21], R225 ;  /* 0x000021e112008986 */ /* 0x0001e2000c101120 */
[----:B------:R-:W-:-:S13]  /*3db00*/  ISETP.LT.OR P0, PT, R28, 0x2a, !P3 ;  /* 0x0000002a1c00780c */ /* 0x000fda0005f01670 */
[----:B------:R-:W3:Y:S02]  /*3db10*/  @!P0 LDC.64 R16, c[0x0][0x5c0] ;  /* 0x00017000ff108b82 */ /* 0x000ee40000000a00 */
[----:B---3--:R-:W-:-:S04]  /*3db20*/  @!P0 IADD3 R20, P2, P4, R24, UR11, R16 ;  /* 0x0000000b18148c10 */ /* 0x008fc8000fc5e010 */
[----:B------:R-:W-:Y:S02]  /*3db30*/  @!P0 IADD3.X R21, R29, UR10, R17, P2, P4 ;  /* 0x0000000a1d158c10 */ /* 0x000fe400097e8411 */
[----:B------:R-:W-:Y:S02]  /*3db40*/  ISETP.LT.OR P2, PT, R28, 0x29, !P5 ;  /* 0x000000291c00780c */ /* 0x000fe40006f41670 */
[----:B------:R-:W-:-:S11]  /*3db50*/  PRMT R16, RZ, 0x7610, R16 ;  /* 0x00007610ff107816 */ /* 0x000fd60000000010 */
[----:B------:R-:W2:Y:S01]  /*3db60*/  @!P2 LDG.E.U8 R16, desc[UR32][R26.64+0x28] ;  /* 0x000028201a10a981 */ /* 0x000ea2000c1e1100 */
[----:B0-----:R-:W-:Y:S02]  /*3db70*/  PRMT R18, RZ, 0x7610, R18 ;  /* 0x00007610ff127816 */ /* 0x001fe40000000012 */
        /* <DEDUP_REMOVED lines=21> */
[----:B------:R0:W-:Y:S02]  /*3dcd0*/  @!P2 STG.E.U8 desc[UR32][R16.64+0x29], R227 ;  /* 0x000029e31000a986 */ /* 0x0001e4000c101120 */
[----:B0-----:R-:W-:-:S06]  /*3dce0*/  PRMT R16, RZ, 0x7610, R16 ;  /* 0x00007610ff107816 */ /* 0x001fcc0000000010 */
[----:B------:R-:W2:Y:S02]  /*3dcf0*/  @!P1 LDG.E.U8 R16, desc[UR32][R14.64+0x28] ;  /* 0x000028200e109981 */ /* 0x000ea4000c1e1100 */
[----:B--2---:R-:W-:-:S04]  /*3dd00*/  LOP3.LUT R16, R16, 0xff, RZ, 0xc0, !PT ;  /* 0x000000ff10107812 */ /* 0x004fc800078ec0ff */
[----:B------:R-:W-:-:S05]  /*3dd10*/  F2FP.F16.E4M3.UNPACK_B R16, R16 ;  /* 0x00000010ff10723e */ /* 0x000fca00020006ff */
[----:B------:R-:W-:-:S05]  /*3dd20*/  HADD2.F32 R16, -RZ, R16.H0_H0 ;  /* 0x20000010ff107230 */ /* 0x000fca0000004100 */
[----:B------:R-:W-:-:S04]  /*3dd30*/  FMUL R16, R16, UR26 ;  /* 0x0000001a10107c20 */ /* 0x000fc80008400000 */
[--C-:B------:R-:W-:Y:S01]  /*3dd40*/  FFMA R228, R228, UR27, R16.reuse ;  /* 0x0000001be4e47c23 */ /* 0x100fe20008000010 */
[----:B------:R-:W-:-:S04]  /*3dd50*/  PRMT R16, RZ, 0x7610, R16 ;  /* 0x00007610ff107816 */ /* 0x000fc80000000010 */
[----:B------:R-:W-:-:S05]  /*3dd60*/  F2FP.SATFINITE.E4M3.F32.PACK_AB_MERGE_C R228, RZ, R228, RZ ;  /* 0x000000e4ffe4723e */ /* 0x000fca00048070ff */
[----:B------:R-:W-:Y:S04]  /*3dd70*/  @!P1 STG.E.U8 desc[UR32][R22.64+0x28], R228 ;  /* 0x000028e416009986 */ /* 0x000fe8000c101120 */
[----:B------:R-:W2:Y:S01]  /*3dd80*/  @!P0 LDG.E.U8 R16, desc[UR32][R14.64+0x29] ;  /* 0x000029200e108981 */ /* 0x000ea2000c1e1100 */
[----:B------:R-:W-:Y:S02]  /*3dd90*/  PRMT R18, RZ, 0x7610, R18 ;  /* 0x00007610ff127816 */ /* 0x000fe40000000012 */
[----:B--2---:R-:W-:-:S04]  /*3dda0*/  LOP3.LUT R16, R16, 0xff, RZ, 0xc0, !PT ;  /* 0x000000ff10107812 */ /* 0x004fc800078ec0ff */
[----:B------:R-:W-:-:S05]  /*3ddb0*/  F2FP.F16.E4M3.UNPACK_B R16, R16 ;  /* 0x00000010ff10723e */ /* 0x000fca00020006ff */
[----:B------:R-:W-:-:S05]  /*3ddc0*/  HADD2.F32 R16, -RZ, R16.H0_H0 ;  /* 0x20000010ff107230 */ /* 0x000fca0000004100 */
[----:B------:R-:W-:-:S04]  /*3ddd0*/  FMUL R16, R16, UR26 ;  /* 0x0000001a10107c20 */ /* 0x000fc80008400000 */
[----:B------:R-:W-:-:S05]  /*3dde0*/  FFMA R229, R229, UR27, R16 ;  /* 0x0000001be5e57c23 */ /* 0x000fca0008000010 */
[----:B------:R-:W-:-:S05]  /*3ddf0*/  F2FP.SATFINITE.E4M3.F32.PACK_AB_MERGE_C R229, RZ, R229, RZ ;  /* 0x000000e5ffe5723e */ /* 0x000fca00048070ff */
[----:B------:R-:W-:Y:S01]  /*3de00*/  @!P0 STG.E.U8 desc[UR32][R20.64+0x29], R229 ;  /* 0x000029e514008986 */ /* 0x000fe2000c101120 */
[----:B------:R-:W-:-:S13]  /*3de10*/  ISETP.LT.OR P0, PT, R28, 0x31, !P5 ;  /* 0x000000311c00780c */ /* 0x000fda0006f01670 */
[----:B------:R-:W2:Y:S01]  /*3de20*/  @!P0 LDG.E.U8 R18, desc[UR32][R26.64+0x30] ;  /* 0x000030201a128981 */ /* 0x000ea2000c1e1100 */
[----:B------:R-:W0:Y:S02]  /*3de30*/  @!P0 LDC.64 R16, c[0x0][0x5c0] ;  /* 0x00017000ff108b82 */ /* 0x000e240000000a00 */
        /* <DEDUP_REMOVED lines=9> */
[----:B------:R-:W-:Y:S02]  /*3ded0*/  ISETP.LT.OR P0, PT, R28, 0x32, !P5 ;  /* 0x000000321c00780c */ /* 0x000fe40006f01670 */
[----:B------:R-:W-:-:S11]  /*3dee0*/  PRMT R18, RZ, 0x7610, R18 ;  /* 0x00007610ff127816 */ /* 0x000fd60000000012 */
[----:B------:R-:W2:Y:S01]  /*3def0*/  @!P0 LDG.E.U8 R18, desc[UR32][R26.64+0x31] ;  /* 0x000031201a128981 */ /* 0x000ea2000c1e1100 */
[----:B0-----:R-:W0:Y:S02]  /*3df00*/  @!P0 LDC.64 R16, c[0x0][0x5c0] ;  /* 0x00017000ff108b82 */ /* 0x001e240000000a00 */
[----:B0-----:R-:W-:-:S05]  /*3df10*/  @!P0 IADD3 R16, P1, R24, R16, RZ ;  /* 0x0000001018108210 */ /* 0x001fca0007f3e0ff */
[----:B------:R-:W-:Y:S01]  /*3df20*/  @!P0 IMAD.X R17, R29, 0x1, R17, P1 ;  /* 0x000000011d118824 */ /* 0x000fe200008e0611 */
[----:B------:R-:W-:-:S13]  /*3df30*/  ISETP.LT.OR P4, PT, R28, 0x2a, !P6 ;  /* 0x0000002a1c00780c */ /* 0x000fda0007781670 */
[----:B------:R-:W-:Y:S02]  /*3df40*/  @!P4 IMAD.MOV.U32 R38, RZ, RZ, R24 ;  /* 0x000000ffff26c224 */ /* 0x000fe400078e0018 */
[----:B------:R-:W-:Y:S02]  /*3df50*/  @!P4 IMAD.MOV.U32 R39, RZ, RZ, R29 ;  /* 0x000000ffff27c224 */ /* 0x000fe400078e001d */
[----:B------:R-:W-:Y:S02]  /*3df60*/  @!P4 IMAD R35, R13, 0x180, RZ ;  /* 0x000001800d23c824 */ /* 0x000fe400078e02ff */
[----:B------:R-:W-:-:S04]  /*3df70*/  @!P4 IMAD.WIDE.U32 R38, R12, 0x180, R38 ;  /* 0x000001800c26c825 */ /* 0x000fc800078e0026 */
[----:B------:R-:W-:Y:S01]  /*3df80*/  @!P4 IMAD.IADD R35, R39, 0x1, R35 ;  /* 0x000000012723c824 */ /* 0x000fe200078e0223 */
[----:B--2---:R-:W-:-:S04]  /*3df90*/  LOP3.LUT R18, R18, 0xff, RZ, 0xc0, !PT ;  /* 0x000000ff12127812 */ /* 0x004fc800078ec0ff */
[----:B------:R-:W-:-:S05]  /*3dfa0*/  F2FP.F16.E4M3.UNPACK_B R18, R18 ;  /* 0x00000012ff12723e */ /* 0x000fca00020006ff */
[----:B------:R-:W-:-:S05]  /*3dfb0*/  HADD2.F32 R18, -RZ, R18.H0_H0 ;  /* 0x20000012ff127230 */ /* 0x000fca0000004100 */
[----:B------:R-:W-:-:S04]  /*3dfc0*/  FMUL R18, R18, UR26 ;  /* 0x0000001a12127c20 */ /* 0x000fc80008400000 */
[----:B------:R-:W-:-:S05]  /*3dfd0*/  FFMA R231, R231, UR27, R18 ;  /* 0x0000001be7e77c23 */ /* 0x000fca0008000012 */
[----:B------:R-:W-:-:S05]  /*3dfe0*/  F2FP.SATFINITE.E4M3.F32.PACK_AB_MERGE_C R231, RZ, R231, RZ ;  /* 0x000000e7ffe7723e */ /* 0x000fca00048070ff */
[----:B------:R0:W-:Y:S02]  /*3dff0*/  @!P0 STG.E.U8 desc[UR32][R16.64+0x31], R231 ;  /* 0x000031e710008986 */ /* 0x0001e4000c101120 */
[----:B0-----:R-:W-:-:S05]  /*3e000*/  IADD3 R16, P0, R34, 0x80, RZ ;  /* 0x0000008022107810 */ /* 0x001fca0007f1e0ff */
[----:B------:R-:W-:-:S04]  /*3e010*/  IMAD.X R18, RZ, RZ, R41, P0 ;  /* 0x000000ffff127224 */ /* 0x000fc800000e0629 */
[----:B------:R-:W-:-:S04]  /*3e020*/  IMAD R18, R18, UR14, RZ ;  /* 0x0000000e12127c24 */ /* 0x000fc8000f8e02ff */
[C---:B------:R-:W-:Y:S02]  /*3e030*/  IMAD R18, R16.reuse, UR15, R18 ;  /* 0x0000000f10127c24 */ /* 0x040fe4000f8e0212 */
[----:B------:R-:W-:-:S03]  /*3e040*/  IMAD.WIDE.U32 R16, R16, UR14, R36 ;  /* 0x0000000e10107c25 */ /* 0x000fc6000f8e0024 */
[----:B------:R-:W-:-:S04]  /*3e050*/  IADD3 R16, P0, R16, UR16, RZ ;  /* 0x0000001010107c10 */ /* 0x000fc8000ff1e0ff */
[----:B------:R-:W-:Y:S02]  /*3e060*/  IADD3.X R17, R17, UR17, R18, P0, !PT ;  /* 0x0000001111117c10 */ /* 0x000fe400087fe412 */
[----:B------:R-:W-:-:S05]  /*3e070*/  IADD3 R18, P0, R34, 0x88, RZ ;  /* 0x0000008822127810 */ /* 0x000fca0007f1e0ff */
        /* <DEDUP_REMOVED lines=20> */
[----:B------:R-:W0:Y:S02]  /*3e1c0*/  @!P4 LDC.64 R32, c[0x0][0x5c0] ;  /* 0x00017000ff20cb82 */ /* 0x000e240000000a00 */
        /* <DEDUP_REMOVED lines=19> */
[----:B------:R-:W-:Y:S02]  /*3e300*/  LOP3.LUT R4, R4, 0xffbfffff, RZ, 0xc0, !PT ;  /* 0xffbfffff04047812 */ /* 0x000fe400078ec0ff */
[----:B------:R-:W-:Y:S02]  /*3e310*/  @!P4 STL.64 [R1+0x90], R40 ;  /* 0x000090280100c387 */ /* 0x000fe40000100a00 */
[----:B------:R-:W-:Y:S02]  /*3e320*/  @P4 LOP3.LUT R4, R4, 0x400000, RZ, 0xfc, !PT ;  /* 0x0040000004044812 */ /* 0x000fe400078efcff */
[----:B------:R-:W-:Y:S02]  /*3e330*/  ISETP.LT.OR P4, PT, R28, 0x31, !P6 ;  /* 0x000000311c00780c */ /* 0x000fe40007781670 */
[----:B0-----:R-:W-:-:S04]  /*3e340*/  @!P0 IADD3 R32, P1, P2, R24, UR11, R32 ;  /* 0x0000000b18208c10 */ /* 0x001fc8000fa3e020 */
[----:B------:R-:W-:-:S07]  /*3e350*/  @!P0 IADD3.X R33, R29, UR10, R33, P1, P2 ;  /* 0x0000000a1d218c10 */ /* 0x000fce0008fe4421 */
[----:B------:R-:W-:Y:S02]  /*3e360*/  @!P4 IMAD.MOV.U32 R38, RZ, RZ, R24 ;  /* 0x000000ffff26c224 */ /* 0x000fe400078e0018 */
[----:B------:R-:W-:Y:S02]  /*3e370*/  @!P4 IMAD.MOV.U32 R39, RZ, RZ, R29 ;  /* 0x000000ffff27c224 */ /* 0x000fe400078e001d */
[----:B------:R-:W-:Y:S01]  /*3e380*/  @!P4 IMAD.WIDE.U32 R38, R12, 0x180, R38 ;  /* 0x000001800c26c825 */ /* 0x000fe200078e0026 */
        /* <DEDUP_REMOVED lines=8> */
[----:B------:R-:W-:-:S04]  /*3e410*/  @!P4 IMAD R35, R13, 0x180, RZ ;  /* 0x000001800d23c824 */ /* 0x000fc800078e02ff */
        /* <DEDUP_REMOVED lines=24> */
[----:B------:R-:W-:Y:S02]  /*3e5a0*/  @!P2 IMAD.MOV.U32 R39, RZ, RZ, R29 ;  /* 0x000000ffff27a224 */ /* 0x000fe400078e001d */
[----:B------:R-:W-:Y:S01]  /*3e5b0*/  @!P2 IMAD.WIDE.U32 R38, R12, 0x180, R38 ;  /* 0x000001800c26a825 */ /* 0x000fe200078e0026 */
        /* <DEDUP_REMOVED lines=19> */
[----:B------:R0:W-:Y:S03]  /*3e6f0*/  @!P2 STL.64 [R1+0x1a8], R40 ;  /* 0x0001a8280100a387 */ /* 0x0001e60000100a00 */
[----:B------:R-:W-:Y:S02]  /*3e700*/  @P2 LOP3.LUT R4, R4, 0x800000, RZ, 0xfc, !PT ;  /* 0x0080000004042812 */ /* 0x000fe400078efcff */
[----:B------:R-:W-:Y:S02]  /*3e710*/  PRMT R35, RZ, 0x7610, R35 ;  /* 0x00007610ff237816 */ /* 0x000fe40000000023 */
[----:B--2---:R-:W-:Y:S01]  /*3e720*/  LOP3.LUT R32, R32, 0xff, RZ, 0xc0, !PT ;  /* 0x000000ff20207812 */ /* 0x004fe200078ec0ff */
[----:B0-----:R-:W2:Y:S03]  /*3e730*/  LDL.LU R40, [R1+0x900] ;  /* 0x0009000001287983 */ /* 0x001ea60000300800 */
[----:B------:R-:W-:Y:S01]  /*3e740*/  F2FP.F16.E4M3.UNPACK_B R32, R32 ;  /* 0x00000020ff20723e */ /* 0x000fe200020006ff */
[----:B------:R-:W3:Y:S04]  /*3e750*/  LDL.LU R41, [R1+0x904] ;  /* 0x0009040001297983 */ /* 0x000ee80000300800 */
        /* <DEDUP_REMOVED lines=9> */
[----:B------:R-:W4:Y:S01]  /*3e7f0*/  @!P0 LDG.E.U8 R35, desc[UR32][R14.64+0x39] ;  /* 0x000039200e238981 */ /* 0x000f22000c1e1100 */
[----:B0-----:R-:W0:Y:S01]  /*3e800*/  @!P0 LDC.64 R32, c[0x0][0x5c0] ;  /* 0x00017000ff208b82 */ /* 0x001e220000000a00 */
[----:B------:R-:W-:Y:S02]  /*3e810*/  ISETP.LT.OR P4, PT, R28, 0x39, !P6 ;  /* 0x000000391c00780c */ /* 0x000fe40007781670 */
[----:B0-----:R-:W-:-:S04]  /*3e820*/  @!P0 IADD3 R32, P1, P2, R24, UR11, R32 ;  /* 0x0000000b18208c10 */ /* 0x001fc8000fa3e020 */
[----:B------:R-:W-:-:S07]  /*3e830*/  @!P0 IADD3.X R33, R29, UR10, R33, P1, P2 ;  /* 0x0000000a1d218c10 */ /* 0x000fce0008fe4421 */
[----:B------:R-:W-:Y:S02]  /*3e840*/  @!P4 IMAD.MOV.U32 R38, RZ, RZ, R24 ;  /* 0x000000ffff26c224 */ /* 0x000fe400078e0018 */
[----:B------:R-:W-:Y:S02]  /*3e850*/  @!P4 IMAD.MOV.U32 R39, RZ, RZ, R29 ;  /* 0x000000ffff27c224 */ /* 0x000fe400078e001d */
[----:B------:R-:W-:Y:S01]  /*3e860*/  @!P4 IMAD.WIDE.U32 R38, R12, 0x180, R38 ;  /* 0x000001800c26c825 */ /* 0x000fe200078e0026 */
[----:B----4-:R-:W-:-:S04]  /*3e870*/  LOP3.LUT R35, R35, 0xff, RZ, 0xc0, !PT ;  /* 0x000000ff23237812 */ /* 0x010fc800078ec0ff */
        /* <DEDUP_REMOVED lines=13> */
[----:B------:R-:W4:Y:S02]  /*3e950*/  @!P0 LDG.E.U8 R32, desc[UR32][R26.64+0x40] ;  /* 0x000040201a208981 */ /* 0x000f24000c1e1100 */
[----:B----4-:R-:W-:-:S04]  /*3e960*/  LOP3.LUT R32, R32, 0xff, RZ, 0xc0, !PT ;  /* 0x000000ff20207812 */ /* 0x010fc800078ec0ff */
[----:B------:R-:W-:-:S05]  /*3e970*/  F2FP.F16.E4M3.UNPACK_B R32, R32 ;  /* 0x00000020ff20723e */ /* 0x000fca00020006ff */
[----:B------:R-:W-:-:S05]  /*3e980*/  HADD2.F32 R32, -RZ, R32.H0_H0 ;  /* 0x20000020ff207230 */ /* 0x000fca0000004100 */
[----:B------:R-:W-:-:S04]  /*3e990*/  FMUL R32, R32, UR26 ;  /* 0x0000001a20207c20 */ /* 0x000fc80008400000 */
[----:B--2---:R-:W-:Y:S02]  /*3e9a0*/  FFMA R35, R40, UR27, R32 ;  /* 0x0000001b28237c23 */ /* 0x004fe40008000020 */
        /* <DEDUP_REMOVED lines=12> */
[----:B------:R-:W-:Y:S02]  /*3ea70*/  @!P2 IMAD.MOV.U32 R38, RZ, RZ, R24 ;  /* 0x000000ffff26a224 */ /* 0x000fe400078e0018 */
[----:B------:R-:W-:Y:S02]  /*3ea80*/  @!P2 IMAD.MOV.U32 R39, RZ, RZ, R29 ;  /* 0x000000ffff27a224 */ /* 0x000fe400078e001d */
[----:B------:R-:W-:Y:S01]  /*3ea90*/  @!P2 IMAD.WIDE.U32 R38, R12, 0x180, R38 ;  /* 0x000001800c26a825 */ /* 0x000fe200078e0026 */
[----:B------:R-:W-:Y:S04]  /*3eaa0*/  @!P4 STL.64 [R1+0x1e8], R42 ;  /* 0x0001e82a0100c387 */ /* 0x000fe80000100a00 */
[----:B------:R-:W4:Y:S01]  /*3eab0*/  LDL.LU R40, [R1+0x908] ;  /* 0x0009080001287983 */ /* 0x000f220000300800 */
[----:B--2---:R-:W-:-:S04]  /*3eac0*/  LOP3.LUT R35, R35, 0xff, RZ, 0xc0, !PT ;  /* 0x000000ff23237812 */ /* 0x004fc800078ec0ff */
[----:B------:R-:W-:-:S05]  /*3ead0*/  F2FP.F16.E4M3.UNPACK_B R35, R35 ;  /* 0x00000023ff23723e */ /* 0x000fca00020006ff */
[----:B------:R-:W-:-:S05]  /*3eae0*/  HADD2.F32 R35, -RZ, R35.H0_H0 ;  /* 0x20000023ff237230 */ /* 0x000fca0000004100 */
[----:B------:R-:W-:-:S04]  /*3eaf0*/  FMUL R35, R35, UR26 ;  /* 0x0000001a23237c20 */ /* 0x000fc80008400000 */
[----:B---3--:R-:W-:Y:S01]  /*3eb00*/  FFMA R35, R41, UR27, R35 ;  /* 0x0000001b29237c23 */ /* 0x008fe20008000023 */
[----:B------:R-:W-:Y:S01]  /*3eb10*/  LOP3.LUT R4, R4, 0xdfffffff, RZ, 0xc0, !PT ;  /* 0xdfffffff04047812 */ /* 0x000fe200078ec0ff */
[----:B------:R-:W2:Y:S03]  /*3eb20*/  LDL.LU R41, [R1+0x90c] ;  /* 0x00090c0001297983 */ /* 0x000ea60000300800 */
        /* <DEDUP_REMOVED lines=9> */
[----:B------:R-:W3:Y:S01]  /*3ebc0*/  @!P0 LDG.E.U8 R32, desc[UR32][R14.64+0x40] ;  /* 0x000040200e208981 */ /* 0x000ee2000c1e1100 */
[----:B------:R-:W-:-:S04]  /*3ebd0*/  @P4 LOP3.LUT R4, R4, 0x20000000, RZ, 0xfc, !PT ;  /* 0x2000000004044812 */ /* 0x000fc800078efcff */
[----:B------:R-:W-:Y:S01]  /*3ebe0*/  LOP3.LUT R4, R4, 0xfeffffff, RZ, 0xc0, !PT ;  /* 0xfeffffff04047812 */ /* 0x000fe200078ec0ff */
[----:B------:R-:W-:Y:S03]  /*3ebf0*/  @!P2 STL.64 [R1+0x188], R42 ;  /* 0x0001882a0100a387 */ /* 0x000fe60000100a00 */
[----:B------:R-:W-:Y:S02]  /*3ec00*/  @P2 LOP3.LUT R4, R4, 0x1000000, RZ, 0xfc, !PT ;  /* 0x0100000004042812 */ /* 0x000fe400078efcff */
[----:B---3--:R-:W-:-:S04]  /*3ec10*/  LOP3.LUT R32, R32, 0xff, RZ, 0xc0, !PT ;  /* 0x000000ff20207812 */ /* 0x008fc800078ec0ff */
[----:B------:R-:W-:-:S05]  /*3ec20*/  F2FP.F16.E4M3.UNPACK_B R32, R32 ;  /* 0x00000020ff20723e */ /* 0x000fca00020006ff */
[----:B------:R-:W-:-:S05]  /*3ec30*/  HADD2.F32 R32, -RZ, R32.H0_H0 ;  /* 0x20000020ff207230 */ /* 0x000fca0000004100 */
[----:B------:R-:W-:-:S04]  /*3ec40*/  FMUL R32, R32, UR26 ;  /* 0x0000001a20207c20 */ /* 0x000fc80008400000 */
[----:B----4-:R-:W-:Y:S02]  /*3ec50*/  FFMA R35, R40, UR27, R32 ;  /* 0x0000001b28237c23 */ /* 0x010fe40008000020 */
[----:B------:R-:W0:Y:S01]  /*3ec60*/  @!P0 LDC.64 R32, c[0x0][0x5c0] ;  /* 0x00017000ff208b82 */ /* 0x000e220000000a00 */
[----:B------:R-:W-:Y:S01]  /*3ec70*/  ISETP.LT.OR P4, PT, R28, 0x41, !P6 ;  /* 0x000000411c00780c */ /* 0x000fe20007781670 */
[----:B------:R-:W3:Y:S01]  /*3ec80*/  LDL.LU R40, [R1+0x910] ;  /* 0x0009100001287983 */ /* 0x000ee20000300800 */
[----:B------:R-:W-:Y:S02]  /*3ec90*/  F2FP.SATFINITE.E4M3.F32.PACK_AB_MERGE_C R35, RZ, R35, RZ ;  /* 0x00000023ff23723e */ /* 0x000fe400048070ff */
[----:B0-----:R-:W-:-:S04]  /*3eca0*/  @!P0 IADD3 R32, P1, P2, R24, UR11, R32 ;  /* 0x0000000b18208c10 */ /* 0x001fc8000fa3e020 */
[----:B------:R-:W-:-:S05]  /*3ecb0*/  @!P0 IADD3.X R33, R29, UR10, R33, P1, P2 ;  /* 0x0000000a1d218c10 */ /* 0x000fca0008fe4421 */
[----:B------:R0:W-:Y:S01]  /*3ecc0*/  @!P0 STG.E.U8 desc[UR32][R32.64+0x40], R35 ;  /* 0x0000402320008986 */ /* 0x0001e2000c101120 */
[----:B------:R-:W-:Y:S02]  /*3ecd0*/  ISETP.LT.OR P0, PT, R28, 0x42, !P3 ;  /* 0x000000421c00780c */ /* 0x000fe40005f01670 */
[----:B0-----:R-:W-:-:S11]  /*3ece0*/  PRMT R35, RZ, 0x7610, R35 ;  /* 0x00007610ff237816 */ /* 0x001fd60000000023 */
[----:B------:R-:W0:Y:S01]  /*3ecf0*/  @!P0 LDC.64 R32, c[0x0][0x5c0] ;  /* 0x00017000ff208b82 */ /* 0x000e220000000a00 */
[----:B------:R-:W4:Y:S01]  /*3ed00*/  @!P0 LDG.E.U8 R35, desc[UR32][R14.64+0x41] ;  /* 0x000041200e238981 */ /* 0x000f22000c1e1100 */
[----:B0-----:R-:W-:-:S04]  /*3ed10*/  @!P0 IADD3 R32, P1, P2, R24, UR11, R32 ;  /* 0x0000000b18208c10 */ /* 0x001fc8000fa3e020 */
[----:B------:R-:W-:Y:S01]  /*3ed20*/  @!P0 IADD3.X R33, R29, UR10, R33, P1, P2 ;  /* 0x0000000a1d218c10 */ /* 0x000fe20008fe4421 */
[----:B------:R-:W-:Y:S02]  /*3ed30*/  @!P4 IMAD.MOV.U32 R38, RZ, RZ, R24 ;  /* 0x000000ffff26c224 */ /* 0x000fe400078e0018 */
[----:B------:R-:W-:Y:S02]  /*3ed40*/  @!P4 IMAD.MOV.U32 R39, RZ, RZ, R29 ;  /* 0x000000ffff27c224 */ /* 0x000fe400078e001d */
[----:B------:R-:W-:Y:S01]  /*3ed50*/  @!P4 IMAD.WIDE.U32 R38, R12, 0x180, R38 ;  /* 0x000001800c26c825 */ /* 0x000fe200078e0026 */
[----:B----4-:R-:W-:-:S04]  /*3ed60*/  LOP3.LUT R35, R35, 0xff, RZ, 0xc0, !PT ;  /* 0x000000ff23237812 */ /* 0x010fc800078ec0ff */
[----:B------:R-:W-:-:S05]  /*3ed70*/  F2FP.F16.E4M3.UNPACK_B R35, R35 ;  /* 0x00000023ff23723e */ /* 0x000fca00020006ff */
[----:B------:R-:W-:-:S05]  /*3ed80*/  HADD2.F32 R35, -RZ, R35.H0_H0 ;  /* 0x20000023ff237230 */ /* 0x000fca0000004100 */
[----:B------:R-:W-:-:S04]  /*3ed90*/  FMUL R35, R35, UR26 ;  /* 0x0000001a23237c20 */ /* 0x000fc80008400000 */
[----:B--2---:R-:W-:Y:S02]  /*3eda0*/  FFMA R35, R41, UR27, R35 ;  /* 0x0000001b29237c23 */ /* 0x004fe40008000023 */
        /* <DEDUP_REMOVED lines=15> */
[----:B---3--:R-:W-:Y:S02]  /*3eea0*/  FFMA R35, R40, UR27, R32 ;  /* 0x0000001b28237c23 */ /* 0x008fe40008000020 */
        /* <DEDUP_REMOVED lines=8> */
[----:B------:R-:W3:Y:S01]  /*3ef30*/  @!P0 LDG.E.U8 R35, desc[UR32][R26.64+0x49] ;  /* 0x000049201a238981 */ /* 0x000ee2000c1e1100 */
        /* <DEDUP_REMOVED lines=8> */
[----:B---3--:R-:W-:-:S04]  /*3efc0*/  LOP3.LUT R35, R35, 0xff, RZ, 0xc0, !PT ;  /* 0x000000ff23237812 */ /* 0x008fc800078ec0ff */
[----:B------:R-:W-:-:S05]  /*3efd0*/  F2FP.F16.E4M3.UNPACK_B R35, R35 ;  /* 0x00000023ff23723e */ /* 0x000fca00020006ff */
[----:B------:R-:W-:-:S05]  /*3efe0*/  HADD2.F32 R35, -RZ, R35.H0_H0 ;  /* 0x20000023ff237230 */ /* 0x000fca0000004100 */
[----:B------:R-:W-:-:S04]  /*3eff0*/  FMUL R35, R35, UR26 ;  /* 0x0000001a23237c20 */ /* 0x000fc80008400000 */
[----:B--2---:R-:W-:Y:S01]  /*3f000*/  FFMA R35, R41, UR27, R35 ;  /* 0x0000001b29237c23 */ /* 0x004fe20008000023 */
        /* <DEDUP_REMOVED lines=12> */
[----:B------:R-:W-:-:S03]  /*3f0d0*/  @P2 LOP3.LUT R4, R4, 0x2000000, RZ, 0xfc, !PT ;  /* 0x0200000004042812 */ /* 0x000fc600078efcff */
[----:B------:R-:W-:Y:S01]  /*3f0e0*/  @!P2 STL.64 [R1+0x180], R42 ;  /* 0x0001802a0100a387 */ /* 0x000fe20000100a00 */
[----:B---3--:R-:W-:-:S04]  /*3f0f0*/  LOP3.LUT R32, R32, 0xff, RZ, 0xc0, !PT ;  /* 0x000000ff20207812 */ /* 0x008fc800078ec0ff */
[----:B------:R-:W-:-:S05]  /*3f100*/  F2FP.F16.E4M3.UNPACK_B R32, R32 ;  /* 0x00000020ff20723e */ /* 0x000fca00020006ff */
[----:B------:R-:W-:-:S05]  /*3f110*/  HADD2.F32 R32, -RZ, R32.H0_H0 ;  /* 0x20000020ff207230 */ /* 0x000fca0000004100 */
[----:B------:R-:W-:-:S04]  /*3f120*/  FMUL R32, R32, UR26 ;  /* 0x0000001a20207c20 */ /* 0x000fc80008400000 */
[----:B----4-:R-:W-:Y:S02]  /*3f130*/  FFMA R35, R40, UR27, R32 ;  /* 0x0000001b28237c23 */ /* 0x010fe40008000020 */
[----:B------:R-:W0:Y:S01]  /*3f140*/  @!P0 LDC.64 R32, c[0x0][0x5c0] ;  /* 0x00017000ff208b82 */ /* 0x000e220000000a00 */
[----:B------:R-:W-:Y:S01]  /*3f150*/  LOP3.LUT R3, R3, 0xfffffffe, RZ, 0xc0, !PT ;  /* 0xfffffffe03037812 */ /* 0x000fe200078ec0ff */
        /* <DEDUP_REMOVED lines=9> */
[----:B------:R-:W-:Y:S02]  /*3f1f0*/  @P4 LOP3.LUT R3, R3, 0x1, RZ, 0xfc, !PT ;  /* 0x0000000103034812 */ /* 0x000fe400078efcff */
        /* <DEDUP_REMOVED lines=1080> */
[----:B------:R-:W-:Y:S01]  /*43580*/  @!P2 IMAD.MOV.U32 R39, RZ, RZ, R29 ;  /* 0x000000ffff27a224 */ /* 0x000fe200078e001d */
[----:B------:R-:W-:Y:S01]  /*43590*/  @!P4 STL.64 [R1+0x2b8], R42 ;  /* 0x0002b82a0100c387 */ /* 0x000fe20000100a00 */
[----:B------:R-:W-:-:S03]  /*435a0*/  @!P2 IMAD.WIDE.U32 R38, R12, 0x180, R38 ;  /* 0x000001800c26a825 */ /* 0x000fc600078e0026 */
[----:B------:R-:W4:Y:S04]  /*435b0*/  LDL.LU R40, [R1+0x9f8] ;  /* 0x0009f80001287983 */ /* 0x000f280000300800 */
[----:B------:R-:W-:Y:S01]  /*435c0*/  STL.64 [R1+0x1668], R26 ;  /* 0x0016681a01007387 */ /* 0x000fe20000100a00 */
        /* <DEDUP_REMOVED lines=40> */
[----:B------:R-:W-:Y:S01]  /*43850*/  @!P4 IMAD.MOV.U32 R39, RZ, RZ, R29 ;  /* 0x000000ffff27c224 */ /* 0x000fe200078e001d */
[----:B------:R-:W-:Y:S01]  /*43860*/  LOP3.LUT R30, R30, 0xdfffffff, RZ, 0xc0, !PT ;  /* 0xdfffffff1e1e7812 */ /* 0x000fe200078ec0ff */
[----:B------:R-:W-:Y:S01]  /*43870*/  @!P4 IMAD.WIDE.U32 R38, R12, 0x180, R38 ;  /* 0x000001800c26c825 */ /* 0x000fe200078e0026 */
[----:B------:R-:W-:Y:S02]  /*43880*/  STL.64 [R1+0x1670], R14 ;  /* 0x0016700e01007387 */ /* 0x000fe40000100a00 */
[----:B------:R-:W-:Y:S02]  /*43890*/  @P3 LOP3.LUT R30, R30, 0x20000000, RZ, 0xfc, !PT ;  /* 0x200000001e1e3812 */ /* 0x000fe400078efcff */
[----:B------:R-:W-:-:S02]  /*438a0*/  ISETP.GE.AND P3, PT, R11, 0x81, PT ;  /* 0x000000810b00780c */ /* 0x000fc40003f66270 */
        /* <DEDUP_REMOVED lines=21> */
[----:B------:R-:W0:Y:S01]  /*43a00*/  @!P0 LDC.64 R32, c[0x0][0x5c0] ;  /* 0x00017000ff208b82 */ /* 0x000e220000000a00 */
[----:B------:R-:W-:Y:S01]  /*43a10*/  LOP3.LUT R6, R6, 0xffffefff, RZ, 0xc0, !PT ;  /* 0xffffefff06067812 */ /* 0x000fe200078ec0ff */
[----:B------:R-:W-:Y:S01]  /*43a20*/  IMAD.U32 R38, RZ, RZ, UR10 ;  /* 0x0000000aff267e24 */ /* 0x000fe2000f8e00ff */
[----:B------:R-:W-:Y:S01]  /*43a30*/  F2FP.SATFINITE.E4M3.F32.PACK_AB_MERGE_C R35, RZ, R35, RZ ;  /* 0x00000023ff23723e */ /* 0x000fe200048070ff */
[----:B------:R-:W3:Y:S01]  /*43a40*/  LDL.LU R40, [R1+0xa08] ;  /* 0x000a080001287983 */ /* 0x000ee20000300800 */
[----:B0-----:R-:W-:Y:S01]  /*43a50*/  @!P0 IADD3 R32, P1, P2, R24, UR9, R32 ;  /* 0x0000000918208c10 */ /* 0x001fe2000fa3e020 */
[----:B------:R-:W-:Y:S01]  /*43a60*/  IMAD.U32 R42, RZ, RZ, UR10 ;  /* 0x0000000aff2a7e24 */ /* 0x000fe2000f8e00ff */
[----:B------:R-:W-:Y:S01]  /*43a70*/  @P4 LOP3.LUT R6, R6, 0x1000, RZ, 0xfc, !PT ;  /* 0x0000100006064812 */ /* 0x000fe200078efcff */
[----:B------:R-:W4:Y:S01]  /*43a80*/  LDL.LU R44, [R1+0xa0c] ;  /* 0x000a0c00012c7983 */ /* 0x000f220000300800 */
[----:B------:R-:W-:-:S02]  /*43a90*/  @!P0 IADD3.X R33, R29, UR8, R33, P1, P2 ;  /* 0x000000081d218c10 */ /* 0x000fc40008fe4421 */
[C---:B------:R-:W-:Y:S01]  /*43aa0*/  ISETP.LT.OR P6, PT, R28.reuse, 0xba, !P6 ;  /* 0x000000ba1c00780c */ /* 0x040fe200077c1670 */
[----:B------:R-:W4:Y:S04]  /*43ab0*/  LDL.LU R43, [R1+0xa10] ;  /* 0x000a1000012b7983 */ /* 0x000f280000300800 */
[----:B------:R0:W-:Y:S01]  /*43ac0*/  @!P0 STG.E.U8 desc[UR32][R32.64], R35 ;  /* 0x0000002320008986 */ /* 0x0001e2000c101120 */
[----:B------:R-:W-:Y:S02]  /*43ad0*/  ISETP.LT.OR P0, PT, R28, 0x2, !P3 ;  /* 0x000000021c00780c */ /* 0x000fe40005f01670 */
[----:B0-----:R-:W-:-:S11]  /*43ae0*/  PRMT R35, RZ, 0x7610, R35 ;  /* 0x00007610ff237816 */ /* 0x001fd60000000023 */
[----:B------:R-:W0:Y:S01]  /*43af0*/  @!P0 LDC.64 R32, c[0x0][0x5c0] ;  /* 0x00017000ff208b82 */ /* 0x000e220000000a00 */
[----:B------:R-:W2:Y:S01]  /*43b00*/  @!P0 LDG.E.U8 R35, desc[UR32][R16.64+0x1] ;  /* 0x0000012010238981 */ /* 0x000ea2000c1e1100 */
[----:B0-----:R-:W-:-:S04]  /*43b10*/  @!P0 IADD3 R32, P1, P2, R24, UR9, R32 ;  /* 0x0000000918208c10 */ /* 0x001fc8000fa3e020 */
[----:B------:R-:W-:Y:S02]  /*43b20*/  @!P0 IADD3.X R33, R29, UR8, R33, P1, P2 ;  /* 0x000000081d218c10 */ /* 0x000fe40008fe4421 */
[----:B------:R-:W-:-:S04]  /*43b30*/  ISETP.GE.AND P2, PT, R11, 0x89, PT ;  /* 0x000000890b00780c */ /* 0x000fc80003f46270 */
        /* <DEDUP_REMOVED lines=9> */
[----:B------:R-:W-:-:S05]  /*43bd0*/  IMAD.U32 R35, RZ, RZ, UR11 ;  /* 0x0000000bff237e24 */ /* 0x000fca000f8e00ff */
[----:B------:R-:W-:-:S04]  /*43be0*/  @!P1 IADD3 R35, P0, P4, R35, UR9, R24 ;  /* 0x0000000923239c10 */ /* 0x000fc8000fc1e018 */
[----:B------:R-:W-:Y:S02]  /*43bf0*/  @!P1 IADD3.X R38, R38, UR8, R29, P0, P4 ;  /* 0x0000000826269c10 */ /* 0x000fe400087e841d */
[----:B0-----:R-:W-:Y:S02]  /*43c00*/  @!P1 IADD3 R32, P0, R35, R32, RZ ;  /* 0x0000002023209210 */ /* 0x001fe40007f1e0ff */
[----:B------:R-:W-:-:S06]  /*43c10*/  PRMT R35, RZ, 0x7610, R35 ;  /* 0x00007610ff237816 */ /* 0x000fcc0000000023 */
[----:B------:R-:W2:Y:S01]  /*43c20*/  @!P1 LDG.E.U8 R35, desc[UR32][R18.64] ;  /* 0x0000002012239981 */ /* 0x000ea2000c1e1100 */
[----:B------:R-:W-:Y:S01]  /*43c30*/  @!P1 IMAD.X R33, R38, 0x1, R33, P0 ;  /* 0x0000000126219824 */ /* 0x000fe200000e0621 */
[----:B------:R-:W-:Y:S01]  /*43c40*/  ISETP.LT.OR P0, PT, R28, 0x2, !P2 ;  /* 0x000000021c00780c */ /* 0x000fe20005701670 */
[----:B------:R-:W-:Y:S02]  /*43c50*/  IMAD.U32 R38, RZ, RZ, UR11 ;  /* 0x0000000bff267e24 */ /* 0x000fe4000f8e00ff */
[----:B------:R-:W-:-:S10]  /*43c60*/  @!P6 IMAD.MOV.U32 R39, RZ, RZ, R29 ;  /* 0x000000ffff27e224 */ /* 0x000fd400078e001d */
[----:B------:R-:W-:-:S04]  /*43c70*/  @!P0 IADD3 R38, P4, P5, R38, UR9, R24 ;  /* 0x0000000926268c10 */ /* 0x000fc8000fd9e018 */
[----:B------:R-:W-:Y:S02]  /*43c80*/  @!P0 IADD3.X R42, R42, UR8, R29, P4, P5 ;  /* 0x000000082a2a8c10 */ /* 0x000fe4000a7ea41d */
[----:B--2---:R-:W-:-:S04]  /*43c90*/  LOP3.LUT R35, R35, 0xff, RZ, 0xc0, !PT ;  /* 0x000000ff23237812 */ /* 0x004fc800078ec0ff */
[----:B------:R-:W-:-:S05]  /*43ca0*/  F2FP.F16.E4M3.UNPACK_B R35, R35 ;  /* 0x00000023ff23723e */ /* 0x000fca00020006ff */
[----:B------:R-:W-:-:S05]  /*43cb0*/  HADD2.F32 R35, -RZ, R35.H0_H0 ;  /* 0x20000023ff237230 */ /* 0x000fca0000004100 */
[----:B------:R-:W-:-:S04]  /*43cc0*/  FMUL R35, R35, UR26 ;  /* 0x0000001a23237c20 */ /* 0x000fc80008400000 */
[----:B---3--:R-:W-:Y:S02]  /*43cd0*/  FFMA R35, R40, UR27, R35 ;  /* 0x0000001b28237c23 */ /* 0x008fe40008000023 */
[----:B------:R-:W0:Y:S03]  /*43ce0*/  @!P0 LDC.64 R40, c[0x0][0x5c0] ;  /* 0x00017000ff288b82 */ /* 0x000e260000000a00 */
[----:B------:R-:W-:-:S05]  /*43cf0*/  F2FP.SATFINITE.E4M3.F32.PACK_AB_MERGE_C R35, RZ, R35, RZ ;  /* 0x00000023ff23723e */ /* 0x000fca00048070ff */
[----:B------:R2:W-:Y:S02]  /*43d00*/  @!P1 STG.E.U8 desc[UR32][R32.64], R35 ;  /* 0x0000002320009986 */ /* 0x0005e4000c101120 */
[----:B--2---:R-:W2:Y:S01]  /*43d10*/  @!P6 LDC.64 R32, c[0x0][0x5c0] ;  /* 0x00017000ff20eb82 */ /* 0x004ea20000000a00 */
[----:B0-----:R-:W-:Y:S01]  /*43d20*/  @!P0 IADD3 R40, P1, R38, R40, RZ ;  /* 0x0000002826288210 */ /* 0x001fe20007f3e0ff */
[----:B------:R-:W-:-:S04]  /*43d30*/  @!P6 IMAD.MOV.U32 R38, RZ, RZ, R24 ;  /* 0x000000ffff26e224 */ /* 0x000fc800078e0018 */
[----:B------:R-:W-:-:S03]  /*43d40*/  @!P6 IMAD.WIDE.U32 R38, R12, 0x180, R38 ;  /* 0x000001800c26e825 */ /* 0x000fc600078e0026 */
[--C-:B--2---:R-:W-:Y:S02]  /*43d50*/  @!P6 IADD3 R26, P4, P5, R38, UR11, R32.reuse ;  /* 0x0000000b261aec10 */ /* 0x104fe4000fd9e020 */
[----:B------:R-:W-:-:S06]  /*43d60*/  PRMT R32, RZ, 0x7610, R32 ;  /* 0x00007610ff207816 */ /* 0x000fcc0000000020 */
[----:B------:R-:W2:Y:S01]  /*43d70*/  @!P0 LDG.E.U8 R32, desc[UR32][R18.64+0x1] ;  /* 0x0000012012208981 */ /* 0x000ea2000c1e1100 */
[----:B------:R-:W-:Y:S01]  /*43d80*/  @!P0 IMAD.X R41, R42, 0x1, R41, P1 ;  /* 0x000000012a298824 */ /* 0x000fe200008e0629 */
[----:B------:R-:W-:Y:S01]  /*43d90*/  ISETP.LT.OR P1, PT, R28, 0x9, !P3 ;  /* 0x000000091c00780c */ /* 0x000fe20005f21670 */
[----:B------:R-:W-:-:S04]  /*43da0*/  @!P6 IMAD R35, R13, 0x180, RZ ;  /* 0x000001800d23e824 */ /* 0x000fc800078e02ff */
[----:B------:R-:W-:-:S05]  /*43db0*/  @!P6 IMAD.IADD R35, R39, 0x1, R35 ;  /* 0x000000012723e824 */ /* 0x000fca00078e0223 */
[----:B------:R-:W-:Y:S02]  /*43dc0*/  @!P6 IADD3.X R27, R35, UR10, R33, P4, P5 ;  /* 0x0000000a231bec10 */ /* 0x000fe4000a7ea421 */
[----:B--2---:R-:W-:-:S04]  /*43dd0*/  LOP3.LUT R32, R32, 0xff, RZ, 0xc0, !PT ;  /* 0x000000ff20207812 */ /* 0x004fc800078ec0ff */
[----:B------:R-:W-:-:S05]  /*43de0*/  F2FP.F16.E4M3.UNPACK_B R32, R32 ;  /* 0x00000020ff20723e */ /* 0x000fca00020006ff */
[----:B------:R-:W-:-:S05]  /*43df0*/  HADD2.F32 R32, -RZ, R32.H0_H0 ;  /* 0x20000020ff207230 */ /* 0x000fca0000004100 */
[----:B------:R-:W-:-:S04]  /*43e00*/  FMUL R32, R32, UR26 ;  /* 0x0000001a20207c20 */ /* 0x000fc80008400000 */
[----:B----4-:R-:W-:Y:S02]  /*43e10*/  FFMA R32, R44, UR27, R32 ;  /* 0x0000001b2c207c23 */ /* 0x010fe40008000020 */
[----:B------:R-:W2:Y:S03]  /*43e20*/  LDL.LU R44, [R1+0xa14] ;  /* 0x000a1400012c7983 */ /* 0x000ea60000300800 */
[----:B------:R-:W-:-:S05]  /*43e30*/  F2FP.SATFINITE.E4M3.F32.PACK_AB_MERGE_C R32, RZ, R32, RZ ;  /* 0x00000020ff20723e */ /* 0x000fca00048070ff */
[----:B------:R0:W-:Y:S02]  /*43e40*/  @!P0 STG.E.U8 desc[UR32][R40.64+0x1], R32 ;  /* 0x0000012028008986 */ /* 0x0001e4000c101120 */
[----:B0-----:R-:W0:Y:S02]  /*43e50*/  @!P1 LDC.64 R32, c[0x0][0x5c0] ;  /* 0x00017000ff209b82 */ /* 0x001e240000000a00 */
[--C-:B0-----:R-:W-:Y:S02]  /*43e60*/  @!P1 IADD3 R40, P0, P4, R24, UR9, R32.reuse ;  /* 0x0000000918289c10 */ /* 0x101fe4000fc1e020 */
[----:B------:R-:W-:-:S06]  /*43e70*/  PRMT R32, RZ, 0x7610, R32 ;  /* 0x00007610ff207816 */ /* 0x000fcc0000000020 */
[----:B------:R-:W3:Y:S01]  /*43e80*/  @!P1 LDG.E.U8 R32, desc[UR32][R16.64+0x8] ;  /* 0x0000082010209981 */ /* 0x000ee2000c1e1100 */
[----:B------:R-:W-:Y:S02]  /*43e90*/  @!P1 IADD3.X R41, R29, UR8, R33, P0, P4 ;  /* 0x000000081d299c10 */ /* 0x000fe400087e8421 */
[----:B------:R-:W-:Y:S02]  /*43ea0*/  ISETP.LT.OR P0, PT, R28, 0xa, !P3 ;  /* 0x0000000a1c00780c */ /* 0x000fe40005f01670 */
[----:B---3--:R-:W-:-:S04]  /*43eb0*/  LOP3.LUT R32, R32, 0xff, RZ, 0xc0, !PT ;  /* 0x000000ff20207812 */ /* 0x008fc800078ec0ff */
[----:B------:R-:W-:-:S05]  /*43ec0*/  F2FP.F16.E4M3.UNPACK_B R32, R32 ;  /* 0x00000020ff20723e */ /* 0x000fca00020006ff */
[----:B------:R-:W-:-:S05]  /*43ed0*/  HADD2.F32 R32, -RZ, R32.H0_H0 ;  /* 0x20000020ff207230 */ /* 0x000fca0000004100 */
[----:B------:R-:W-:-:S04]  /*43ee0*/  FMUL R32, R32, UR26 ;  /* 0x0000001a20207c20 */ /* 0x000fc80008400000 */
[----:B------:R-:W-:Y:S02]  /*43ef0*/  FFMA R35, R43, UR27, R32 ;  /* 0x0000001b2b237c23 */ /* 0x000fe40008000020 */
[----:B------:R-:W0:Y:S01]  /*43f00*/  @!P0 LDC.64 R32, c[0x0][0x5c0] ;  /* 0x00017000ff208b82 */ /* 0x000e220000000a00 */
[----:B------:R-:W3:Y:S02]  /*43f10*/  LDL.LU R43, [R1+0xa18] ;  /* 0x000a1800012b7983 */ /* 0x000ee40000300800 */
[----:B------:R-:W-:-:S05]  /*43f20*/  F2FP.SATFINITE.E4M3.F32.PACK_AB_MERGE_C R35, RZ, R35, RZ ;  /* 0x00000023ff23723e */ /* 0x000fca00048070ff */
[----:B------:R4:W-:Y:S01]  /*43f30*/  @!P1 STG.E.U8 desc[UR32][R40.64+0x8], R35 ;  /* 0x0000082328009986 */ /* 0x0009e2000c101120 */
[----:B------:R-:W-:Y:S02]  /*43f40*/  ISETP.LT.OR P1, PT, R28, 0x11, !P3 ;  /* 0x000000111c00780c */ /* 0x000fe40005f21670 */
[----:B0-----:R-:W-:-:S04]  /*43f50*/  @!P0 IADD3 R38, P4, P5, R24, UR9, R32 ;  /* 0x0000000918268c10 */ /* 0x001fc8000fd9e020 */
[----:B------:R-:W-:-:S07]  /*43f60*/  @!P0 IADD3.X R39, R29, UR8, R33, P4, P5 ;  /* 0x000000081d278c10 */ /* 0x000fce000a7ea421 */
[----:B------:R-:W0:Y:S02]  /*43f70*/  @!P1 LDC.64 R32, c[0x0][0x5c0] ;  /* 0x00017000ff209b82 */ /* 0x000e240000000a00 */
[--C-:B0-----:R-:W-:Y:S02]  /*43f80*/  @!P1 IADD3 R46, P4, P5, R24, UR9, R32.reuse ;  /* 0x00000009182e9c10 */ /* 0x101fe4000fd9e020 */
[----:B------:R-:W-:-:S06]  /*43f90*/  PRMT R32, RZ, 0x7610, R32 ;  /* 0x00007610ff207816 */ /* 0x000fcc0000000020 */
[----:B------:R-:W2:Y:S01]  /*43fa0*/  @!P0 LDG.E.U8 R32, desc[UR32][R16.64+0x9] ;  /* 0x0000092010208981 */ /* 0x000ea2000c1e1100 */
[----:B------:R-:W-:Y:S01]  /*43fb0*/  @!P1 IADD3.X R47, R29, UR8, R33, P4, P5 ;  /* 0x000000081d2f9c10 */ /* 0x000fe2000a7ea421 */
[----:B----4-:R-:W-:Y:S01]  /*43fc0*/  IMAD.U32 R35, RZ, RZ, UR11 ;  /* 0x0000000bff237e24 */ /* 0x010fe2000f8e00ff */
[----:B--2---:R-:W-:-:S04]  /*43fd0*/  LOP3.LUT R32, R32, 0xff, RZ, 0xc0, !PT ;  /* 0x000000ff20207812 */ /* 0x004fc800078ec0ff */
[----:B------:R-:W-:-:S05]  /*43fe0*/  F2FP.F16.E4M3.UNPACK_B R32, R32 ;  /* 0x00000020ff20723e */ /* 0x000fca00020006ff */
[----:B------:R-:W-:-:S05]  /*43ff0*/  HADD2.F32 R32, -RZ, R32.H0_H0 ;  /* 0x20000020ff207230 */ /* 0x000fca0000004100 */
[----:B------:R-:W-:-:S04]  /*44000*/  FMUL R32, R32, UR26 ;  /* 0x0000001a20207c20 */ /* 0x000fc80008400000 */
[----:B------:R-:W-:Y:S01]  /*44010*/  FFMA R32, R44, UR27, R32 ;  /* 0x0000001b2c207c23 */ /* 0x000fe20008000020 */
[----:B------:R-:W-:Y:S01]  /*44020*/  LOP3.LUT R6, R6, 0xfffffff7, RZ, 0xc0, !PT ;  /* 0xfffffff706067812 */ /* 0x000fe200078ec0ff */
[----:B------:R-:W-:Y:S01]  /*44030*/  IMAD.U32 R40, RZ, RZ, UR11 ;  /* 0x0000000bff287e24 */ /* 0x000fe2000f8e00ff */
[----:B-1----:R-:W-:Y:S01]  /*44040*/  LOP3.LUT R0, R0, 0xfffffffe, RZ, 0xc0, !PT ;  /* 0xfffffffe00007812 */ /* 0x002fe200078ec0ff */
[----:B------:R-:W-:Y:S01]  /*44050*/  IMAD.U32 R42, RZ, RZ, UR10 ;  /* 0x0000000aff2a7e24 */ /* 0x000fe2000f8e00ff */
[----:B------:R-:W-:Y:S01]  /*44060*/  F2FP.SATFINITE.E4M3.F32.PACK_AB_MERGE_C R32, RZ, R32, RZ ;  /* 0x00000020ff20723e */ /* 0x000fe200048070ff */
[----:B------:R-:W2:Y:S04]  /*44070*/  LDL.LU R44, [R1+0xa1c] ;  /* 0x000a1c00012c7983 */ /* 0x000ea80000300800 */
[----:B------:R0:W-:Y:S01]  /*44080*/  @!P0 STG.E.U8 desc[UR32][R38.64+0x9], R32 ;  /* 0x0000092026008986 */ /* 0x0001e2000c101120 */
[----:B------:R-:W-:-:S13]  /*44090*/  ISETP.LT.OR P0, PT, R28, 0x9, !P2 ;  /* 0x000000091c00780c */ /* 0x000fda0005701670 */
[----:B0-----:R-:W0:Y:S01]  /*440a0*/  @!P0 LDC.64 R32, c[0x0][0x5c0] ;  /* 0x00017000ff208b82 */ /* 0x001e220000000a00 */
[----:B------:R-:W-:Y:S01]  /*440b0*/  IMAD.U32 R38, RZ, RZ, UR10 ;  /* 0x0000000aff267e24 */ /* 0x000fe2000f8e00ff */
[----:B------:R-:W-:-:S04]  /*440c0*/  @!P0 IADD3 R35, P4, P5, R35, UR9, R24 ;  /* 0x0000000923238c10 */ /* 0x000fc8000fd9e018 */
[----:B------:R-:W-:Y:S02]  /*440d0*/  @!P0 IADD3.X R38, R38, UR8, R29, P4, P5 ;  /* 0x0000000826268c10 */ /* 0x000fe4000a7ea41d */
[----:B0-----:R-:W-:Y:S02]  /*440e0*/  @!P0 IADD3 R32, P4, R35, R32, RZ ;  /* 0x0000002023208210 */ /* 0x001fe40007f9e0ff */
[----:B------:R-:W-:-:S06]  /*440f0*/  PRMT R35, RZ, 0x7610, R35 ;  /* 0x00007610ff237816 */ /* 0x000fcc0000000023 */
[----:B------:R-:W4:Y:S01]  /*44100*/  @!P0 LDG.E.U8 R35, desc[UR32][R18.64+0x8] ;  /* 0x0000082012238981 */ /* 0x000f22000c1e1100 */
[----:B------:R-:W-:Y:S01]  /*44110*/  @!P0 IMAD.X R33, R38, 0x1, R33, P4 ;  /* 0x0000000126218824 */ /* 0x000fe200020e0621 */
[----:B------:R-:W-:-:S13]  /*44120*/  ISETP.LT.OR P4, PT, R28, 0xa, !P2 ;  /* 0x0000000a1c00780c */ /* 0x000fda0005781670 */
[----:B------:R-:W0:Y:S01]  /*44130*/  @!P4 LDC.64 R38, c[0x0][0x5c0] ;  /* 0x00017000ff26cb82 */ /* 0x000e220000000a00 */
[----:B------:R-:W-:Y:S02]  /*44140*/  @P6 LOP3.LUT R6, R6, 0x8, RZ, 0xfc, !PT ;  /* 0x0000000806066812 */ /* 0x000fe400078efcff */
[----:B------:R-:W-:-:S04]  /*44150*/  @!P4 IADD3 R40, P5, P6, R40, UR9, R24 ;  /* 0x000000092828cc10 */ /* 0x000fc8000febe018 */
[----:B------:R-:W-:Y:S02]  /*44160*/  @!P4 IADD3.X R42, R42, UR8, R29, P5, P6 ;  /* 0x000000082a2acc10 */ /* 0x000fe4000afec41d */
[----:B0-----:R-:W-:-:S13]  /*44170*/  @!P4 IADD3 R38, P5, R40, R38, RZ ;  /* 0x000000262826c210 */ /* 0x001fda0007fbe0ff */
[----:B------:R-:W-:Y:S02]  /*44180*/  @P5 LOP3.LUT R0, R0, 0x1, RZ, 0xfc, !PT ;  /* 0x0000000100005812 */ /* 0x000fe400078efcff */
[----:B----4-:R-:W-:-:S04]  /*44190*/  LOP3.LUT R35, R35, 0xff, RZ, 0xc0, !PT ;  /* 0x000000ff23237812 */ /* 0x010fc800078ec0ff */
[----:B------:R-:W-:-:S05]  /*441a0*/  F2FP.F16.E4M3.UNPACK_B R35, R35 ;  /* 0x00000023ff23723e */ /* 0x000fca00020006ff */
[----:B------:R-:W-:-:S05]  /*441b0*/  HADD2.F32 R35, -RZ, R35.H0_H0 ;  /* 0x20000023ff237230 */ /* 0x000fca0000004100 */
[----:B------:R-:W-:-:S04]  /*441c0*/  FMUL R35, R35, UR26 ;  /* 0x0000001a23237c20 */ /* 0x000fc80008400000 */
[----:B---3--:R-:W-:Y:S02]  /*441d0*/  FFMA R35, R43, UR27, R35 ;  /* 0x0000001b2b237c23 */ /* 0x008fe40008000023 */
[----:B------:R-:W3:Y:S03]  /*441e0*/  LDL.LU R43, [R1+0xa20] ;  /* 0x000a2000012b7983 */ /* 0x000ee60000300800 */
[----:B------:R-:W-:Y:S01]  /*441f0*/  F2FP.SATFINITE.E4M3.F32.PACK_AB_MERGE_C R35, RZ, R35, RZ ;  /* 0x00000023ff23723e */ /* 0x000fe200048070ff */
[----:B------:R-:W4:Y:S04]  /*44200*/  LDL.LU R48, [R1+0xa24] ;  /* 0x000a240001307983 */ /* 0x000f280000300800 */
[----:B------:R0:W-:Y:S01]  /*44210*/  @!P0 STG.E.U8 desc[UR32][R32.64+0x8], R35 ;  /* 0x0000082320008986 */ /* 0x0001e2000c101120 */
[----:B------:R-:W-:-:S02]  /*44220*/  ISETP.LT.OR P0, PT, R28, 0x12, !P3 ;  /* 0x000000121c00780c */ /* 0x000fc40005f01670 */
[----:B------:R-:W-:Y:S01]  /*44230*/  LOP3.LUT R31, R31, 0xfffffffb, RZ, 0xc0, !PT ;  /* 0xfffffffb1f1f7812 */ /* 0x000fe200078ec0ff */
[----:B------:R-:W4:Y:S10]  /*44240*/  LDL.LU R49, [R1+0xa28] ;  /* 0x000a280001317983 */ /* 0x000f340000300800 */
[----:B0-----:R-:W0:Y:S02]  /*44250*/  @!P0 LDC.64 R32, c[0x0][0x5c0] ;  /* 0x00017000ff208b82 */ /* 0x001e240000000a00 */
[----:B0-----:R-:W-:-:S02]  /*44260*/  @!P0 IADD3 R40, P5, P6, R24, UR9, R32 ;  /* 0x0000000918288c10 */ /* 0x001fc4000febe020 */
[----:B------:R-:W-:-:S06]  /*44270*/  PRMT R32, RZ, 0x7610, R32 ;  /* 0x00007610ff207816 */ /* 0x000fcc0000000020 */
[----:B------:R-:W2:Y:S01]  /*44280*/  @!P4 LDG.E.U8 R32, desc[UR32][R18.64+0x9] ;  /* 0x000009201220c981 */ /* 0x000ea2000c1e1100 */
[----:B------:R-:W-:Y:S02]  /*44290*/  @!P0 IADD3.X R41, R29, UR8, R33, P5, P6 ;  /* 0x000000081d298c10 */ /* 0x000fe4000afec421 */
[----:B------:R-:W-:Y:S02]  /*442a0*/  ISETP.LT.OR P5, PT, R28, 0x19, !P3 ;  /* 0x000000191c00780c */ /* 0x000fe40005fa1670 */
[----:B------:R-:W-:-:S05]  /*442b0*/  LOP3.LUT P6, RZ, R0, 0x1, RZ, 0xc0, !PT ;  /* 0x0000000100ff7812 */ /* 0x000fca00078cc0ff */
        /* <DEDUP_REMOVED lines=14> */
[----:B------:R-:W-:Y:S02]  /*443a0*/  @P5 LOP3.LUT R31, R31, 0x4, RZ, 0xfc, !PT ;  /* 0x000000041f1f5812 */ /* 0x000fe400078efcff */
[----:B--2---:R-:W-:-:S04]  /*443b0*/  LOP3.LUT R32, R32, 0xff, RZ, 0xc0, !PT ;  /* 0x000000ff20207812 */ /* 0x004fc800078ec0ff */
[----:B------:R-:W-:-:S05]  /*443c0*/  F2FP.F16.E4M3.UNPACK_B R32, R32 ;  /* 0x00000020ff20723e */ /* 0x000fca00020006ff */
[----:B------:R-:W-:-:S05]  /*443d0*/  HADD2.F32 R32, -RZ, R32.H0_H0 ;  /* 0x20000020ff207230 */ /* 0x000fca0000004100 */
[----:B------:R-:W-:-:S04]  /*443e0*/  FMUL R32, R32, UR26 ;  /* 0x0000001a20207c20 */ /* 0x000fc80008400000 */
[----:B---3--:R-:W-:Y:S02]  /*443f0*/  FFMA R35, R43, UR27, R32 ;  /* 0x0000001b2b237c23 */ /* 0x008fe40008000020 */
[----:B------:R-:W0:Y:S02]  /*44400*/  @!P4 LDC.64 R32, c[0x0][0x5c0] ;  /* 0x00017000ff20cb82 */ /* 0x000e240000000a00 */
[----:B0-----:R-:W-:-:S04]  /*44410*/  @!P4 IADD3 R42, P5, P6, R24, UR9, R32 ;  /* 0x00000009182acc10 */ /* 0x001fc8000febe020 */
[----:B------:R-:W-:Y:S02]  /*44420*/  @!P4 IADD3.X R43, R29, UR8, R33, P5, P6 ;  /* 0x000000081d2bcc10 */ /* 0x000fe4000afec421 */
[----:B------:R-:W-:-:S13]  /*44430*/  ISETP.LT.OR P5, PT, R28, 0x21, !P3 ;  /* 0x000000211c00780c */ /* 0x000fda0005fa1670 */
[----:B------:R-:W0:Y:S01]  /*44440*/  @!P5 LDC.64 R32, c[0x0][0x5c0] ;  /* 0x00017000ff20db82 */ /* 0x000e220000000a00 */
[----:B------:R-:W-:-:S05]  /*44450*/  F2FP.SATFINITE.E4M3.F32.PACK_AB_MERGE_C R35, RZ, R35, RZ ;  /* 0x00000023ff23723e */ /* 0x000fca00048070ff */
[----:B------:R1:W-:Y:S01]  /*44460*/  @!P1 STG.E.U8 desc[UR32][R46.64+0x10], R35 ;  /* 0x000010232e009986 */ /* 0x0003e2000c101120 */
[--C-:B0-----:R-:W-:Y:S02]  /*44470*/  @!P5 IADD3 R50, P1, P6, R24, UR9, R32.reuse ;  /* 0x000000091832dc10 */ /* 0x101fe4000fe3e020 */
[----:B------:R-:W-:-:S06]  /*44480*/  PRMT R32, RZ, 0x7610, R32 ;  /* 0x00007610ff207816 */ /* 0x000fcc0000000020 */
[----:B------:R-:W2:Y:S01]  /*44490*/  @!P0 LDG.E.U8 R32, desc[UR32][R16.64+0x11] ;  /* 0x0000112010208981 */ /* 0x000ea2000c1e1100 */
[----:B------:R-:W-:Y:S01]  /*444a0*/  @!P5 IADD3.X R51, R29, UR8, R33, P1, P6 ;  /* 0x000000081d33dc10 */ /* 0x000fe20008fec421 */
[----:B-1----:R-:W-:Y:S02]  /*444b0*/  IMAD.U32 R35, RZ, RZ, UR11 ;  /* 0x0000000bff237e24 */ /* 0x002fe4000f8e00ff */
[----:B------:R-:W-:Y:S01]  /*444c0*/  IMAD.U32 R38, RZ, RZ, UR10 ;  /* 0x0000000aff267e24 */ /* 0x000fe2000f8e00ff */
[----:B--2---:R-:W-:-:S04]  /*444d0*/  LOP3.LUT R32, R32, 0xff, RZ, 0xc0, !PT ;  /* 0x000000ff20207812 */ /* 0x004fc800078ec0ff */
[----:B------:R-:W-:-:S05]  /*444e0*/  F2FP.F16.E4M3.UNPACK_B R32, R32 ;  /* 0x00000020ff20723e */ /* 0x000fca00020006ff */
[----:B------:R-:W-:-:S05]  /*444f0*/  HADD2.F32 R32, -RZ, R32.H0_H0 ;  /* 0x20000020ff207230 */ /* 0x000fca0000004100 */
[----:B------:R-:W-:-:S04]  /*44500*/  FMUL R32, R32, UR26 ;  /* 0x0000001a20207c20 */ /* 0x000fc80008400000 */
[----:B----4-:R-:W-:Y:S01]  /*44510*/  FFMA R32, R48, UR27, R32 ;  /* 0x0000001b30207c23 */ /* 0x010fe20008000020 */
[----:B------:R-:W-:Y:S01]  /*44520*/  LOP3.LUT R31, R31, 0xfffffff7, RZ, 0xc0, !PT ;  /* 0xfffffff71f1f7812 */ /* 0x000fe200078ec0ff */
[----:B------:R-:W-:Y:S01]  /*44530*/  IMAD.U32 R46, RZ, RZ, UR10 ;  /* 0x0000000aff2e7e24 */ /* 0x000fe2000f8e00ff */
[----:B------:R-:W2:Y:S02]  /*44540*/  LDL.LU R48, [R1+0xa2c] ;  /* 0x000a2c0001307983 */ /* 0x000ea40000300800 */
[----:B------:R-:W-:Y:S02]  /*44550*/  F2FP.SATFINITE.E4M3.F32.PACK_AB_MERGE_C R32, RZ, R32, RZ ;  /* 0x00000020ff20723e */ /* 0x000fe400048070ff */
[----:B------:R-:W-:Y:S01]  /*44560*/  @P4 LOP3.LUT R31, R31, 0x8, RZ, 0xfc, !PT ;  /* 0x000000081f1f4812 */ /* 0x000fe200078efcff */
[----:B------:R-:W3:Y:S04]  /*44570*/  LDL.LU R53, [R1+0xa30] ;  /* 0x000a300001357983 */ /* 0x000ee80000300800 */
[----:B------:R0:W-:Y:S01]  /*44580*/  @!P0 STG.E.U8 desc[UR32][R40.64+0x11], R32 ;  /* 0x0000112028008986 */ /* 0x0001e2000c101120 */
[----:B------:R-:W-:-:S03]  /*44590*/  ISETP.LT.OR P0, PT, R28, 0x11, !P2 ;  /* 0x000000111c00780c */ /* 0x000fc60005701670 */
[----:B------:R-:W4:Y:S10]  /*445a0*/  LDL.LU R52, [R1+0xa34] ;  /* 0x000a340001347983 */ /* 0x000f340000300800 */
[----:B0-----:R-:W0:Y:S01]  /*445b0*/  @!P0 LDC.64 R32, c[0x0][0x5c0] ;  /* 0x00017000ff208b82 */ /* 0x001e220000000a00 */
[----:B------:R-:W-:-:S04]  /*445c0*/  @!P0 IADD3 R35, P1, P6, R35, UR9, R24 ;  /* 0x0000000923238c10 */ /* 0x000fc8000fe3e018 */
[----:B------:R-:W-:Y:S02]  /*445d0*/  @!P0 IADD3.X R38, R38, UR8, R29, P1, P6 ;  /* 0x0000000826268c10 */ /* 0x000fe40008fec41d */
[----:B0-----:R-:W-:Y:S02]  /*445e0*/  @!P0 IADD3 R32, P1, R35, R32, RZ ;  /* 0x0000002023208210 */ /* 0x001fe40007f3e0ff */
[----:B------:R-:W-:-:S06]  /*445f0*/  PRMT R35, RZ, 0x7610, R35 ;  /* 0x00007610ff237816 */ /* 0x000fcc0000000023 */
[----:B------:R-:W2:Y:S01]  /*44600*/  @!P0 LDG.E.U8 R35, desc[UR32][R18.64+0x10] ;  /* 0x0000102012238981 */ /* 0x000ea2000c1e1100 */
[----:B------:R-:W-:Y:S01]  /*44610*/  @!P0 IMAD.X R33, R38, 0x1, R33, P1 ;  /* 0x0000000126218824 */ /* 0x000fe200008e0621 */
[----:B------:R-:W-:-:S13]  /*44620*/  ISETP.LT.OR P1, PT, R28, 0x12, !P2 ;  /* 0x000000121c00780c */ /* 0x000fda0005721670 */
[----:B------:R-:W0:Y:S01]  /*44630*/  @!P1 LDC.64 R38, c[0x0][0x5c0] ;  /* 0x00017000ff269b82 */ /* 0x000e220000000a00 */
[----:B------:R-:W-:-:S05]  /*44640*/  IMAD.U32 R40, RZ, RZ, UR11 ;  /* 0x0000000bff287e24 */ /* 0x000fca000f8e00ff */
[----:B------:R-:W-:-:S04]  /*44650*/  @!P1 IADD3 R40, P4, P6, R40, UR9, R24 ;  /* 0x0000000928289c10 */ /* 0x000fc8000fe9e018 */
[----:B------:R-:W-:Y:S02]  /*44660*/  @!P1 IADD3.X R46, R46, UR8, R29, P4, P6 ;  /* 0x000000082e2e9c10 */ /* 0x000fe4000a7ec41d */
[----:B0-----:R-:W-:Y:S02]  /*44670*/  @!P1 IADD3 R38, P5, R40, R38, RZ ;  /* 0x0000002628269210 */ /* 0x001fe40007fbe0ff */
        /* <DEDUP_REMOVED lines=8> */
[----:B0-----:R-:W0:Y:S02]  /*44700*/  @!P0 LDC.64 R32, c[0x0][0x5c0] ;  /* 0x00017000ff208b82 */ /* 0x001e240000000a00 */
[--C-:B0-----:R-:W-:Y:S02]  /*44710*/  @!P0 IADD3 R40, P4, P6, R24, UR9, R32.reuse ;  /* 0x0000000918288c10 */ /* 0x101fe4000fe9e020 */
[----:B------:R-:W-:-:S06]  /*44720*/  PRMT R32, RZ, 0x7610, R32 ;  /* 0x00007610ff207816 */ /* 0x000fcc0000000020 */
[----:B------:R-:W2:Y:S01]  /*44730*/  @!P1 LDG.E.U8 R32, desc[UR32][R18.64+0x11] ;  /* 0x0000112012209981 */ /* 0x000ea2000c1e1100 */
[----:B------:R-:W-:Y:S02]  /*44740*/  @!P0 IADD3.X R41, R29, UR8, R33, P4, P6 ;  /* 0x000000081d298c10 */ /* 0x000fe4000a7ec421 */
[C---:B------:R-:W-:Y:S02]  /*44750*/  LOP3.LUT P4, RZ, R31.reuse, 0x8, RZ, 0xc0, !PT ;  /* 0x000000081fff7812 */ /* 0x040fe4000788c0ff */
[----:B------:R-:W-:-:S04]  /*44760*/  LOP3.LUT R31, R31, 0xfffffffd, RZ, 0xc0, !PT ;  /* 0xfffffffd1f1f7812 */ /* 0x000fc800078ec0ff */
[----:B------:R-:W-:Y:S02]  /*44770*/  @P0 LOP3.LUT R31, R31, 0x2, RZ, 0xfc, !PT ;  /* 0x000000021f1f0812 */ /* 0x000fe400078efcff */
[----:B------:R-:W-:Y:S01]  /*44780*/  ISETP.LT.OR P0, PT, R28, 0x29, !P3 ;  /* 0x000000291c00780c */ /* 0x000fe20005f01670 */
[----:B------:R-:W-:Y:S01]  /*44790*/  @!P1 IMAD.X R39, R46, 0x1, R39, P5 ;  /* 0x000000012e279824 */ /* 0x000fe200028e0627 */
[----:B------:R-:W-:Y:S02]  /*447a0*/  LOP3.LUT P5, RZ, R31, 0x4, RZ, 0xc0, !PT ;  /* 0x000000041fff7812 */ /* 0x000fe400078ac0ff */
        /* <DEDUP_REMOVED lines=13> */
[----:B--2---:R-:W-:-:S04]  /*44880*/  LOP3.LUT R32, R32, 0xff, RZ, 0xc0, !PT ;  /* 0x000000ff20207812 */ /* 0x004fc800078ec0ff */
[----:B------:R-:W-:-:S05]  /*44890*/  F2FP.F16.E4M3.UNPACK_B R32, R32 ;  /* 0x00000020ff20723e */ /* 0x000fca00020006ff */
[----:B------:R-:W-:-:S05]  /*448a0*/  HADD2.F32 R32, -RZ, R32.H0_H0 ;  /* 0x20000020ff207230 */ /* 0x000fca0000004100 */
[----:B------:R-:W-:-:S04]  /*448b0*/  FMUL R32, R32, UR26 ;  /* 0x0000001a20207c20 */ /* 0x000fc80008400000 */
[----:B---3--:R-:W-:Y:S02]  /*448c0*/  FFMA R35, R53, UR27, R32 ;  /* 0x0000001b35237c23 */ /* 0x008fe40008000020 */
[----:B------:R-:W0:Y:S01]  /*448d0*/  @!P1 LDC.64 R32, c[0x0][0x5c0] ;  /* 0x00017000ff209b82 */ /* 0x000e220000000a00 */
[----:B------:R-:W-:Y:S01]  /*448e0*/  IMAD.U32 R38, RZ, RZ, UR10 ;  /* 0x0000000aff267e24 */ /* 0x000fe2000f8e00ff */
[----:B------:R-:W2:Y:S01]  /*448f0*/  LDL.LU R53, [R1+0xa38] ;  /* 0x000a380001357983 */ /* 0x000ea20000300800 */
        /* <DEDUP_REMOVED lines=8> */
[----:B------:R-:W3:Y:S01]  /*44980*/  @!P4 LDG.E.U8 R32, desc[UR32][R16.64+0x19] ;  /* 0x000019201020c981 */ /* 0x000ee2000c1e1100 */
[----:B------:R-:W-:Y:S02]  /*44990*/  @!P0 IADD3.X R55, R29, UR8, R33, P5, P6 ;  /* 0x000000081d378c10 */ /* 0x000fe4000afec421 */
[----:B------:R-:W-:Y:S01]  /*449a0*/  ISETP.LT.OR P5, PT, R28, 0x19, !P2 ;  /* 0x000000191c00780c */ /* 0x000fe200057a1670 */
[----:B-1----:R-:W-:Y:S01]  /*449b0*/  IMAD.U32 R35, RZ, RZ, UR11 ;  /* 0x0000000bff237e24 */ /* 0x002fe2000f8e00ff */
[----:B---3--:R-:W-:-:S04]  /*449c0*/  LOP3.LUT R32, R32, 0xff, RZ, 0xc0, !PT ;  /* 0x000000ff20207812 */ /* 0x008fc800078ec0ff */
[----:B------:R-:W-:-:S05]  /*449d0*/  F2FP.F16.E4M3.UNPACK_B R32, R32 ;  /* 0x00000020ff20723e */ /* 0x000fca00020006ff */
[----:B------:R-:W-:-:S05]  /*449e0*/  HADD2.F32 R32, -RZ, R32.H0_H0 ;  /* 0x20000020ff207230 */ /* 0x000fca0000004100 */
[----:B------:R-:W-:-:S04]  /*449f0*/  FMUL R32, R32, UR26 ;  /* 0x0000001a20207c20 */ /* 0x000fc80008400000 */
[----:B----4-:R-:W-:Y:S01]  /*44a00*/  FFMA R32, R52, UR27, R32 ;  /* 0x0000001b34207c23 */ /* 0x010fe20008000020 */
[----:B------:R-:W-:Y:S01]  /*44a10*/  IMAD.U32 R44, RZ, RZ, UR10 ;  /* 0x0000000aff2c7e24 */ /* 0x000fe2000f8e00ff */
[----:B------:R-:W-:Y:S01]  /*44a20*/  LOP3.LUT R31, R31, 0xfffffffe, RZ, 0xc0, !PT ;  /* 0xfffffffe1f1f7812 */ /* 0x000fe200078ec0ff */
[----:B------:R-:W3:Y:S02]  /*44a30*/  LDL.LU R52, [R1+0xa3c] ;  /* 0x000a3c0001347983 */ /* 0x000ee40000300800 */
[----:B------:R-:W-:Y:S02]  /*44a40*/  F2FP.SATFINITE.E4M3.F32.PACK_AB_MERGE_C R32, RZ, R32, RZ ;  /* 0x00000020ff20723e */ /* 0x000fe400048070ff */
[----:B------:R-:W-:Y:S01]  /*44a50*/  @P1 LOP3.LUT R31, R31, 0x1, RZ, 0xfc, !PT ;  /* 0x000000011f1f1812 */ /* 0x000fe200078efcff */
[----:B------:R-:W4:Y:S04]  /*44a60*/  LDL.LU R57, [R1+0xa40] ;  /* 0x000a400001397983 */ /* 0x000f280000300800 */
[----:B------:R0:W-:Y:S04]  /*44a70*/  @!P4 STG.E.U8 desc[UR32][R42.64+0x19], R32 ;  /* 0x000019202a00c986 */ /* 0x0001e8000c101120 */
[----:B------:R-:W4:Y:S01]  /*44a80*/  LDL.LU R56, [R1+0xa44] ;  /* 0x000a440001387983 */ /* 0x000f220000300800 */
[----:B0-----:R-:W0:Y:S01]  /*44a90*/  @!P5 LDC.64 R32, c[0x0][0x5c0] ;  /* 0x00017000ff20db82 */ /* 0x001e220000000a00 */
[----:B------:R-:W-:-:S04]  /*44aa0*/  @!P5 IADD3 R35, P4, P6, R35, UR9, R24 ;  /* 0x000000092323dc10 */ /* 0x000fc8000fe9e018 */
[----:B------:R-:W-:Y:S02]  /*44ab0*/  @!P5 IADD3.X R38, R38, UR8, R29, P4, P6 ;  /* 0x000000082626dc10 */ /* 0x000fe4000a7ec41d */
[----:B0-----:R-:W-:Y:S02]  /*44ac0*/  @!P5 IADD3 R32, P4, R35, R32, RZ ;  /* 0x000000202320d210 */ /* 0x001fe40007f9e0ff */
[----:B------:R-:W-:-:S06]  /*44ad0*/  PRMT R35, RZ, 0x7610, R35 ;  /* 0x00007610ff237816 */ /* 0x000fcc0000000023 */
[----:B------:R-:W2:Y:S01]  /*44ae0*/  @!P5 LDG.E.U8 R35, desc[UR32][R18.64+0x18] ;  /* 0x000018201223d981 */ /* 0x000ea2000c1e1100 */
[----:B------:R-:W-:Y:S01]  /*44af0*/  @!P5 IMAD.X R33, R38, 0x1, R33, P4 ;  /* 0x000000012621d824 */ /* 0x000fe200020e0621 */
[----:B------:R-:W-:Y:S01]  /*44b00*/  ISETP.LT.OR P4, PT, R28, 0x1a, !P2 ;  /* 0x0000001a1c00780c */ /* 0x000fe20005781670 */
[----:B------:R-:W-:-:S12]  /*44b10*/  IMAD.U32 R42, RZ, RZ, UR11 ;  /* 0x0000000bff2a7e24 */ /* 0x000fd8000f8e00ff */
[----:B------:R-:W-:Y:S01]  /*44b20*/  @!P4 IADD3 R42, P0, P6, R42, UR9, R24 ;  /* 0x000000092a2acc10 */ /* 0x000fe2000fe1e018 */
[----:B------:R-:W0:Y:S03]  /*44b30*/  @!P4 LDC.64 R38, c[0x0][0x5c0] ;  /* 0x00017000ff26cb82 */ /* 0x000e260000000a00 */
[----:B------:R-:W-:Y:S02]  /*44b40*/  @!P4 IADD3.X R44, R44, UR8, R29, P0, P6 ;  /* 0x000000082c2ccc10 */ /* 0x000fe400087ec41d */
[----:B------:R-:W-:Y:S02]  /*44b50*/  ISETP.LT.OR P0, PT, R28, 0x32, !P3 ;  /* 0x000000321c00780c */ /* 0x000fe40005f01670 */
[----:B0-----:R-:W-:Y:S02]  /*44b60*/  @!P4 IADD3 R38, P1, R42, R38, RZ ;  /* 0x000000262a26c210 */ /* 0x001fe40007f3e0ff */
        /* <DEDUP_REMOVED lines=12> */
[----:B------:R-:W-:Y:S01]  /*44c30*/  ISETP.LT.OR P6, PT, R28, 0x39, !P3 ;  /* 0x000000391c00780c */ /* 0x000fe20005fc1670 */
[----:B------:R-:W-:Y:S01]  /*44c40*/  @!P4 IMAD.X R39, R44, 0x1, R39, P1 ;  /* 0x000000012c27c824 */ /* 0x000fe200008e0627 */
[----:B------:R-:W-:Y:S02]  /*44c50*/  ISETP.LT.OR P1, PT, R28, 0x21, !P3 ;  /* 0x000000211c00780c */ /* 0x000fe40005f21670 */
[----:B--2---:R-:W-:-:S04]  /*44c60*/  LOP3.LUT R32, R32, 0xff, RZ, 0xc0, !PT ;  /* 0x000000ff20207812 */ /* 0x004fc800078ec0ff */
[----:B------:R-:W-:-:S05]  /*44c70*/  F2FP.F16.E4M3.UNPACK_B R32, R32 ;  /* 0x00000020ff20723e */ /* 0x000fca00020006ff */
[----:B------:R-:W-:-:S05]  /*44c80*/  HADD2.F32 R32, -RZ, R32.H0_H0 ;  /* 0x20000020ff207230 */ /* 0x000fca0000004100 */
[----:B------:R-:W-:-:S04]  /*44c90*/  FMUL R32, R32, UR26 ;  /* 0x0000001a20207c20 */ /* 0x000fc80008400000 */
[----:B---3--:R-:W-:-:S05]  /*44ca0*/  FFMA R32, R52, UR27, R32 ;  /* 0x0000001b34207c23 */ /* 0x008fca0008000020 */
        /* <DEDUP_REMOVED lines=8> */
[----:B------:R-:W-:Y:S02]  /*44d30*/  LOP3.LUT P0, RZ, R31, 0x2, RZ, 0xc0, !PT ;  /* 0x000000021fff7812 */ /* 0x000fe4000780c0ff */
[----:B--2---:R-:W-:-:S04]  /*44d40*/  LOP3.LUT R32, R32, 0xff, RZ, 0xc0, !PT ;  /* 0x000000ff20207812 */ /* 0x004fc800078ec0ff */
[----:B------:R-:W-:-:S05]  /*44d50*/  F2FP.F16.E4M3.UNPACK_B R32, R32 ;  /* 0x00000020ff20723e */ /* 0x000fca00020006ff */
[----:B------:R-:W-:-:S05]  /*44d60*/  HADD2.F32 R32, -RZ, R32.H0_H0 ;  /* 0x20000020ff207230 */ /* 0x000fca0000004100 */
[----:B------:R-:W-:-:S04]  /*44d70*/  FMUL R32, R32, UR26 ;  /* 0x0000001a20207c20 */ /* 0x000fc80008400000 */
[----:B----4-:R-:W-:Y:S02]  /*44d80*/  FFMA R35, R57, UR27, R32 ;  /* 0x0000001b39237c23 */ /* 0x010fe40008000020 */
[----:B------:R-:W0:Y:S01]  /*44d90*/  @!P6 LDC.64 R32, c[0x0][0x5c0] ;  /* 0x00017000ff20eb82 */ /* 0x000e220000000a00 */
[----:B------:R-:W-:Y:S01]  /*44da0*/  IMAD.U32 R38, RZ, RZ, UR10 ;  /* 0x0000000aff267e24 */ /* 0x000fe2000f8e00ff */
[----:B------:R-:W2:Y:S01]  /*44db0*/  LDL.LU R57, [R1+0xa48] ;  /* 0x000a480001397983 */ /* 0x000ea20000300800 */
        /* <DEDUP_REMOVED lines=16> */
[----:B------:R-:W-:Y:S01]  /*44ec0*/  FFMA R32, R56, UR27, R32 ;  /* 0x0000001b38207c23 */ /* 0x000fe20008000020 */
[----:B------:R-:W-:Y:S01]  /*44ed0*/  IMAD.U32 R50, RZ, RZ, UR10 ;  /* 0x0000000aff327e24 */ /* 0x000fe2000f8e00ff */
[----:B------:R-:W3:Y:S03]  /*44ee0*/  LDL.LU R56, [R1+0xa4c] ;  /* 0x000a4c0001387983 */ /* 0x000ee60000300800 */
[----:B------:R-:W-:Y:S01]  /*44ef0*/  F2FP.SATFINITE.E4M3.F32.PACK_AB_MERGE_C R32, RZ, R32, RZ ;  /* 0x00000020ff20723e */ /* 0x000fe200048070ff */
        /* <DEDUP_REMOVED lines=15> */
[----:B0-----:R-:W-:-:S05]  /*44ff0*/  @!P0 IADD3 R38, P1, R40, R38, RZ ;  /* 0x0000002628268210 */ /* 0x001fca0007f3e0ff */
[----:B------:R-:W-:Y:S01]  /*45000*/  @!P0 IMAD.X R39, R50, 0x1, R39, P1 ;  /* 0x0000000132278824 */ /* 0x000fe200008e0627 */
[----:B------:R-:W-:Y:S02]  /*45010*/  LOP3.LUT P1, RZ, R31, 0x1, RZ, 0xc0, !PT ;  /* 0x000000011fff7812 */ /* 0x000fe4000782c0ff */
[----:B------:R-:W-:Y:S02]  /*45020*/  PRMT R31, RZ, 0x7610, R31 ;  /* 0x00007610ff1f7816 */ /* 0x000fe4000000001f */
[----:B--2---:R-:W-:-:S04]  /*45030*/  LOP3.LUT R35, R35, 0xff, RZ, 0xc0, !PT ;  /* 0x000000ff23237812 */ /* 0x004fc800078ec0ff */
[----:B------:R-:W-:-:S05]  /*45040*/  F2FP.F16.E4M3.UNPACK_B R35, R35 ;  /* 0x00000023ff23723e */ /* 0x000fca00020006ff */
[----:B------:R-:W-:-:S05]  /*45050*/  HADD2.F32 R35, -RZ, R35.H0_H0 ;  /* 0x20000023ff237230 */ /* 0x000fca0000004100 */
[----:B------:R-:W-:-:S04]  /*45060*/  FMUL R35, R35, UR26 ;  /* 0x0000001a23237c20 */ /* 0x000fc80008400000 */
[----:B------:R-:W-:-:S05]  /*45070*/  FFMA R35, R57, UR27, R35 ;  /* 0x0000001b39237c23 */ /* 0x000fca0008000023 */
[----:B------:R-:W-:-:S05]  /*45080*/  F2FP.SATFINITE.E4M3.F32.PACK_AB_MERGE_C R35, RZ, R35, RZ ;  /* 0x00000023ff23723e */ /* 0x000fca00048070ff */
[----:B------:R0:W-:Y:S04]  /*45090*/  @!P4 STG.E.U8 desc[UR32][R32.64+0x20], R35 ;  /* 0x000020232000c986 */ /* 0x0001e8000c101120 */
[----:B------:R-:W2:Y:S01]  /*450a0*/  @!P0 LDG.E.U8 R31, desc[UR32][R18.64+0x21] ;  /* 0x00002120121f8981 */ /* 0x000ea2000c1e1100 */
[----:B------:R-:W-:-:S13]  /*450b0*/  ISETP.LT.OR P4, PT, R28, 0x42, !P3 ;  /* 0x000000421c00780c */ /* 0x000fda0005f81670 */
[----:B0-----:R-:W0:Y:S02]  /*450c0*/  @!P4 LDC.64 R32, c[0x0][0x5c0] ;  /* 0x00017000ff20cb82 */ /* 0x001e240000000a00 */
[----:B0-----:R-:W-:-:S04]  /*450d0*/  @!P4 IADD3 R40, P5, P6, R24, UR9, R32 ;  /* 0x000000091828cc10 */ /* 0x001fc8000febe020 */
[----:B------:R-:W-:Y:S02]  /*450e0*/  @!P4 IADD3.X R41, R29, UR8, R33, P5, P6 ;  /* 0x000000081d29cc10 */ /* 0x000fe4000afec421 */
        /* <DEDUP_REMOVED lines=8> */
[----:B0-----:R-:W-:-:S06]  /*45170*/  PRMT R31, RZ, 0x7610, R31 ;  /* 0x00007610ff1f7816 */ /* 0x001fcc000000001f */
[----:B------:R-:W2:Y:S01]  /*45180*/  @!P6 LDG.E.U8 R31, desc[UR32][R16.64+0x28] ;  /* 0x00002820101fe981 */ /* 0x000ea2000c1e1100 */
[----:B------:R-:W-:-:S04]  /*45190*/  LOP3.LUT R30, R30, 0x7fffffff, RZ, 0xc0, !PT ;  /* 0x7fffffff1e1e7812 */ /* 0x000fc800078ec0ff */
[----:B------:R-:W-:Y:S02]  /*451a0*/  @P4 LOP3.LUT R30, R30, 0x80000000, RZ, 0xfc, !PT ;  /* 0x800000001e1e4812 */ /* 0x000fe400078efcff */
[----:B------:R-:W-:-:S13]  /*451b0*/  ISETP.LT.OR P4, PT, R28, 0x49, !P3 ;  /* 0x000000491c00780c */ /* 0x000fda0005f81670 */
[----:B------:R-:W0:Y:S01]  /*451c0*/  @!P4 LDC.64 R32, c[0x0][0x5c0] ;  /* 0x00017000ff20cb82 */ /* 0x000e220000000a00 */
[----:B--2---:R-:W-:-:S04]  /*451d0*/  LOP3.LUT R31, R31, 0xff, RZ, 0xc0, !PT ;  /* 0x000000ff1f1f7812 */ /* 0x004fc800078ec0ff */
[----:B------:R-:W-:-:S05]  /*451e0*/  F2FP.F16.E4M3.UNPACK_B R31, R31 ;  /* 0x0000001fff1f723e */ /* 0x000fca00020006ff */
[----:B------:R-:W-:-:S05]  /*451f0*/  HADD2.F32 R31, -RZ, R31.H0_H0 ;  /* 0x2000001fff1f7230 */ /* 0x000fca0000004100 */
[----:B------:R-:W-:-:S04]  /*45200*/  FMUL R31, R31, UR26 ;  /* 0x0000001a1f1f7c20 */ /* 0x000fc80008400000 */
[----:B----4-:R-:W-:Y:S01]  /*45210*/  FFMA R31, R61, UR27, R31 ;  /* 0x0000001b3d1f7c23 */ /* 0x010fe2000800001f */
[----:B0-----:R-:W-:Y:S01]  /*45220*/  @!P4 IADD3 R56, P0, P5, R24, UR9, R32 ;  /* 0x000000091838cc10 */ /* 0x001fe2000fd1e020 */
[----:B------:R-:W-:Y:S01]  /*45230*/  IMAD.U32 R35, RZ, RZ, UR10 ;  /* 0x0000000aff237e24 */ /* 0x000fe2000f8e00ff */
[----:B------:R-:W2:Y:S02]  /*45240*/  LDL.LU R61, [R1+0xa58] ;  /* 0x000a5800013d7983 */ /* 0x000ea40000300800 */
[----:B------:R-:W-:-:S05]  /*45250*/  F2FP.SATFINITE.E4M3.F32.PACK_AB_MERGE_C R31, RZ, R31, RZ ;  /* 0x0000001fff1f723e */ /* 0x000fca00048070ff */
[----:B------:R0:W-:Y:S02]  /*45260*/  @!P6 STG.E.U8 desc[UR32][R48.64+0x28], R31 ;  /* 0x0000281f3000e986 */ /* 0x0001e4000c101120 */
[----:B0-----:R-:W-:-:S06]  /*45270*/  PRMT R31, RZ, 0x7610, R31 ;  /* 0x00007610ff1f7816 */ /* 0x001fcc000000001f */
[----:B------:R-:W3:Y:S01]  /*45280*/  @!P1 LDG.E.U8 R31, desc[UR32][R16.64+0x29] ;  /* 0x00002920101f9981 */ /* 0x000ee2000c1e1100 */
[----:B------:R-:W-:Y:S02]  /*45290*/  @!P4 IADD3.X R57, R29, UR8, R33, P0, P5 ;  /* 0x000000081d39cc10 */ /* 0x000fe400087ea421 */
[----:B------:R-:W-:-:S13]  /*452a0*/  ISETP.LT.OR P4, PT, R28, 0x4a, !P3 ;  /* 0x0000004a1c00780c */ /* 0x000fda0005f81670 */
[----:B------:R-:W0:Y:S02]  /*452b0*/  @!P4 LDC.64 R32, c[0x0][0x5c0] ;  /* 0x00017000ff20cb82 */ /* 0x000e240000000a00 */
[----:B0-----:R-:W-:-:S04]  /*452c0*/  @!P4 IADD3 R50, P0, P5, R24, UR9, R32 ;  /* 0x000000091832cc10 */ /* 0x001fc8000fd1e020 */
[----:B------:R-:W-:Y:S02]  /*452d0*/  @!P4 IADD3.X R51, R29, UR8, R33, P0, P5 ;  /* 0x000000081d33cc10 */ /* 0x000fe400087ea421 */
[----:B------:R-:W-:-:S13]  /*452e0*/  ISETP.LT.OR P4, PT, R28, 0x51, !P3 ;  /* 0x000000511c00780c */ /* 0x000fda0005f81670 */
[----:B------:R-:W0:Y:S02]  /*452f0*/  @!P4 LDC.64 R32, c[0x0][0x5c0] ;  /* 0x00017000ff20cb82 */ /* 0x000e240000000a00 */
[----:B0-----:R-:W-:-:S04]  /*45300*/  @!P4 IADD3 R62, P0, P5, R24, UR9, R32 ;  /* 0x00000009183ecc10 */ /* 0x001fc8000fd1e020 */
[----:B------:R-:W-:Y:S02]  /*45310*/  @!P4 IADD3.X R63, R29, UR8, R33, P0, P5 ;  /* 0x000000081d3fcc10 */ /* 0x000fe400087ea421 */
[----:B---3--:R-:W-:-:S04]  /*45320*/  LOP3.LUT R31, R31, 0xff, RZ, 0xc0, !PT ;  /* 0x000000ff1f1f7812 */ /* 0x008fc800078ec0ff */
[----:B------:R-:W-:-:S05]  /*45330*/  F2FP.F16.E4M3.UNPACK_B R31, R31 ;  /* 0x0000001fff1f723e */ /* 0x000fca00020006ff */
[----:B------:R-:W-:-:S05]  /*45340*/  HADD2.F32 R31, -RZ, R31.H0_H0 ;  /* 0x2000001fff1f7230 */ /* 0x000fca0000004100 */
[----:B------:R-:W-:-:S04]  /*45350*/  FMUL R31, R31, UR26 ;  /* 0x0000001a1f1f7c20 */ /* 0x000fc80008400000 */
[----:B------:R-:W-:Y:S02]  /*45360*/  FFMA R31, R60, UR27, R31 ;  /* 0x0000001b3c1f7c23 */ /* 0x000fe4000800001f */
[----:B------:R-:W3:Y:S03]  /*45370*/  LDL.LU R60, [R1+0xa5c] ;  /* 0x000a5c00013c7983 */ /* 0x000ee60000300800 */
[----:B------:R-:W-:Y:S01]  /*45380*/  F2FP.SATFINITE.E4M3.F32.PACK_AB_MERGE_C R31, RZ, R31, RZ ;  /* 0x0000001fff1f723e */ /* 0x000fe200048070ff */
[----:B------:R-:W-:Y:S01]  /*45390*/  IMAD.U32 R48, RZ, RZ, UR10 ;  /* 0x0000000aff307e24 */ /* 0x000fe2000f8e00ff */
[C---:B------:R-:W-:Y:S01]  /*453a0*/  ISETP.LT.OR P4, PT, R28.reuse, 0x52, !P3 ;  /* 0x000000521c00780c */ /* 0x040fe20005f81670 */
[----:B------:R-:W4:Y:S04]  /*453b0*/  LDL.LU R65, [R1+0xa60] ;  /* 0x000a600001417983 */ /* 0x000f280000300800 */
[----:B------:R0:W-:Y:S01]  /*453c0*/  @!P1 STG.E.U8 desc[UR32][R46.64+0x29], R31 ;  /* 0x0000291f2e009986 */ /* 0x0001e2000c101120 */
[----:B------:R-:W-:-:S03]  /*453d0*/  ISETP.LT.OR P1, PT, R28, 0x29, !P2 ;  /* 0x000000291c00780c */ /* 0x000fc60005721670 */
[----:B------:R-:W4:Y:S10]  /*453e0*/  LDL.LU R64, [R1+0xa64] ;  /* 0x000a640001407983 */ /* 0x000f340000300800 */
[----:B------:R-:W1:Y:S01]  /*453f0*/  @!P1 LDC.64 R32, c[0x0][0x5c0] ;  /* 0x00017000ff209b82 */ /* 0x000e620000000a00 */
[----:B0-----:R-:W-:-:S05]  /*45400*/  IMAD.U32 R31, RZ, RZ, UR11 ;  /* 0x0000000bff1f7e24 */ /* 0x001fca000f8e00ff */
[----:B------:R-:W-:-:S04]  /*45410*/  @!P1 IADD3 R31, P0, P5, R31, UR9, R24 ;  /* 0x000000091f1f9c10 */ /* 0x000fc8000fd1e018 */
[----:B------:R-:W-:Y:S02]  /*45420*/  @!P1 IADD3.X R35, R35, UR8, R29, P0, P5 ;  /* 0x0000000823239c10 */ /* 0x000fe400087ea41d */
[----:B-1----:R-:W-:Y:S02]  /*45430*/  @!P1 IADD3 R32, P0, R31, R32, RZ ;  /* 0x000000201f209210 */ /* 0x002fe40007f1e0ff */
[----:B------:R-:W-:-:S06]  /*45440*/  PRMT R31, RZ, 0x7610, R31 ;  /* 0x00007610ff1f7816 */ /* 0x000fcc000000001f */
[----:B------:R-:W2:Y:S01]  /*45450*/  @!P1 LDG.E.U8 R31, desc[UR32][R18.64+0x28] ;  /* 0x00002820121f9981 */ /* 0x000ea2000c1e1100 */
[----:B------:R-:W-:Y:S01]  /*45460*/  @!P1 IMAD.X R33, R35, 0x1, R33, P0 ;  /* 0x0000000123219824 */ /* 0x000fe200000e0621 */
[----:B------:R-:W-:-:S13]  /*45470*/  ISETP.LT.OR P0, PT, R28, 0x2a, !P2 ;  /* 0x0000002a1c00780c */ /* 0x000fda0005701670 */
[----:B------:R-:W0:Y:S01]  /*45480*/  @!P0 LDC.64 R38, c[0x0][0x5c0] ;  /* 0x00017000ff268b82 */ /* 0x000e220000000a00 */
[----:B--2---:R-:W-:-:S04]  /*45490*/  LOP3.LUT R31, R31, 0xff, RZ, 0xc0, !PT ;  /* 0x000000ff1f1f7812 */ /* 0x004fc800078ec0ff */
[----:B------:R-:W-:-:S05]  /*454a0*/  F2FP.F16.E4M3.UNPACK_B R31, R31 ;  /* 0x0000001fff1f723e */ /* 0x000fca00020006ff */
[----:B------:R-:W-:-:S05]  /*454b0*/  HADD2.F32 R31, -RZ, R31.H0_H0 ;  /* 0x2000001fff1f7230 */ /* 0x000fca0000004100 */
[----:B------:R-:W-:-:S04]  /*454c0*/  FMUL R31, R31, UR26 ;  /* 0x0000001a1f1f7c20 */ /* 0x000fc80008400000 */
[----:B------:R-:W-:-:S05]  /*454d0*/  FFMA R31, R61, UR27, R31 ;  /* 0x0000001b3d1f7c23 */ /* 0x000fca000800001f */
[----:B------:R-:W-:-:S05]  /*454e0*/  F2FP.SATFINITE.E4M3.F32.PACK_AB_MERGE_C R31, RZ, R31, RZ ;  /* 0x0000001fff1f723e */ /* 0x000fca00048070ff */
[----:B------:R1:W-:Y:S02]  /*454f0*/  @!P1 STG.E.U8 desc[UR32][R32.64+0x28], R31 ;  /* 0x0000281f20009986 */ /* 0x0003e4000c101120 */
[----:B-1----:R-:W-:Y:S01]  /*45500*/  PRMT R31, RZ, 0x7610, R31 ;  /* 0x00007610ff1f7816 */ /* 0x002fe2000000001f */
[----:B------:R-:W1:Y:S05]  /*45510*/  @!P4 LDC.64 R32, c[0x0][0x5c0] ;  /* 0x00017000ff20cb82 */ /* 0x000e6a0000000a00 */
[----:B------:R-:W2:Y:S01]  /*45520*/  @!P0 LDG.E.U8 R31, desc[UR32][R18.64+0x29] ;  /* 0x00002920121f8981 */ /* 0x000ea2000c1e1100 */
[----:B------:R-:W-:-:S05]  /*45530*/  IMAD.U32 R35, RZ, RZ, UR11 ;  /* 0x0000000bff237e24 */ /* 0x000fca000f8e00ff */
[----:B------:R-:W-:-:S04]  /*45540*/  @!P0 IADD3 R35, P5, P6, R35, UR9, R24 ;  /* 0x0000000923238c10 */ /* 0x000fc8000febe018 */
[----:B------:R-:W-:Y:S02]  /*45550*/  @!P0 IADD3.X R48, R48, UR8, R29, P5, P6 ;  /* 0x0000000830308c10 */ /* 0x000fe4000afec41d */
[----:B0-----:R-:W-:Y:S02]  /*45560*/  @!P0 IADD3 R38, P1, R35, R38, RZ ;  /* 0x0000002623268210 */ /* 0x001fe40007f3e0ff */
[----:B-1----:R-:W-:-:S03]  /*45570*/  @!P4 IADD3 R46, P5, P6, R24, UR9, R32 ;  /* 0x00000009182ecc10 */ /* 0x002fc6000febe020 */
[----:B------:R-:W-:Y:S01]  /*45580*/  @!P0 IMAD.X R39, R48, 0x1, R39, P1 ;  /* 0x0000000130278824 */ /* 0x000fe200008e0627 */
        /* <DEDUP_REMOVED lines=11> */
[----:B------:R-:W-:-:S13]  /*45640*/  ISETP.LT.OR P6, PT, R28, 0x59, !P3 ;  /* 0x000000591c00780c */ /* 0x000fda0005fc1670 */
[----:B------:R-:W0:Y:S01]  /*45650*/  @!P6 LDC.64 R32, c[0x0][0x5c0] ;  /* 0x00017000ff20eb82 */ /* 0x000e220000000a00 */
[----:B------:R-:W-:Y:S02]  /*45660*/  ISETP.LT.OR P5, PT, R28, 0x5a, !P3 ;  /* 0x0000005a1c00780c */ /* 0x000fe40005fa1670 */
[----:B--2---:R-:W-:-:S04]  /*45670*/  LOP3.LUT R31, R31, 0xff, RZ, 0xc0, !PT ;  /* 0x000000ff1f1f7812 */ /* 0x004fc800078ec0ff */
[----:B------:R-:W-:-:S05]  /*45680*/  F2FP.F16.E4M3.UNPACK_B R31, R31 ;  /* 0x0000001fff1f723e */ /* 0x000fca00020006ff */
[----:B------:R-:W-:-:S05]  /*45690*/  HADD2.F32 R31, -RZ, R31.H0_H0 ;  /* 0x2000001fff1f7230 */ /* 0x000fca0000004100 */
[----:B------:R-:W-:-:S04]  /*456a0*/  FMUL R31, R31, UR26 ;  /* 0x0000001a1f1f7c20 */ /* 0x000fc80008400000 */
[----:B----4-:R-:W-:Y:S01]  /*456b0*/  FFMA R31, R65, UR27, R31 ;  /* 0x0000001b411f7c23 */ /* 0x010fe2000800001f */
[----:B0-----:R-:W-:Y:S02]  /*456c0*/  @!P6 IADD3 R60, P0, P1, R24, UR9, R32 ;  /* 0x00000009183cec10 */ /* 0x001fe4000f91e020 */
[----:B------:R-:W-:Y:S01]  /*456d0*/  LOP3.LUT R0, R0, 0xffffffdf, RZ, 0xc0, !PT ;  /* 0xffffffdf00007812 */ /* 0x000fe200078ec0ff */
[----:B------:R-:W-:Y:S01]  /*456e0*/  IMAD.U32 R35, RZ, RZ, UR10 ;  /* 0x0000000aff237e24 */ /* 0x000fe2000f8e00ff */
[----:B------:R-:W-:Y:S01]  /*456f0*/  F2FP.SATFINITE.E4M3.F32.PACK_AB_MERGE_C R31, RZ, R31, RZ ;  /* 0x0000001fff1f723e */ /* 0x000fe200048070ff */
[----:B------:R-:W2:Y:S04]  /*45700*/  LDL.LU R65, [R1+0xa68] ;  /* 0x000a680001417983 */ /* 0x000ea80000300800 */
[----:B------:R0:W-:Y:S01]  /*45710*/  @!P4 STG.E.U8 desc[UR32][R54.64+0x30], R31 ;  /* 0x0000301f3600c986 */ /* 0x0001e2000c101120 */
[----:B------:R-:W-:-:S02]  /*45720*/  ISETP.LT.OR P4, PT, R28, 0x32, !P3 ;  /* 0x000000321c00780c */ /* 0x000fc40005f81670 */
[----:B0-----:R-:W-:-:S11]  /*45730*/  PRMT R31, RZ, 0x7610, R31 ;  /* 0x00007610ff1f7816 */ /* 0x001fd6000000001f */
[----:B------:R-:W3:Y:S01]  /*45740*/  @!P4 LDG.E.U8 R31, desc[UR32][R16.64+0x31] ;  /* 0x00003120101fc981 */ /* 0x000ee2000c1e1100 */
[----:B------:R-:W-:Y:S02]  /*45750*/  @!P6 IADD3.X R61, R29, UR8, R33, P0, P1 ;  /* 0x000000081d3dec10 */ /* 0x000fe400087e2421 */
[----:B------:R-:W0:Y:S02]  /*45760*/  @!P5 LDC.64 R32, c[0x0][0x5c0] ;  /* 0x00017000ff20db82 */ /* 0x000e240000000a00 */
[----:B0-----:R-:W-:-:S04]  /*45770*/  @!P5 IADD3 R48, P0, P1, R24, UR9, R32 ;  /* 0x000000091830dc10 */ /* 0x001fc8000f91e020 */
[----:B------:R-:W-:Y:S02]  /*45780*/  @!P5 IADD3.X R49, R29, UR8, R33, P0, P1 ;  /* 0x000000081d31dc10 */ /* 0x000fe400087e2421 */
[----:B------:R-:W-:-:S13]  /*45790*/  ISETP.LT.OR P5, PT, R28, 0x61, !P3 ;  /* 0x000000611c00780c */ /* 0x000fda0005fa1670 */
[----:B------:R-:W0:Y:S02]  /*457a0*/  @!P5 LDC.64 R32, c[0x0][0x5c0] ;  /* 0x00017000ff20db82 */ /* 0x000e240000000a00 */
[----:B0-----:R-:W-:-:S04]  /*457b0*/  @!P5 IADD3 R66, P0, P1, R24, UR9, R32 ;  /* 0x000000091842dc10 */ /* 0x001fc8000f91e020 */
[----:B------:R-:W-:Y:S02]  /*457c0*/  @!P5 IADD3.X R67, R29, UR8, R33, P0, P1 ;  /* 0x000000081d43dc10 */ /* 0x000fe400087e2421 */
[----:B------:R-:W-:-:S13]  /*457d0*/  ISETP.LT.OR P1, PT, R28, 0x31, !P2 ;  /* 0x000000311c00780c */ /* 0x000fda0005721670 */
[----:B------:R-:W0:Y:S01]  /*457e0*/  @!P1 LDC.64 R32, c[0x0][0x5c0] ;  /* 0x00017000ff209b82 */ /* 0x000e220000000a00 */
[----:B------:R-:W-:Y:S02]  /*457f0*/  @P5 LOP3.LUT R0, R0, 0x20, RZ, 0xfc, !PT ;  /* 0x0000002000005812 */ /* 0x000fe400078efcff */
        /* <DEDUP_REMOVED lines=8> */
[----:B------:R-:W-:Y:S01]  /*45880*/  LOP3.LUT R0, R0, 0xffffffef, RZ, 0xc0, !PT ;  /* 0xffffffef00007812 */ /* 0x000fe200078ec0ff */
[----:B------:R-:W4:Y:S04]  /*45890*/  LDL.LU R69, [R1+0xa70] ;  /* 0x000a700001457983 */ /* 0x000f280000300800 */
[----:B------:R1:W-:Y:S04]  /*458a0*/  @!P4 STG.E.U8 desc[UR32][R42.64+0x31], R31 ;  /* 0x0000311f2a00c986 */ /* 0x0003e8000c101120 */
[----:B------:R-:W4:Y:S01]  /*458b0*/  LDL.LU R68, [R1+0xa74] ;  /* 0x000a740001447983 */ /* 0x000f220000300800 */
[----:B-1----:R-:W-:-:S05]  /*458c0*/  IMAD.U32 R31, RZ, RZ, UR11 ;  /* 0x0000000bff1f7e24 */ /* 0x002fca000f8e00ff */
[----:B------:R-:W-:-:S04]  /*458d0*/  @!P1 IADD3 R31, P0, P5, R31, UR9, R24 ;  /* 0x000000091f1f9c10 */ /* 0x000fc8000fd1e018 */
[----:B------:R-:W-:Y:S02]  /*458e0*/  @!P1 IADD3.X R35, R35, UR8, R29, P0, P5 ;  /* 0x0000000823239c10 */ /* 0x000fe400087ea41d */
[----:B0-----:R-:W-:Y:S02]  /*458f0*/  @!P1 IADD3 R32, P0, R31, R32, RZ ;  /* 0x000000201f209210 */ /* 0x001fe40007f1e0ff */
[----:B------:R-:W-:-:S06]  /*45900*/  PRMT R31, RZ, 0x7610, R31 ;  /* 0x00007610ff1f7816 */ /* 0x000fcc000000001f */
[----:B------:R-:W2:Y:S01]  /*45910*/  @!P1 LDG.E.U8 R31, desc[UR32][R18.64+0x30] ;  /* 0x00003020121f9981 */ /* 0x000ea2000c1e1100 */
[----:B------:R-:W-:Y:S01]  /*45920*/  @!P1 IMAD.X R33, R35, 0x1, R33, P0 ;  /* 0x0000000123219824 */ /* 0x000fe200000e0621 */
[C---:B------:R-:W-:Y:S02]  /*45930*/  ISETP.LT.OR P0, PT, R28.reuse, 0x32, !P2 ;  /* 0x000000321c00780c */ /* 0x040fe40005701670 */
[----:B------:R-:W-:-:S11]  /*45940*/  ISETP.LT.OR P4, PT, R28, 0x62, !P3 ;  /* 0x000000621c00780c */ /* 0x000fd60005f81670 */
        /* <DEDUP_REMOVED lines=15> */
[----:B------:R-:W-:Y:S02]  /*45a40*/  @P4 LOP3.LUT R0, R0, 0x10, RZ, 0xfc, !PT ;  /* 0x0000001000004812 */ /* 0x000fe400078efcff */
[----:B-1----:R-:W-:Y:S01]  /*45a50*/  @!P4 IADD3 R42, P5, P6, R24, UR9, R32 ;  /* 0x00000009182acc10 */ /* 0x002fe2000febe020 */
[----:B------:R-:W-:-:S03]  /*45a60*/  @!P0 IMAD.X R39, R54, 0x1, R39, P1 ;  /* 0x0000000136278824 */ /* 0x000fc600008e0627 */
        /* <DEDUP_REMOVED lines=19> */
[----:B0-----:R-:W-:Y:S01]  /*45ba0*/  @!P6 IADD3 R64, P0, P1, R24, UR9, R32 ;  /* 0x000000091840ec10 */ /* 0x001fe2000f91e020 */
[----:B------:R-:W-:Y:S01]  /*45bb0*/  IMAD.U32 R35, RZ, RZ, UR10 ;  /* 0x0000000aff237e24 */ /* 0x000fe2000f8e00ff */
[----:B------:R-:W-:Y:S01]  /*45bc0*/  LOP3.LUT R0, R0, 0xffff7fff, RZ, 0xc0, !PT ;  /* 0xffff7fff00007812 */ /* 0x000fe200078ec0ff */
[----:B------:R-:W2:Y:S01]  /*45bd0*/  LDL.LU R69, [R1+0xa78] ;  /* 0x000a780001457983 */ /* 0x000ea20000300800 */
[----:B------:R-:W-:-:S05]  /*45be0*/  F2FP.SATFINITE.E4M3.F32.PACK_AB_MERGE_C R31, RZ, R31, RZ ;  /* 0x0000001fff1f723e */ /* 0x000fca00048070ff */
[----:B------:R0:W-:Y:S01]  /*45bf0*/  @!P4 STG.E.U8 desc[UR32][R52.64+0x38], R31 ;  /* 0x0000381f3400c986 */ /* 0x0001e2000c101120 */
[----:B------:R-:W-:Y:S02]  /*45c00*/  ISETP.LT.OR P4, PT, R28, 0x3a, !P3 ;  /* 0x0000003a1c00780c */ /* 0x000fe40005f81670 */
[----:B0-----:R-:W-:-:S11]  /*45c10*/  PRMT R31, RZ, 0x7610, R31 ;  /* 0x00007610ff1f7816 */ /* 0x001fd6000000001f */
[----:B------:R-:W3:Y:S01]  /*45c20*/  @!P4 LDG.E.U8 R31, desc[UR32][R16.64+0x39] ;  /* 0x00003920101fc981 */ /* 0x000ee2000c1e1100 */
[----:B------:R-:W-:Y:S02]  /*45c30*/  @!P6 IADD3.X R65, R29, UR8, R33, P0, P1 ;  /* 0x000000081d41ec10 */ /* 0x000fe400087e2421 */
[----:B------:R-:W0:Y:S01]  /*45c40*/  @!P5 LDC.64 R32, c[0x0][0x5c0] ;  /* 0x00017000ff20db82 */ /* 0x000e220000000a00 */
[----:B------:R-:W-:-:S04]  /*45c50*/  @P6 LOP3.LUT R0, R0, 0x8000, RZ, 0xfc, !PT ;  /* 0x0000800000006812 */ /* 0x000fc800078efcff */
[----:B------:R-:W-:-:S04]  /*45c60*/  LOP3.LUT R0, R0, 0xffffbfff, RZ, 0xc0, !PT ;  /* 0xffffbfff00007812 */ /* 0x000fc800078ec0ff */
[----:B------:R-:W-:Y:S02]  /*45c70*/  @P5 LOP3.LUT R0, R0, 0x4000, RZ, 0xfc, !PT ;  /* 0x0000400000005812 */ /* 0x000fe400078efcff */
        /* <DEDUP_REMOVED lines=8> */
[----:B------:R-:W-:-:S04]  /*45d00*/  LOP3.LUT R0, R0, 0xffffff7f, RZ, 0xc0, !PT ;  /* 0xffffff7f00007812 */ /* 0x000fc800078ec0ff */
        /* <DEDUP_REMOVED lines=9> */
[----:B------:R-:W4:Y:S04]  /*45da0*/  LDL.LU R73, [R1+0xa80] ;  /* 0x000a800001497983 */ /* 0x000f280000300800 */
[----:B------:R1:W-:Y:S01]  /*45db0*/  @!P4 STG.E.U8 desc[UR32][R44.64+0x39], R31 ;  /* 0x0000391f2c00c986 */ /* 0x0003e2000c101120 */
[----:B------:R-:W-:-:S03]  /*45dc0*/  LOP3.LUT R0, R0, 0xffffffbf, RZ, 0xc0, !PT ;  /* 0xffffffbf00007812 */ /* 0x000fc600078ec0ff */
        /* <DEDUP_REMOVED lines=38> */
[----:B------:R-:W-:Y:S02]  /*46030*/  @P4 LOP3.LUT R0, R0, 0x40, RZ, 0xfc, !PT ;  /* 0x0000004000004812 */ /* 0x000fe400078efcff */
[----:B------:R-:W-:Y:S02]  /*46040*/  LOP3.LUT P4, RZ, R30, 0x80000000, RZ, 0xc0, !PT ;  /* 0x800000001eff7812 */ /* 0x000fe4000788c0ff */
[----:B------:R-:W-:-:S13]  /*46050*/  ISETP.LT.OR P5, PT, R28, 0x79, !P3 ;  /* 0x000000791c00780c */ /* 0x000fda0005fa1670 */
[----:B------:R-:W0:Y:S01]  /*46060*/  @!P5 LDC.64 R32, c[0x0][0x5c0] ;  /* 0x00017000ff20db82 */ /* 0x000e220000000a00 */
[----:B------:R-:W-:-:S04]  /*46070*/  LOP3.LUT R0, R0, 0xfffdffff, RZ, 0xc0, !PT ;  /* 0xfffdffff00007812 */ /* 0x000fc800078ec0ff */
[----:B------:R-:W-:Y:S02]  /*46080*/  @P5 LOP3.LUT R0, R0, 0x20000, RZ, 0xfc, !PT ;  /* 0x0002000000005812 */ /* 0x000fe400078efcff */
[----:B0-----:R-:W-:-:S04]  /*46090*/  @!P5 IADD3 R68, P0, P1, R24, UR9, R32 ;  /* 0x000000091844dc10 */ /* 0x001fc8000f91e020 */
[----:B------:R-:W-:Y:S02]  /*460a0*/  @!P5 IADD3.X R69, R29, UR8, R33, P0, P1 ;  /* 0x000000081d45dc10 */ /* 0x000fe400087e2421 */
[----:B--2---:R-:W-:-:S04]  /*460b0*/  LOP3.LUT R31, R31, 0xff, RZ, 0xc0, !PT ;  /* 0x000000ff1f1f7812 */ /* 0x004fc800078ec0ff */
[----:B------:R-:W-:-:S05]  /*460c0*/  F2FP.F16.E4M3.UNPACK_B R31, R31 ;  /* 0x0000001fff1f723e */ /* 0x000fca00020006ff */
[----:B------:R-:W-:-:S05]  /*460d0*/  HADD2.F32 R31, -RZ, R31.H0_H0 ;  /* 0x2000001fff1f7230 */ /* 0x000fca0000004100 */
[----:B------:R-:W-:-:S04]  /*460e0*/  FMUL R31, R31, UR26 ;  /* 0x0000001a1f1f7c20 */ /* 0x000fc80008400000 */
[----:B----4-:R-:W-:Y:S01]  /*460f0*/  FFMA R31, R73, UR27, R31 ;  /* 0x0000001b491f7c23 */ /* 0x010fe2000800001f */
[----:B------:R-:W-:Y:S01]  /*46100*/  ISETP.LT.OR P5, PT, R28, 0x7a, !P3 ;  /* 0x0000007a1c00780c */ /* 0x000fe20005fa1670 */
[----:B------:R-:W-:Y:S01]  /*46110*/  IMAD.U32 R35, RZ, RZ, UR10 ;  /* 0x0000000aff237e24 */ /* 0x000fe2000f8e00ff */
[----:B------:R-:W-:Y:S01]  /*46120*/  LOP3.LUT R0, R0, 0xfffeffff, RZ, 0xc0, !PT ;  /* 0xfffeffff00007812 */ /* 0x000fe200078ec0ff */
[----:B------:R-:W2:Y:S01]  /*46130*/  LDL.LU R73, [R1+0xa88] ;  /* 0x000a880001497983 */ /* 0x000ea20000300800 */
[----:B------:R-:W-:-:S05]  /*46140*/  F2FP.SATFINITE.E4M3.F32.PACK_AB_MERGE_C R31, RZ, R31, RZ ;  /* 0x0000001fff1f723e */ /* 0x000fca00048070ff */
[----:B------:R0:W-:Y:S04]  /*46150*/  @!P6 STG.E.U8 desc[UR32][R58.64+0x40], R31 ;  /* 0x0000401f3a00e986 */ /* 0x0001e8000c101120 */
[----:B------:R-:W1:Y:S01]  /*46160*/  @!P5 LDC.64 R32, c[0x0][0x5c0] ;  /* 0x00017000ff20db82 */ /* 0x000e620000000a00 */
[----:B0-----:R-:W-:-:S06]  /*46170*/  PRMT R31, RZ, 0x7610, R31 ;  /* 0x00007610ff1f7816 */ /* 0x001fcc000000001f */
[----:B------:R-:W3:Y:S01]  /*46180*/  @!P4 LDG.E.U8 R31, desc[UR32][R16.64+0x41] ;  /* 0x00004120101fc981 */ /* 0x000ee2000c1e1100 */
[----:B------:R-:W-:Y:S02]  /*46190*/  @P5 LOP3.LUT R0, R0, 0x10000, RZ, 0xfc, !PT ;  /* 0x0001000000005812 */ /* 0x000fe400078efcff */
[----:B-1----:R-:W-:-:S04]  /*461a0*/  @!P5 IADD3 R52, P0, P1, R24, UR9, R32 ;  /* 0x000000091834dc10 */ /* 0x002fc8000f91e020 */
[----:B------:R-:W-:Y:S02]  /*461b0*/  @!P5 IADD3.X R53, R29, UR8, R33, P0, P1 ;  /* 0x000000081d35dc10 */ /* 0x000fe400087e2421 */
[----:B------:R-:W-:-:S13]  /*461c0*/  ISETP.LT.OR P5, PT, R28, 0x81, !P3 ;  /* 0x000000811c00780c */ /* 0x000fda0005fa1670 */
[----:B------:R-:W0:Y:S02]  /*461d0*/  @!P5 LDC.64 R32, c[0x0][0x5c0] ;  /* 0x00017000ff20db82 */ /* 0x000e240000000a00 */
[----:B0-----:R-:W-:-:S04]  /*461e0*/  @!P5 IADD3 R74, P0, P1, R24, UR9, R32 ;  /* 0x00000009184adc10 */ /* 0x001fc8000f91e020 */
[----:B------:R-:W-:Y:S02]  /*461f0*/  @!P5 IADD3.X R75, R29, UR8, R33, P0, P1 ;  /* 0x000000081d4bdc10 */ /* 0x000fe400087e2421 */
[----:B------:R-:W-:-:S13]  /*46200*/  ISETP.LT.OR P1, PT, R28, 0x41, !P2 ;  /* 0x000000411c00780c */ /* 0x000fda0005721670 */
[----:B------:R-:W0:Y:S01]  /*46210*/  @!P1 LDC.64 R32, c[0x0][0x5c0] ;  /* 0x00017000ff209b82 */ /* 0x000e220000000a00 */
        /* <DEDUP_REMOVED lines=8> */
[----:B------:R-:W-:Y:S01]  /*462a0*/  ISETP.LT.OR P6, PT, R28, 0x82, !P3 ;  /* 0x000000821c00780c */ /* 0x000fe20005fc1670 */
        /* <DEDUP_REMOVED lines=23> */
[----:B------:R-:W-:Y:S01]  /*46420*/  IMAD.U32 R35, RZ, RZ, UR11 ;  /* 0x0000000bff237e24 */ /* 0x000fe2000f8e00ff */
[----:B------:R-:W-:-:S04]  /*46430*/  @P5 LOP3.LUT R0, R0, 0x40000, RZ, 0xfc, !PT ;  /* 0x0004000000005812 */ /* 0x000fc800078efcff */
[----:B------:R-:W-:Y:S02]  /*46440*/  @!P0 IADD3 R35, P4, P5, R35, UR9, R24 ;  /* 0x0000000923238c10 */ /* 0x000fe4000fd9e018 */
[----:B------:R-:W-:Y:S02]  /*46450*/  LOP3.LUT R0, R0, 0xfffffff7, RZ, 0xc0, !PT ;  /* 0xfffffff700007812 */ /* 0x000fe400078ec0ff */
        /* <DEDUP_REMOVED lines=245> */
[----:B------:R-:W-:Y:S02]  /*473b0*/  @!P0 IADD3 R35, P4, P5, R35, UR9, R24 ;  /* 0x0000000923238c10 */ /* 0x000fe4000fd9e018 */
[----:B------:R-:W-:Y:S02]  /*473c0*/  @P6 LOP3.LUT R0, R0, 0x2, RZ, 0xfc, !PT ;  /* 0x0000000200006812 */ /* 0x000fe400078efcff */
[----:B------:R-:W-:Y:S02]  /*473d0*/  @!P0 IADD3.X R60, R60, UR8, R29, P4, P5 ;  /* 0x000000083c3c8c10 */ /* 0x000fe4000a7ea41d */
[----:B0-----:R-:W-:Y:S02]  /*473e0*/  @!P0 IADD3 R38, P1, R35, R38, RZ ;  /* 0x0000002623268210 */ /* 0x001fe40007f3e0ff */
[----:B-1----:R-:W-:-:S03]  /*473f0*/  @!P6 IADD3 R48, P4, P5, R24, UR9, R32 ;  /* 0x000000091830ec10 */ /* 0x002fc6000fd9e020 */
[----:B------:R-:W-:Y:S01]  /*47400*/  @!P0 IMAD.X R39, R60, 0x1, R39, P1 ;  /* 0x000000013c278824 */ /* 0x000fe200008e0627 */
[----:B------:R-:W-:Y:S02]  /*47410*/  @!P6 IADD3.X R49, R29, UR8, R33, P4, P5 ;  /* 0x000000081d31ec10 */ /* 0x000fe4000a7ea421 */
[----:B------:R-:W-:Y:S02]  /*47420*/  LOP3.LUT P5, RZ, R0, 0x20, RZ, 0xc0, !PT ;  /* 0x0000002000ff7812 */ /* 0x000fe400078ac0ff */
        /* <DEDUP_REMOVED lines=9> */
[----:B------:R-:W-:Y:S02]  /*474c0*/  LOP3.LUT P6, RZ, R0, 0x10, RZ, 0xc0, !PT ;  /* 0x0000001000ff7812 */ /* 0x000fe400078cc0ff */
[----:B------:R-:W-:-:S13]  /*474d0*/  ISETP.LT.OR P4, PT, R28, 0xb9, !P3 ;  /* 0x000000b91c00780c */ /* 0x000fda0005f81670 */
[----:B------:R-:W0:Y:S01]  /*474e0*/  @!P4 LDC.64 R32, c[0x0][0x5c0] ;  /* 0x00017000ff20cb82 */ /* 0x000e220000000a00 */
[----:B------:R-:W-:Y:S02]  /*474f0*/  ISETP.LT.OR P3, PT, R28, 0xba, !P3 ;  /* 0x000000ba1c00780c */ /* 0x000fe40005f61670 */
[----:B0-----:R-:W-:Y:S02]  /*47500*/  @!P4 IADD3 R84, P0, P1, R24, UR9, R32 ;  /* 0x000000091854cc10 */ /* 0x001fe4000f91e020 */
[----:B--2---:R-:W-:-:S04]  /*47510*/  LOP3.LUT R31, R31, 0xff, RZ, 0xc0, !PT ;  /* 0x000000ff1f1f7812 */ /* 0x004fc800078ec0ff */
[----:B------:R-:W-:-:S05]  /*47520*/  F2FP.F16.E4M3.UNPACK_B R31, R31 ;  /* 0x0000001fff1f723e */ /* 0x000fca00020006ff */
[----:B------:R-:W-:-:S05]  /*47530*/  HADD2.F32 R31, -RZ, R31.H0_H0 ;  /* 0x2000001fff1f7230 */ /* 0x000fca0000004100 */
[----:B------:R-:W-:-:S04]  /*47540*/  FMUL R31, R31, UR26 ;  /* 0x0000001a1f1f7c20 */ /* 0x000fc80008400000 */
[----:B----4-:R-:W-:Y:S01]  /*47550*/  FFMA R31, R88, UR27, R31 ;  /* 0x0000001b581f7c23 */ /* 0x010fe2000800001f */
[----:B------:R-:W-:Y:S02]  /*47560*/  @!P4 IADD3.X R85, R29, UR8, R33, P0, P1 ;  /* 0x000000081d55cc10 */ /* 0x000fe400087e2421 */
[----:B------:R-:W-:Y:S01]  /*47570*/  LOP3.LUT R30, R30, 0xbfffffff, RZ, 0xc0, !PT ;  /* 0xbfffffff1e1e7812 */ /* 0x000fe200078ec0ff */
[----:B------:R-:W0:Y:S01]  /*47580*/  @!P3 LDC.64 R32, c[0x0][0x5c0] ;  /* 0x00017000ff20bb82 */ /* 0x000e220000000a00 */
[----:B------:R-:W-:Y:S01]  /*47590*/  F2FP.SATFINITE.E4M3.F32.PACK_AB_MERGE_C R31, RZ, R31, RZ ;  /* 0x0000001fff1f723e */ /* 0x000fe200048070ff */
[----:B------:R-:W-:Y:S01]  /*475a0*/  IMAD.U32 R35, RZ, RZ, UR10 ;  /* 0x0000000aff237e24 */ /* 0x000fe2000f8e00ff */
[----:B------:R-:W-:Y:S01]  /*475b0*/  LOP3.LUT R0, R0, 0xfbffffff, RZ, 0xc0, !PT ;  /* 0xfbffffff00007812 */ /* 0x000fe200078ec0ff */
[----:B------:R-:W2:Y:S04]  /*475c0*/  LDL.LU R88, [R1+0xac8] ;  /* 0x000ac80001587983 */ /* 0x000ea80000300800 */
[----:B------:R1:W-:Y:S01]  /*475d0*/  @!P5 STG.E.U8 desc[UR32][R66.64+0x60], R31 ;  /* 0x0000601f4200d986 */ /* 0x0003e2000c101120 */
[----:B------:R-:W-:-:S02]  /*475e0*/  @P3 LOP3.LUT R30, R30, 0x40000000, RZ, 0xfc, !PT ;  /* 0x400000001e1e3812 */ /* 0x000fc400078efcff */
[----:B0-----:R-:W-:Y:S01]  /*475f0*/  @!P3 IADD3 R60, P0, P1, R24, UR9, R32 ;  /* 0x00000009183cbc10 */ /* 0x001fe2000f91e020 */
[----:B------:R-:W3:Y:S01]  /*47600*/  LDL.LU R90, [R1+0xacc] ;  /* 0x000acc00015a7983 */ /* 0x000ee20000300800 */
[----:B-1----:R-:W-:-:S06]  /*47610*/  PRMT R31, RZ, 0x7610, R31 ;  /* 0x00007610ff1f7816 */ /* 0x002fcc000000001f */
[----:B------:R-:W4:Y:S01]  /*47620*/  @!P6 LDG.E.U8 R31, desc[UR32][R16.64+0x61] ;  /* 0x00006120101fe981 */ /* 0x000f22000c1e1100 */
[----:B------:R-:W-:Y:S02]  /*47630*/  @!P3 IADD3.X R61, R29, UR8, R33, P0, P1 ;  /* 0x000000081d3dbc10 */ /* 0x000fe400087e2421 */
[----:B------:R-:W-:-:S04]  /*47640*/  ISETP.GE.AND P1, PT, R11, 0x101, PT ;  /* 0x000001010b00780c */ /* 0x000fc80003f26270 */
[----:B------:R-:W-:-:S13]  /*47650*/  ISETP.LT.OR P3, PT, R28, 0x1, !P1 ;  /* 0x000000011c00780c */ /* 0x000fda0004f61670 */
[----:B------:R-:W0:Y:S01]  /*47660*/  @!P3 LDC.64 R32, c[0x0][0x5c0] ;  /* 0x00017000ff20bb82 */ /* 0x000e220000000a00 */
[----:B------:R-:W-:Y:S02]  /*47670*/  @P4 LOP3.LUT R0, R0, 0x4000000, RZ, 0xfc, !PT ;  /* 0x0400000000004812 */ /* 0x000fe400078efcff */
[----:B0-----:R-:W-:-:S04]  /*47680*/  @!P3 IADD3 R66, P0, P4, R24, UR13, R32 ;  /* 0x0000000d1842bc10 */ /* 0x001fc8000fc1e020 */
[----:B------:R-:W-:Y:S02]  /*47690*/  @!P3 IADD3.X R67, R29, UR12, R33, P0, P4 ;  /* 0x0000000c1d43bc10 */ /* 0x000fe400087e8421 */
[----:B------:R-:W-:-:S13]  /*476a0*/  ISETP.LT.OR P4, PT, R28, 0x61, !P2 ;  /* 0x000000611c00780c */ /* 0x000fda0005781670 */
[----:B------:R-:W0:Y:S01]  /*476b0*/  @!P4 LDC.64 R32, c[0x0][0x5c0] ;  /* 0x00017000ff20cb82 */ /* 0x000e220000000a00 */
[----:B----4-:R-:W-:-:S04]  /*476c0*/  LOP3.LUT R31, R31, 0xff, RZ, 0xc0, !PT ;  /* 0x000000ff1f1f7812 */ /* 0x010fc800078ec0ff */
[----:B------:R-:W-:-:S05]  /*476d0*/  F2FP.F16.E4M3.UNPACK_B R31, R31 ;  /* 0x0000001fff1f723e */ /* 0x000fca00020006ff */
[----:B------:R-:W-:-:S05]  /*476e0*/  HADD2.F32 R31, -RZ, R31.H0_H0 ;  /* 0x2000001fff1f7230 */ /* 0x000fca0000004100 */
[----:B------:R-:W-:-:S04]  /*476f0*/  FMUL R31, R31, UR26 ;  /* 0x0000001a1f1f7c20 */ /* 0x000fc80008400000 */
[----:B------:R-:W-:Y:S01]  /*47700*/  FFMA R31, R89, UR27, R31 ;  /* 0x0000001b591f7c23 */ /* 0x000fe2000800001f */
[----:B------:R-:W-:Y:S01]  /*47710*/  ISETP.LT.OR P3, PT, R28, 0x2, !P1 ;  /* 0x000000021c00780c */ /* 0x000fe20004f61670 */
[----:B------:R-:W4:Y:S03]  /*47720*/  LDL.LU R89, [R1+0xad0] ;  /* 0x000ad00001597983 */ /* 0x000f260000300800 */
[----:B------:R-:W-:Y:S01]  /*47730*/  F2FP.SATFINITE.E4M3.F32.PACK_AB_MERGE_C R31, RZ, R31, RZ ;  /* 0x0000001fff1f723e */ /* 0x000fe200048070ff */
        /* <DEDUP_REMOVED lines=23> */
[----:B------:R-:W-:Y:S02]  /*478b0*/  IMAD.U32 R35, RZ, RZ, UR11 ;  /* 0x0000000bff237e24 */ /* 0x000fe4000f8e00ff */
[----:B------:R-:W-:-:S03]  /*478c0*/  IMAD.U32 R88, RZ, RZ, UR10 ;  /* 0x0000000aff587e24 */ /* 0x000fc6000f8e00ff */
        /* <DEDUP_REMOVED lines=20> */
[----:B------:R-:W-:-:S04]  /*47a10*/  LOP3.LUT R0, R0, 0xefffffff, RZ, 0xc0, !PT ;  /* 0xefffffff00007812 */ /* 0x000fc800078ec0ff */
[----:B------:R-:W-:Y:S02]  /*47a20*/  @P5 LOP3.LUT R0, R0, 0x10000000, RZ, 0xfc, !PT ;  /* 0x1000000000005812 */ /* 0x000fe400078efcff */
[----:B0-----:R-:W-:-:S04]  /*47a30*/  @!P5 IADD3 R90, P0, P4, R24, UR13, R32 ;  /* 0x0000000d185adc10 */ /* 0x001fc8000fc1e020 */
[----:B------:R-:W-:Y:S02]  /*47a40*/  @!P5 IADD3.X R91, R29, UR12, R33, P0, P4 ;  /* 0x0000000c1d5bdc10 */ /* 0x000fe400087e8421 */
[----:B------:R-:W-:-:S13]  /*47a50*/  ISETP.LT.OR P5, PT, R28, 0xa, !P1 ;  /* 0x0000000a1c00780c */ /* 0x000fda0004fa1670 */
[----:B------:R-:W0:Y:S01]  /*47a60*/  @!P5 LDC.64 R32, c[0x0][0x5c0] ;  /* 0x00017000ff20db82 */ /* 0x000e220000000a00 */
[----:B--2---:R-:W-:-:S04]  /*47a70*/  LOP3.LUT R31, R31, 0xff, RZ, 0xc0, !PT ;  /* 0x000000ff1f1f7812 */ /* 0x004fc800078ec0ff */
[----:B------:R-:W-:-:S05]  /*47a80*/  F2FP.F16.E4M3.UNPACK_B R31, R31 ;  /* 0x0000001fff1f723e */ /* 0x000fca00020006ff */
[----:B------:R-:W-:-:S05]  /*47a90*/  HADD2.F32 R31, -RZ, R31.H0_H0 ;  /* 0x2000001fff1f7230 */ /* 0x000fca0000004100 */
[----:B------:R-:W-:-:S04]  /*47aa0*/  FMUL R31, R31, UR26 ;  /* 0x0000001a1f1f7c20 */ /* 0x000fc80008400000 */
[----:B----4-:R-:W-:-:S05]  /*47ab0*/  FFMA R31, R89, UR27, R31 ;  /* 0x0000001b591f7c23 */ /* 0x010fca000800001f */
[----:B------:R-:W-:-:S05]  /*47ac0*/  F2FP.SATFINITE.E4M3.F32.PACK_AB_MERGE_C R31, RZ, R31, RZ ;  /* 0x0000001fff1f723e */ /* 0x000fca00048070ff */
[----:B------:R1:W-:Y:S02]  /*47ad0*/  @!P6 STG.E.U8 desc[UR32][R64.64+0x68], R31 ;  /* 0x0000681f4000e986 */ /* 0x0003e4000c101120 */
[----:B-1----:R-:W-:-:S06]  /*47ae0*/  PRMT R31, RZ, 0x7610, R31 ;  /* 0x00007610ff1f7816 */ /* 0x002fcc000000001f */
[----:B------:R-:W2:Y:S01]  /*47af0*/  @!P3 LDG.E.U8 R31, desc[UR32][R16.64+0x69] ;  /* 0x00006920101fb981 */ /* 0x000ea2000c1e1100 */
[----:B------:R-:W-:Y:S02]  /*47b00*/  LOP3.LUT R0, R0, 0xf7ffffff, RZ, 0xc0, !PT ;  /* 0xf7ffffff00007812 */ /* 0x000fe400078ec0ff */
[----:B0-----:R-:W-:Y:S02]  /*47b10*/  @!P5 IADD3 R88, P0, P4, R24, UR13, R32 ;  /* 0x0000000d1858dc10 */ /* 0x001fe4000fc1e020 */
[----:B------:R-:W-:Y:S02]  /*47b20*/  @P5 LOP3.LUT R0, R0, 0x8000000, RZ, 0xfc, !PT ;  /* 0x0800000000005812 */ /* 0x000fe400078efcff */
[----:B------:R-:W-:Y:S02]  /*47b30*/  @!P5 IADD3.X R89, R29, UR12, R33, P0, P4 ;  /* 0x0000000c1d59dc10 */ /* 0x000fe400087e8421 */
[----:B------:R-:W-:-:S13]  /*47b40*/  ISETP.LT.OR P5, PT, R28, 0x11, !P1 ;  /* 0x000000111c00780c */ /* 0x000fda0004fa1670 */
[----:B------:R-:W0:Y:S02]  /*47b50*/  @!P5 LDC.64 R32, c[0x0][0x5c0] ;  /* 0x00017000ff20db82 */ /* 0x000e240000000a00 */
[----:B0-----:R-:W-:-:S04]  /*47b60*/  @!P5 IADD3 R92, P0, P4, R24, UR13, R32 ;  /* 0x0000000d185cdc10 */ /* 0x001fc8000fc1e020 */
[----:B------:R-:W-:Y:S02]  /*47b70*/  @!P5 IADD3.X R93, R29, UR12, R33, P0, P4 ;  /* 0x0000000c1d5ddc10 */ /* 0x000fe400087e8421 */
[----:B------:R-:W-:-:S13]  /*47b80*/  ISETP.LT.OR P4, PT, R28, 0x69, !P2 ;  /* 0x000000691c00780c */ /* 0x000fda0005781670 */
[----:B------:R-:W0:Y:S01]  /*47b90*/  @!P4 LDC.64 R32, c[0x0][0x5c0] ;  /* 0x00017000ff20cb82 */ /* 0x000e220000000a00 */
[----:B------:R-:W-:Y:S01]  /*47ba0*/  LOP3.LUT R0, R0, 0xffff7fff, RZ, 0xc0, !PT ;  /* 0xffff7fff00007812 */ /* 0x000fe200078ec0ff */
[----:B------:R-:W-:-:S03]  /*47bb0*/  IMAD.U32 R35, RZ, RZ, UR10 ;  /* 0x0000000aff237e24 */ /* 0x000fc6000f8e00ff */
[----:B------:R-:W-:Y:S02]  /*47bc0*/  @P5 LOP3.LUT R0, R0, 0x8000, RZ, 0xfc, !PT ;  /* 0x0000800000005812 */ /* 0x000fe400078efcff */
[----:B--2---:R-:W-:-:S04]  /*47bd0*/  LOP3.LUT R31, R31, 0xff, RZ, 0xc0, !PT ;  /* 0x000000ff1f1f7812 */ /* 0x004fc800078ec0ff */
[----:B------:R-:W-:-:S05]  /*47be0*/  F2FP.F16.E4M3.UNPACK_B R31, R31 ;  /* 0x0000001fff1f723e */ /* 0x000fca00020006ff */
[----:B------:R-:W-:-:S05]  /*47bf0*/  HADD2.F32 R31, -RZ, R31.H0_H0 ;  /* 0x2000001fff1f7230 */ /* 0x000fca0000004100 */
[----:B------:R-:W-:-:S04]  /*47c00*/  FMUL R31, R31, UR26 ;  /* 0x0000001a1f1f7c20 */ /* 0x000fc80008400000 */
[----:B------:R-:W-:Y:S02]  /*47c10*/  FFMA R31, R94, UR27, R31 ;  /* 0x0000001b5e1f7c23 */ /* 0x000fe4000800001f */
[----:B------:R-:W2:Y:S03]  /*47c20*/  LDL.LU R94, [R1+0xadc] ;  /* 0x000adc00015e7983 */ /* 0x000ea60000300800 */
[----:B------:R-:W-:Y:S01]  /*47c30*/  F2FP.SATFINITE.E4M3.F32.PACK_AB_MERGE_C R31, RZ, R31, RZ ;  /* 0x0000001fff1f723e */ /* 0x000fe200048070ff */
[----:B------:R-:W3:Y:S04]  /*47c40*/  LDL.LU R96, [R1+0xae0] ;  /* 0x000ae00001607983 */ /* 0x000ee80000300800 */
[----:B------:R1:W-:Y:S01]  /*47c50*/  @!P3 STG.E.U8 desc[UR32][R54.64+0x69], R31 ;  /* 0x0000691f3600b986 */ /* 0x0003e2000c101120 */
[----:B------:R-:W-:-:S03]  /*47c60*/  LOP3.LUT R0, R0, 0xffffbfff, RZ, 0xc0, !PT ;  /* 0xffffbfff00007812 */ /* 0x000fc600078ec0ff */
[----:B------:R-:W4:Y:S01]  /*47c70*/  LDL.LU R99, [R1+0xae4] ;  /* 0x000ae40001637983 */ /* 0x000f220000300800 */
[----:B-1----:R-:W-:Y:S01]  /*47c80*/  IMAD.U32 R31, RZ, RZ, UR11 ;  /* 0x0000000bff1f7e24 */ /* 0x002fe2000f8e00ff */
[----:B------:R-:W-:Y:S01]  /*47c90*/  ISETP.LT.OR P3, PT, R28, 0x12, !P1 ;  /* 0x000000121c00780c */ /* 0x000fe20004f61670 */
[----:B------:R-:W-:Y:S01]  /*47ca0*/  IMAD.U32 R54, RZ, RZ, UR10 ;  /* 0x0000000aff367e24 */ /* 0x000fe2000f8e00ff */
[----:B------:R-:W4:Y:S02]  /*47cb0*/  LDL.LU R98, [R1+0xae8] ;  /* 0x000ae80001627983 */ /* 0x000f240000300800 */
        /* <DEDUP_REMOVED lines=49> */
[----:B---3--:R-:W-:-:S05]  /*47fd0*/  FFMA R31, R96, UR27, R31 ;  /* 0x0000001b601f7c23 */ /* 0x008fca000800001f */
        /* <DEDUP_REMOVED lines=25> */
[----:B-1----:R-:W-:-:S05]  /*48170*/  IMAD.U32 R31, RZ, RZ, UR11 ;  /* 0x0000000bff1f7e24 */ /* 0x002fca000f8e00ff */
[----:B------:R-:W-:-:S04]  /*48180*/  @!P4 IADD3 R31, P0, P5, R31, UR9, R24 ;  /* 0x000000091f1fcc10 */ /* 0x000fc8000fd1e018 */
[----:B------:R-:W-:Y:S02]  /*48190*/  @!P4 IADD3.X R35, R35, UR8, R29, P0, P5 ;  /* 0x000000082323cc10 */ /* 0x000fe400087ea41d */
[----:B0-----:R-:W-:Y:S02]  /*481a0*/  @!P4 IADD3 R32, P0, R31, R32, RZ ;  /* 0x000000201f20c210 */ /* 0x001fe40007f1e0ff */
[----:B------:R-:W-:-:S06]  /*481b0*/  PRMT R31, RZ, 0x7610, R31 ;  /* 0x00007610ff1f7816 */ /* 0x000fcc000000001f */
[----:B------:R-:W3:Y:S01]  /*481c0*/  @!P4 LDG.E.U8 R31, desc[UR32][R18.64+0x70] ;  /* 0x00007020121fc981 */ /* 0x000ee2000c1e1100 */
[----:B------:R-:W-:Y:S01]  /*481d0*/  @!P4 IMAD.X R33, R35, 0x1, R33, P0 ;  /* 0x000000012321c824 */ /* 0x000fe200000e0621 */
[C---:B------:R-:W-:Y:S02]  /*481e0*/  ISETP.LT.OR P0, PT, R28.reuse, 0x72, !P2 ;  /* 0x000000721c00780c */ /* 0x040fe40005701670 */
[----:B------:R-:W-:-:S11]  /*481f0*/  ISETP.LT.OR P3, PT, R28, 0x22, !P1 ;  /* 0x000000221c00780c */ /* 0x000fd60004f61670 */
[----:B------:R-:W0:Y:S01]  /*48200*/  @!P0 LDC.64 R38, c[0x0][0x5c0] ;  /* 0x00017000ff268b82 */ /* 0x000e220000000a00 */
[----:B---3--:R-:W-:-:S04]  /*48210*/  LOP3.LUT R31, R31, 0xff, RZ, 0xc0, !PT ;  /* 0x000000ff1f1f7812 */ /* 0x008fc800078ec0ff */
[----:B------:R-:W-:-:S05]  /*48220*/  F2FP.F16.E4M3.UNPACK_B R31, R31 ;  /* 0x0000001fff1f723e */ /* 0x000fca00020006ff */
[----:B------:R-:W-:-:S05]  /*48230*/  HADD2.F32 R31, -RZ, R31.H0_H0 ;  /* 0x2000001fff1f7230 */ /* 0x000fca0000004100 */
[----:B------:R-:W-:-:S04]  /*48240*/  FMUL R31, R31, UR26 ;  /* 0x0000001a1f1f7c20 */ /* 0x000fc80008400000 */
[----:B------:R-:W-:Y:S01]  /*48250*/  FFMA R31, R98, UR27, R31 ;  /* 0x0000001b621f7c23 */ /* 0x000fe2000800001f */
[----:B------:R-:W-:Y:S01]  /*48260*/  IMAD.U32 R35, RZ, RZ, UR11 ;  /* 0x0000000bff237e24 */ /* 0x000fe2000f8e00ff */
[----:B------:R-:W-:Y:S01]  /*48270*/  LOP3.LUT R0, R0, 0xffffffbf, RZ, 0xc0, !PT ;  /* 0xffffffbf00007812 */ /* 0x000fe200078ec0ff */
[----:B------:R-:W-:Y:S01]  /*48280*/  IMAD.U32 R44, RZ, RZ, UR10 ;  /* 0x0000000aff2c7e24 */ /* 0x000fe2000f8e00ff */
[----:B------:R-:W3:Y:S01]  /*48290*/  LDL.LU R98, [R1+0xaf0] ;  /* 0x000af00001627983 */ /* 0x000ee20000300800 */
[----:B------:R-:W-:Y:S02]  /*482a0*/  F2FP.SATFINITE.E4M3.F32.PACK_AB_MERGE_C R31, RZ, R31, RZ ;  /* 0x0000001fff1f723e */ /* 0x000fe400048070ff */
[----:B------:R-:W-:Y:S01]  /*482b0*/  @!P0 IADD3 R35, P5, P6, R35, UR9, R24 ;  /* 0x0000000923238c10 */ /* 0x000fe2000febe018 */
[----:B------:R-:W4:Y:S04]  /*482c0*/  LDL.LU R102, [R1+0xaf4] ;  /* 0x000af40001667983 */ /* 0x000f280000300800 */
[----:B------:R1:W-:Y:S01]  /*482d0*/  @!P4 STG.E.U8 desc[UR32][R32.64+0x70], R31 ;  /* 0x0000701f2000c986 */ /* 0x0003e2000c101120 */
[----:B------:R-:W-:-:S02]  /*482e0*/  @!P0 IADD3.X R44, R44, UR8, R29, P5, P6 ;  /* 0x000000082c2c8c10 */ /* 0x000fc4000afec41d */
[----:B------:R-:W-:Y:S01]  /*482f0*/  @P3 LOP3.LUT R0, R0, 0x40, RZ, 0xfc, !PT ;  /* 0x0000004000003812 */ /* 0x000fe200078efcff */
[----:B------:R-:W4:Y:S01]  /*48300*/  LDL.LU R103, [R1+0xaf8] ;  /* 0x000af80001677983 */ /* 0x000f220000300800 */
[----:B-1----:R-:W-:Y:S01]  /*48310*/  PRMT R31, RZ, 0x7610, R31 ;  /* 0x00007610ff1f7816 */ /* 0x002fe2000000001f */
[----:B------:R-:W1:Y:S05]  /*48320*/  @!P3 LDC.64 R32, c[0x0][0x5c0] ;  /* 0x00017000ff20bb82 */ /* 0x000e6a0000000a00 */
[----:B------:R-:W2:Y:S01]  /*48330*/  @!P0 LDG.E.U8 R31, desc[UR32][R18.64+0x71] ;  /* 0x00007120121f8981 */ /* 0x000ea2000c1e1100 */
[----:B0-----:R-:W-:-:S05]  /*48340*/  @!P0 IADD3 R38, P4, R35, R38, RZ ;  /* 0x0000002623268210 */ /* 0x001fca0007f9e0ff */
[----:B------:R-:W-:Y:S01]  /*48350*/  @!P0 IMAD.X R39, R44, 0x1, R39, P4 ;  /* 0x000000012c278824 */ /* 0x000fe200020e0627 */
[----:B-1----:R-:W-:-:S04]  /*48360*/  @!P3 IADD3 R70, P5, P6, R24, UR13, R32 ;  /* 0x0000000d1846bc10 */ /* 0x002fc8000febe020 */
        /* <DEDUP_REMOVED lines=48> */
[----:B------:R-:W-:Y:S01]  /*48670*/  F2FP.SATFINITE.E4M3.F32.PACK_AB_MERGE_C R31, RZ, R31, RZ ;  /* 0x0000001fff1f723e */ /* 0x000fe200048070ff */
[----:B------:R-:W-:Y:S01]  /*48680*/  IMAD.U32 R44, RZ, RZ, UR10 ;  /* 0x0000000aff2c7e24 */ /* 0x000fe2000f8e00ff */
[----:B------:R-:W-:Y:S01]  /*48690*/  LOP3.LUT R0, R0, 0xfffeffff, RZ, 0xc0, !PT ;  /* 0xfffeffff00007812 */ /* 0x000fe200078ec0ff */
[----:B------:R-:W3:Y:S04]  /*486a0*/  LDL.LU R104, [R1+0xb00] ;  /* 0x000b000001687983 */ /* 0x000ee80000300800 */
[----:B------:R1:W-:Y:S04]  /*486b0*/  @!P3 STG.E.U8 desc[UR32][R52.64+0x79], R31 ;  /* 0x0000791f3400b986 */ /* 0x0003e8000c101120 */
[----:B------:R-:W4:Y:S01]  /*486c0*/  LDL.LU R107, [R1+0xb04] ;  /* 0x000b0400016b7983 */ /* 0x000f220000300800 */
[----:B-1----:R-:W-:Y:S01]  /*486d0*/  IMAD.U32 R31, RZ, RZ, UR11 ;  /* 0x0000000bff1f7e24 */ /* 0x002fe2000f8e00ff */
[----:B------:R-:W-:-:S02]  /*486e0*/  ISETP.LT.OR P3, PT, R28, 0x32, !P1 ;  /* 0x000000321c00780c */ /* 0x000fc40004f61670 */
        /* <DEDUP_REMOVED lines=173> */
[----:B------:R-:W-:Y:S02]  /*491c0*/  IMAD.U32 R35, RZ, RZ, UR11 ;  /* 0x0000000bff237e24 */ /* 0x000fe4000f8e00ff */
[----:B------:R-:W-:Y:S01]  /*491d0*/  IMAD.U32 R40, RZ, RZ, UR10 ;  /* 0x0000000aff287e24 */ /* 0x000fe2000f8e00ff */
[----:B------:R-:W-:Y:S01]  /*491e0*/  LOP3.LUT R0, R0, 0xfff7ffff, RZ, 0xc0, !PT ;  /* 0xfff7ffff00007812 */ /* 0x000fe200078ec0ff */
        /* <DEDUP_REMOVED lines=474> */
[----:B------:R-:W3:Y:S04]  /*4af90*/  LDL.LU R136, [R1+0xb80] ;  /* 0x000b800001887983 */ /* 0x000ee80000300800 */
[----:B------:R1:W-:Y:S01]  /*4afa0*/  @!P3 STG.E.U8 desc[UR32][R60.64+0xb9], R31 ;  /* 0x0000b91f3c00b986 */ /* 0x0003e2000c101120 */
[----:B------:R-:W-:-:S03]  /*4afb0*/  LOP3.LUT R0, R0, 0xfdffffff, RZ, 0xc0, !PT ;  /* 0xfdffffff00007812 */ /* 0x000fc600078ec0ff */
[----:B------:R-:W4:Y:S01]  /*4afc0*/  LDL.LU R140, [R1+0xb84] ;  /* 0x000b8400018c7983 */ /* 0x000f220000300800 */
[----:B-1----:R-:W-:Y:S01]  /*4afd0*/  IMAD.U32 R31, RZ, RZ, UR11 ;  /* 0x0000000bff1f7e24 */ /* 0x002fe2000f8e00ff */
[----:B------:R-:W-:Y:S02]  /*4afe0*/  LOP3.LUT P3, RZ, R30, 0x20000000, RZ, 0xc0, !PT ;  /* 0x200000001eff7812 */ /* 0x000fe4000786c0ff */
[----:B------:R-:W4:Y:S02]  /*4aff0*/  LDL.LU R141, [R1+0xb88] ;  /* 0x000b8800018d7983 */ /* 0x000f240000300800 */
[----:B------:R-:W-:-:S04]  /*4b000*/  @!P4 IADD3 R31, P0, P5, R31, UR9, R24 ;  /* 0x000000091f1fcc10 */ /* 0x000fc8000fd1e018 */
[----:B------:R-:W-:Y:S02]  /*4b010*/  @!P4 IADD3.X R35, R35, UR8, R29, P0, P5 ;  /* 0x000000082323cc10 */ /* 0x000fe400087ea41d */
[----:B0-----:R-:W-:Y:S02]  /*4b020*/  @!P4 IADD3 R32, P0, R31, R32, RZ ;  /* 0x000000201f20c210 */ /* 0x001fe40007f1e0ff */
[----:B------:R-:W-:-:S06]  /*4b030*/  PRMT R31, RZ, 0x7610, R31 ;  /* 0x00007610ff1f7816 */ /* 0x000fcc000000001f */
[----:B------:R-:W2:Y:S01]  /*4b040*/  @!P4 LDG.E.U8 R31, desc[UR32][R18.64+0xb8] ;  /* 0x0000b820121fc981 */ /* 0x000ea2000c1e1100 */
[----:B------:R-:W-:Y:S01]  /*4b050*/  @!P4 IMAD.X R33, R35, 0x1, R33, P0 ;  /* 0x000000012321c824 */ /* 0x000fe200000e0621 */
[----:B------:R-:W-:Y:S02]  /*4b060*/  ISETP.LT.OR P0, PT, R28, 0xba, !P2 ;  /* 0x000000ba1c00780c */ /* 0x000fe40005701670 */
[----:B------:R-:W-:Y:S02]  /*4b070*/  LOP3.LUT R30, R30, 0xffffffbf, RZ, 0xc0, !PT ;  /* 0xffffffbf1e1e7812 */ /* 0x000fe400078ec0ff */
[----:B--2---:R-:W-:-:S09]  /*4b080*/  LOP3.LUT R31, R31, 0xff, RZ, 0xc0, !PT ;  /* 0x000000ff1f1f7812 */ /* 0x004fd200078ec0ff */
[----:B------:R-:W0:Y:S01]  /*4b090*/  @!P0 LDC.64 R38, c[0x0][0x5c0] ;  /* 0x00017000ff268b82 */ /* 0x000e220000000a00 */
[----:B------:R-:W-:-:S05]  /*4b0a0*/  F2FP.F16.E4M3.UNPACK_B R31, R31 ;  /* 0x0000001fff1f723e */ /* 0x000fca00020006ff */
[----:B------:R-:W-:-:S05]  /*4b0b0*/  HADD2.F32 R31, -RZ, R31.H0_H0 ;  /* 0x2000001fff1f7230 */ /* 0x000fca0000004100 */
[----:B------:R-:W-:-:S04]  /*4b0c0*/  FMUL R31, R31, UR26 ;  /* 0x0000001a1f1f7c20 */ /* 0x000fc80008400000 */
[----:B------:R-:W-:-:S05]  /*4b0d0*/  FFMA R31, R135, UR27, R31 ;  /* 0x0000001b871f7c23 */ /* 0x000fca000800001f */
[----:B------:R-:W-:-:S05]  /*4b0e0*/  F2FP.SATFINITE.E4M3.F32.PACK_AB_MERGE_C R31, RZ, R31, RZ ;  /* 0x0000001fff1f723e */ /* 0x000fca00048070ff */
[----:B------:R1:W-:Y:S02]  /*4b0f0*/  @!P4 STG.E.U8 desc[UR32][R32.64+0xb8], R31 ;  /* 0x0000b81f2000c986 */ /* 0x0003e4000c101120 */
[----:B-1----:R-:W-:-:S06]  /*4b100*/  PRMT R31, RZ, 0x7610, R31 ;  /* 0x00007610ff1f7816 */ /* 0x002fcc000000001f */
[----:B------:R-:W2:Y:S01]  /*4b110*/  @!P0 LDG.E.U8 R31, desc[UR32][R18.64+0xb9] ;  /* 0x0000b920121f8981 */ /* 0x000ea2000c1e1100 */
[----:B------:R-:W-:Y:S02]  /*4b120*/  @P2 LOP3.LUT R30, R30, 0x40, RZ, 0xfc, !PT ;  /* 0x000000401e1e2812 */ /* 0x000fe400078efcff */
[----:B------:R-:W-:-:S13]  /*4b130*/  ISETP.LT.OR P2, PT, R28, 0xb2, !P1 ;  /* 0x000000b21c00780c */ /* 0x000fda0004f41670 */
[----:B------:R-:W1:Y:S01]  /*4b140*/  @!P2 LDC.64 R32, c[0x0][0x5c0] ;  /* 0x00017000ff20ab82 */ /* 0x000e620000000a00 */
[----:B------:R-:W-:-:S05]  /*4b150*/  IMAD.U32 R35, RZ, RZ, UR11 ;  /* 0x0000000bff237e24 */ /* 0x000fca000f8e00ff */
[----:B------:R-:W-:-:S04]  /*4b160*/  @!P0 IADD3 R35, P5, P6, R35, UR9, R24 ;  /* 0x0000000923238c10 */ /* 0x000fc8000febe018 */
[----:B------:R-:W-:Y:S02]  /*4b170*/  @!P0 IADD3.X R40, R40, UR8, R29, P5, P6 ;  /* 0x0000000828288c10 */ /* 0x000fe4000afec41d */
[----:B0-----:R-:W-:-:S05]  /*4b180*/  @!P0 IADD3 R38, P4, R35, R38, RZ ;  /* 0x0000002623268210 */ /* 0x001fca0007f9e0ff */
[----:B------:R-:W-:Y:S01]  /*4b190*/  @!P0 IMAD.X R39, R40, 0x1, R39, P4 ;  /* 0x0000000128278824 */ /* 0x000fe200020e0627 */
[----:B-1----:R-:W-:-:S04]  /*4b1a0*/  @!P2 IADD3 R60, P5, P6, R24, UR13, R32 ;  /* 0x0000000d183cac10 */ /* 0x002fc8000febe020 */
[----:B------:R-:W-:Y:S02]  /*4b1b0*/  @!P2 IADD3.X R61, R29, UR12, R33, P5, P6 ;  /* 0x0000000c1d3dac10 */ /* 0x000fe4000afec421 */
        /* <DEDUP_REMOVED lines=10> */
[----:B------:R-:W-:-:S04]  /*4b260*/  @P2 LOP3.LUT R0, R0, 0x2000000, RZ, 0xfc, !PT ;  /* 0x0200000000002812 */ /* 0x000fc800078efcff */
[----:B------:R-:W-:Y:S02]  /*4b270*/  LOP3.LUT P2, RZ, R0, 0x10, RZ, 0xc0, !PT ;  /* 0x0000001000ff7812 */ /* 0x000fe4000784c0ff */
        /* <DEDUP_REMOVED lines=11> */
[----:B0-----:R-:W-:-:S04]  /*4b330*/  @!P5 IADD3 R134, P0, P4, R24, UR13, R32 ;  /* 0x0000000d1886dc10 */ /* 0x001fc8000fc1e020 */
[----:B------:R-:W-:Y:S02]  /*4b340*/  @!P5 IADD3.X R135, R29, UR12, R33, P0, P4 ;  /* 0x0000000c1d87dc10 */ /* 0x000fe400087e8421 */
[----:B------:R-:W-:Y:S02]  /*4b350*/  ISETP.LT.OR P5, PT, R28, 0xba, !P1 ;  /* 0x000000ba1c00780c */ /* 0x000fe40004fa1670 */
[----:B------:R-:W-:-:S11]  /*4b360*/  LOP3.LUT R30, R30, 0xfffdffff, RZ, 0xc0, !PT ;  /* 0xfffdffff1e1e7812 */ /* 0x000fd600078ec0ff */
[----:B------:R-:W0:Y:S01]  /*4b370*/  @!P5 LDC.64 R32, c[0x0][0x5c0] ;  /* 0x00017000ff20db82 */ /* 0x000e220000000a00 */
[----:B------:R-:W-:Y:S02]  /*4b380*/  @P1 LOP3.LUT R30, R30, 0x20000, RZ, 0xfc, !PT ;  /* 0x000200001e1e1812 */ /* 0x000fe400078efcff */
[----:B------:R-:W-:Y:S02]  /*4b390*/  ISETP.LT.OR P1, PT, R28, 0xc1, !P3 ;  /* 0x000000c11c00780c */ /* 0x000fe40005f21670 */
[----:B0-----:R-:W-:-:S04]  /*4b3a0*/  @!P5 IADD3 R136, P0, P4, R24, UR13, R32 ;  /* 0x0000000d1888dc10 */ /* 0x001fc8000fc1e020 */
[----:B------:R-:W-:-:S07]  /*4b3b0*/  @!P5 IADD3.X R137, R29, UR12, R33, P0, P4 ;  /* 0x0000000c1d89dc10 */ /* 0x000fce00087e8421 */
[----:B------:R-:W0:Y:S02]  /*4b3c0*/  @!P1 LDC.64 R32, c[0x0][0x5c0] ;  /* 0x00017000ff209b82 */ /* 0x000e240000000a00 */
[----:B0-----:R-:W-:-:S04]  /*4b3d0*/  @!P1 IADD3 R138, P0, P4, R24, UR11, R32 ;  /* 0x0000000b188a9c10 */ /* 0x001fc8000fc1e020 */
[----:B------:R-:W-:Y:S02]  /*4b3e0*/  @!P1 IADD3.X R139, R29, UR10, R33, P0, P4 ;  /* 0x0000000a1d8b9c10 */ /* 0x000fe400087e8421 */
[----:B------:R-:W-:-:S04]  /*4b3f0*/  ISETP.GE.AND P0, PT, R11, 0x109, PT ;  /* 0x000001090b00780c */ /* 0x000fc80003f06270 */
[----:B------:R-:W-:-:S13]  /*4b400*/  ISETP.LT.OR P5, PT, R28, 0x1, !P0 ;  /* 0x000000011c00780c */ /* 0x000fda00047a1670 */
[----:B------:R-:W0:Y:S01]  /*4b410*/  @!P5 LDC.64 R32, c[0x0][0x5c0] ;  /* 0x00017000ff20db82 */ /* 0x000e220000000a00 */
[----:B------:R-:W-:Y:S01]  /*4b420*/  IMAD.U32 R35, RZ, RZ, UR10 ;  /* 0x0000000aff237e24 */ /* 0x000fe2000f8e00ff */
        /* <DEDUP_REMOVED lines=10> */
[----:B------:R1:W-:Y:S01]  /*4b4d0*/  @!P2 STG.E.U8 desc[UR32][R42.64+0x1], R31 ;  /* 0x0000011f2a00a986 */ /* 0x0003e2000c101120 */
[----:B------:R-:W-:-:S02]  /*4b4e0*/  @P1 LOP3.LUT R0, R0, 0x20, RZ, 0xfc, !PT ;  /* 0x0000002000001812 */ /* 0x000fc400078efcff */
[----:B------:R-:W-:Y:S01]  /*4b4f0*/  LOP3.LUT R30, R30, 0xefffffff, RZ, 0xc0, !PT ;  /* 0xefffffff1e1e7812 */ /* 0x000fe200078ec0ff */
        /* <DEDUP_REMOVED lines=11> */
[----:B------:R-:W-:Y:S02]  /*4b5b0*/  @P1 LOP3.LUT R30, R30, 0x10000000, RZ, 0xfc, !PT ;  /* 0x100000001e1e1812 */ /* 0x000fe400078efcff */
        /* <DEDUP_REMOVED lines=10> */
[----:B------:R-:W-:-:S13]  /*4b660*/  ISETP.LT.OR P1, PT, R28, 0xc2, !P3 ;  /* 0x000000c21c00780c */ /* 0x000fda0005f21670 */
[----:B------:R-:W1:Y:S01]  /*4b670*/  @!P1 LDC.64 R32, c[0x0][0x5c0] ;  /* 0x00017000ff209b82 */ /* 0x000e620000000a00 */
[----:B------:R-:W-:-:S05]  /*4b680*/  IMAD.U32 R35, RZ, RZ, UR11 ;  /* 0x0000000bff237e24 */ /* 0x000fca000f8e00ff */
[----:B------:R-:W-:Y:S02]  /*4b690*/  @!P4 IADD3 R35, P2, P6, R35, UR13, R24 ;  /* 0x0000000d2323cc10 */ /* 0x000fe4000fe5e018 */
[----:B------:R-:W-:Y:S02]  /*4b6a0*/  LOP3.LUT R0, R0, 0xffffffef, RZ, 0xc0, !PT ;  /* 0xffffffef00007812 */ /* 0x000fe400078ec0ff */
[----:B------:R-:W-:Y:S02]  /*4b6b0*/  @!P4 IADD3.X R40, R40, UR12, R29, P2, P6 ;  /* 0x0000000c2828cc10 */ /* 0x000fe400097ec41d */
[----:B0-----:R-:W-:Y:S02]  /*4b6c0*/  @!P4 IADD3 R38, P2, R35, R38, RZ ;  /* 0x000000262326c210 */ /* 0x001fe40007f5e0ff */
[----:B------:R-:W-:-:S03]  /*4b6d0*/  @P1 LOP3.LUT R0, R0, 0x10, RZ, 0xfc, !PT ;  /* 0x0000001000001812 */ /* 0x000fc600078efcff */
        /* <DEDUP_REMOVED lines=29> */
[----:B------:R-:W-:-:S13]  /*4b8b0*/  ISETP.LT.OR P6, PT, R28, 0xca, !P3 ;  /* 0x000000ca1c00780c */ /* 0x000fda0005fc1670 */
[----:B------:R-:W0:Y:S01]  /*4b8c0*/  @!P6 LDC.64 R32, c[0x0][0x5c0] ;  /* 0x00017000ff20eb82 */ /* 0x000e220000000a00 */
[----:B------:R-:W-:Y:S02]  /*4b8d0*/  ISETP.LT.OR P1, PT, R28, 0xd1, !P3 ;  /* 0x000000d11c00780c */ /* 0x000fe40005f21670 */
[----:B0-----:R-:W-:-:S04]  /*4b8e0*/  @!P6 IADD3 R142, P4, P5, R24, UR11, R32 ;  /* 0x0000000b188eec10 */ /* 0x001fc8000fd9e020 */
[----:B------:R-:W-:-:S07]  /*4b8f0*/  @!P6 IADD3.X R143, R29, UR10, R33, P4, P5 ;  /* 0x0000000a1d8fec10 */ /* 0x000fce000a7ea421 */
        /* <DEDUP_REMOVED lines=184> */
[----:B------:R-:W-:Y:S02]  /*4c480*/  F2FP.SATFINITE.E4M3.F32.PACK_AB_MERGE_C R31, RZ, R31, RZ ;  /* 0x0000001fff1f723e */ /* 0x000fe400048070ff */
[----:B------:R-:W-:Y:S01]  /*4c490*/  LOP3.LUT R9, R9, 0xfffffff7, RZ, 0xc0, !PT ;  /* 0xfffffff709097812 */ /* 0x000fe200078ec0ff */
[----:B------:R-:W-:Y:S01]  /*4c4a0*/  IMAD.U32 R40, RZ, RZ, UR10 ;  /* 0x0000000aff287e24 */ /* 0x000fe2000f8e00ff */
[----:B------:R-:W-:Y:S01]  /*4c4b0*/  LOP3.LUT R30, R30, 0xfdffffff, RZ, 0xc0, !PT ;  /* 0xfdffffff1e1e7812 */ /* 0x000fe200078ec0ff */
[----:B------:R1:W-:Y:S01]  /*4c4c0*/  @!P2 STG.E.U8 desc[UR32][R54.64+0x19], R31 ;  /* 0x0000191f3600a986 */ /* 0x0003e2000c101120 */
[----:B------:R-:W-:-:S03]  /*4c4d0*/  LOP3.LUT R5, R5, 0xbfffffff, RZ, 0xc0, !PT ;  /* 0xbfffffff05057812 */ /* 0x000fc600078ec0ff */
[----:B------:R-:W3:Y:S01]  /*4c4e0*/  LDL.LU R156, [R1+0xbc0] ;  /* 0x000bc000019c7983 */ /* 0x000ee20000300800 */
[----:B------:R-:W-:Y:S01]  /*4c4f0*/  @P1 LOP3.LUT R9, R9, 0x8, RZ, 0xfc, !PT ;  /* 0x0000000809091812 */ /* 0x000fe200078efcff */
[----:B-1----:R-:W-:Y:S02]  /*4c500*/  IMAD.U32 R31, RZ, RZ, UR11 ;  /* 0x0000000bff1f7e24 */ /* 0x002fe4000f8e00ff */
[----:B------:R-:W4:Y:S03]  /*4c510*/  LDL.LU R158, [R1+0xbc4] ;  /* 0x000bc400019e7983 */ /* 0x000f260000300800 */
[----:B------:R-:W-:Y:S01]  /*4c520*/  @!P5 IADD3 R31, P4, P6, R31, UR13, R24 ;  /* 0x0000000d1f1fdc10 */ /* 0x000fe2000fe9e018 */
[----:B------:R-:W4:Y:S03]  /*4c530*/  LDL.LU R159, [R1+0xbc8] ;  /* 0x000bc800019f7983 */ /* 0x000f260000300800 */
[----:B------:R-:W-:-:S02]  /*4c540*/  @!P5 IADD3.X R35, R35, UR12, R29, P4, P6 ;  /* 0x0000000c2323dc10 */ /* 0x000fc4000a7ec41d */
[----:B0-----:R-:W-:Y:S02]  /*4c550*/  @!P5 IADD3 R32, P4, R31, R32, RZ ;  /* 0x000000201f20d210 */ /* 0x001fe40007f9e0ff */
[----:B------:R-:W-:-:S06]  /*4c560*/  PRMT R31, RZ, 0x7610, R31 ;  /* 0x00007610ff1f7816 */ /* 0x000fcc000000001f */
[----:B------:R-:W2:Y:S01]  /*4c570*/  @!P5 LDG.E.U8 R31, desc[UR32][R22.64+0x18] ;  /* 0x00001820161fd981 */ /* 0x000ea2000c1e1100 */
[----:B------:R-:W-:Y:S01]  /*4c580*/  @!P5 IMAD.X R33, R35, 0x1, R33, P4 ;  /* 0x000000012321d824 */ /* 0x000fe200020e0621 */
[----:B------:R-:W-:Y:S02]  /*4c590*/  ISETP.LT.OR P4, PT, R28, 0x1a, !P0 ;  /* 0x0000001a1c00780c */ /* 0x000fe40004781670 */
[----:B------:R-:W-:-:S11]  /*4c5a0*/  LOP3.LUT P1, RZ, R0, 0x80, RZ, 0xc0, !PT ;  /* 0x0000008000ff7812 */ /* 0x000fd6000782c0ff */
        /* <DEDUP_REMOVED lines=209> */
[----:B---3--:R-:W-:Y:S01]  /*4d2c0*/  FFMA R31, R164, UR27, R31 ;  /* 0x0000001ba41f7c23 */ /* 0x008fe2000800001f */
[----:B0-----:R-:W-:Y:S01]  /*4d2d0*/  @!P6 IADD3 R162, P4, P5, R24, UR11, R32 ;  /* 0x0000000b18a2ec10 */ /* 0x001fe2000fd9e020 */
[----:B------:R-:W-:Y:S01]  /*4d2e0*/  IMAD.U32 R35, RZ, RZ, UR10 ;  /* 0x0000000aff237e24 */ /* 0x000fe2000f8e00ff */
[----:B------:R-:W-:Y:S01]  /*4d2f0*/  LOP3.LUT R9, R9, 0xfffdffff, RZ, 0xc0, !PT ;  /* 0xfffdffff09097812 */ /* 0x000fe200078ec0ff */
[----:B------:R-:W2:Y:S01]  /*4d300*/  LDL.LU R164, [R1+0xbe8] ;  /* 0x000be80001a47983 */ /* 0x000ea20000300800 */
[----:B------:R-:W-:Y:S02]  /*4d310*/  F2FP.SATFINITE.E4M3.F32.PACK_AB_MERGE_C R31, RZ, R31, RZ ;  /* 0x0000001fff1f723e */ /* 0x000fe400048070ff */
[----:B------:R-:W-:Y:S01]  /*4d320*/  @!P6 IADD3.X R163, R29, UR10, R33, P4, P5 ;  /* 0x0000000a1da3ec10 */ /* 0x000fe2000a7ea421 */
[----:B------:R-:W3:Y:S04]  /*4d330*/  LDL.LU R169, [R1+0xbec] ;  /* 0x000bec0001a97983 */ /* 0x000ee80000300800 */
[----:B------:R0:W-:Y:S01]  /*4d340*/  @!P1 STG.E.U8 desc[UR32][R68.64+0x30], R31 ;  /* 0x0000301f44009986 */ /* 0x0001e2000c101120 */
[----:B------:R-:W-:-:S02]  /*4d350*/  ISETP.LT.OR P6, PT, R28, 0x11a, !P3 ;  /* 0x0000011a1c00780c */ /* 0x000fc40005fc1670 */
[----:B------:R-:W-:Y:S01]  /*4d360*/  LOP3.LUT R30, R30, 0xffbfffff, RZ, 0xc0, !PT ;  /* 0xffbfffff1e1e7812 */ /* 0x000fe200078ec0ff */
[----:B------:R-:W-:Y:S01]  /*4d370*/  IMAD.U32 R40, RZ, RZ, UR10 ;  /* 0x0000000aff287e24 */ /* 0x000fe2000f8e00ff */
[----:B------:R-:W3:Y:S01]  /*4d380*/  LDL.LU R168, [R1+0xbf0] ;  /* 0x000bf00001a87983 */ /* 0x000ee20000300800 */
[----:B0-----:R-:W-:-:S03]  /*4d390*/  PRMT R31, RZ, 0x7610, R31 ;  /* 0x00007610ff1f7816 */ /* 0x001fc6000000001f */
[----:B------:R-:W3:Y:S05]  /*4d3a0*/  LDL.LU R175, [R1+0xbf4] ;  /* 0x000bf40001af7983 */ /* 0x000eea0000300800 */
[----:B------:R-:W0:Y:S01]  /*4d3b0*/  @!P6 LDC.64 R32, c[0x0][0x5c0] ;  /* 0x00017000ff20eb82 */ /* 0x000e220000000a00 */
[----:B------:R-:W-:Y:S02]  /*4d3c0*/  ISETP.LT.OR P1, PT, R28, 0x121, !P3 ;  /* 0x000001211c00780c */ /* 0x000fe40005f21670 */
[----:B------:R-:W-:Y:S01]  /*4d3d0*/  @P6 LOP3.LUT R9, R9, 0x20000, RZ, 0xfc, !PT ;  /* 0x0002000009096812 */ /* 0x000fe200078efcff */
[----:B------:R-:W4:Y:S04]  /*4d3e0*/  @!P2 LDG.E.U8 R31, desc[UR32][R20.64+0x31] ;  /* 0x00003120141fa981 */ /* 0x000f28000c1e1100 */
[----:B------:R-:W3:Y:S01]  /*4d3f0*/  LDL.LU R174, [R1+0xbf8] ;  /* 0x000bf80001ae7983 */ /* 0x000ee20000300800 */
[----:B0-----:R-:W-:-:S04]  /*4d400*/  @!P6 IADD3 R100, P4, P5, R24, UR11, R32 ;  /* 0x0000000b1864ec10 */ /* 0x001fc8000fd9e020 */
[----:B------:R-:W-:Y:S02]  /*4d410*/  @!P6 IADD3.X R101, R29, UR10, R33, P4, P5 ;  /* 0x0000000a1d65ec10 */ /* 0x000fe4000a7ea421 */
[----:B------:R-:W0:Y:S02]  /*4d420*/  @!P1 LDC.64 R32, c[0x0][0x5c0] ;  /* 0x00017000ff209b82 */ /* 0x000e240000000a00 */
        /* <DEDUP_REMOVED lines=8> */
[----:B------:R-:W-:-:S05]  /*4d4b0*/  FFMA R31, R165, UR27, R31 ;  /* 0x0000001ba51f7c23 */ /* 0x000fca000800001f */
[----:B------:R-:W-:-:S05]  /*4d4c0*/  F2FP.SATFINITE.E4M3.F32.PACK_AB_MERGE_C R31, RZ, R31, RZ ;  /* 0x0000001fff1f723e */ /* 0x000fca00048070ff */
[----:B------:R1:W-:Y:S02]  /*4d4d0*/  @!P2 STG.E.U8 desc[UR32][R52.64+0x31], R31 ;  /* 0x0000311f3400a986 */ /* 0x0003e4000c101120 */
[----:B-1----:R-:W-:-:S05]  /*4d4e0*/  IMAD.U32 R31, RZ, RZ, UR11 ;  /* 0x0000000bff1f7e24 */ /* 0x002fca000f8e00ff */
[----:B------:R-:W-:-:S04]  /*4d4f0*/  @!P5 IADD3 R31, P4, P6, R31, UR13, R24 ;  /* 0x0000000d1f1fdc10 */ /* 0x000fc8000fe9e018 */
[----:B------:R-:W-:Y:S02]  /*4d500*/  @!P5 IADD3.X R35, R35, UR12, R29, P4, P6 ;  /* 0x0000000c2323dc10 */ /* 0x000fe4000a7ec41d */
[----:B0-----:R-:W-:Y:S02]  /*4d510*/  @!P5 IADD3 R32, P4, R31, R32, RZ ;  /* 0x000000201f20d210 */ /* 0x001fe40007f9e0ff */
[----:B------:R-:W-:-:S06]  /*4d520*/  PRMT R31, RZ, 0x7610, R31 ;  /* 0x00007610ff1f7816 */ /* 0x000fcc000000001f */
[----:B------:R-:W4:Y:S01]  /*4d530*/  @!P5 LDG.E.U8 R31, desc[UR32][R22.64+0x30] ;  /* 0x00003020161fd981 */ /* 0x000f22000c1e1100 */
[----:B------:R-:W-:Y:S01]  /*4d540*/  @!P5 IMAD.X R33, R35, 0x1, R33, P4 ;  /* 0x000000012321d824 */ /* 0x000fe200020e0621 */
[----:B------:R-:W-:Y:S02]  /*4d550*/  ISETP.LT.OR P4, PT, R28, 0x32, !P0 ;  /* 0x000000321c00780c */ /* 0x000fe40004781670 */
[----:B------:R-:W-:Y:S02]  /*4d560*/  LOP3.LUT R9, R9, 0xfffbffff, RZ, 0xc0, !PT ;  /* 0xfffbffff09097812 */ /* 0x000fe400078ec0ff */
[----:B----4-:R-:W-:-:S09]  /*4d570*/  LOP3.LUT R31, R31, 0xff, RZ, 0xc0, !PT ;  /* 0x000000ff1f1f7812 */ /* 0x010fd200078ec0ff */
[----:B------:R-:W0:Y:S01]  /*4d580*/  @!P4 LDC.64 R38, c[0x0][0x5c0] ;  /* 0x00017000ff26cb82 */ /* 0x000e220000000a00 */
[----:B------:R-:W-:-:S05]  /*4d590*/  F2FP.F16.E4M3.UNPACK_B R31, R31 ;  /* 0x0000001fff1f723e */ /* 0x000fca00020006ff */
[----:B------:R-:W-:-:S05]  /*4d5a0*/  HADD2.F32 R31, -RZ, R31.H0_H0 ;  /* 0x2000001fff1f7230 */ /* 0x000fca0000004100 */
[----:B------:R-:W-:-:S04]  /*4d5b0*/  FMUL R31, R31, UR26 ;  /* 0x0000001a1f1f7c20 */ /* 0x000fc80008400000 */
[----:B--2---:R-:W-:-:S05]  /*4d5c0*/  FFMA R31, R164, UR27, R31 ;  /* 0x0000001ba41f7c23 */ /* 0x004fca000800001f */
[----:B------:R-:W-:-:S05]  /*4d5d0*/  F2FP.SATFINITE.E4M3.F32.PACK_AB_MERGE_C R31, RZ, R31, RZ ;  /* 0x0000001fff1f723e */ /* 0x000fca00048070ff */
[----:B------:R1:W-:Y:S02]  /*4d5e0*/  @!P5 STG.E.U8 desc[UR32][R32.64+0x30], R31 ;  /* 0x0000301f2000d986 */ /* 0x0003e4000c101120 */
[----:B-1----:R-:W-:-:S06]  /*4d5f0*/  PRMT R31, RZ, 0x7610, R31 ;  /* 0x00007610ff1f7816 */ /* 0x002fcc000000001f */
[----:B------:R-:W2:Y:S01]  /*4d600*/  @!P4 LDG.E.U8 R31, desc[UR32][R22.64+0x31] ;  /* 0x00003120161fc981 */ /* 0x000ea2000c1e1100 */
[----:B------:R-:W-:Y:S02]  /*4d610*/  @P1 LOP3.LUT R9, R9, 0x40000, RZ, 0xfc, !PT ;  /* 0x0004000009091812 */ /* 0x000fe400078efcff */
[----:B------:R-:W-:-:S13]  /*4d620*/  LOP3.LUT P1, RZ, R4, 0x4, RZ, 0xc0, !PT ;  /* 0x0000000404ff7812 */ /* 0x000fda000782c0ff */
        /* <DEDUP_REMOVED lines=66> */
[----:B------:R-:W-:Y:S02]  /*4da50*/  ISETP.LT.OR P4, PT, R28, 0x3a, !P0 ;  /* 0x0000003a1c00780c */ /* 0x000fe40004781670 */
[----:B------:R-:W-:Y:S02]  /*4da60*/  LOP3.LUT R9, R9, 0xfffff7ff, RZ, 0xc0, !PT ;  /* 0xfffff7ff09097812 */ /* 0x000fe400078ec0ff */
[----:B---3--:R-:W-:-:S09]  /*4da70*/  LOP3.LUT R31, R31, 0xff, RZ, 0xc0, !PT ;  /* 0x000000ff1f1f7812 */ /* 0x008fd200078ec0ff */
[----:B------:R-:W0:Y:S01]  /*4da80*/  @!P4 LDC.64 R38, c[0x0][0x5c0] ;  /* 0x00017000ff26cb82 */ /* 0x000e220000000a00 */
[----:B------:R-:W-:-:S05]  /*4da90*/  F2FP.F16.E4M3.UNPACK_B R31, R31 ;  /* 0x0000001fff1f723e */ /* 0x000fca00020006ff */
[----:B------:R-:W-:-:S05]  /*4daa0*/  HADD2.F32 R31, -RZ, R31.H0_H0 ;  /* 0x2000001fff1f7230 */ /* 0x000fca0000004100 */
[----:B------:R-:W-:-:S04]  /*4dab0*/  FMUL R31, R31, UR26 ;  /* 0x0000001a1f1f7c20 */ /* 0x000fc80008400000 */
[----:B------:R-:W-:Y:S01]  /*4dac0*/  FFMA R31, R174, UR27, R31 ;  /* 0x0000001bae1f7c23 */ /* 0x000fe2000800001f */
[----:B------:R-:W-:Y:S02]  /*4dad0*/  @P1 LOP3.LUT R9, R9, 0x800, RZ, 0xfc, !PT ;  /* 0x0000080009091812 */ /* 0x000fe400078efcff */
[----:B------:R-:W-:Y:S01]  /*4dae0*/  LOP3.LUT R30, R30, 0xffdfffff, RZ, 0xc0, !PT ;  /* 0xffdfffff1e1e7812 */ /* 0x000fe200078ec0ff */
[----:B------:R-:W-:Y:S01]  /*4daf0*/  IMAD.U32 R35, RZ, RZ, UR11 ;  /* 0x0000000bff237e24 */ /* 0x000fe2000f8e00ff */
[----:B------:R-:W-:Y:S01]  /*4db00*/  F2FP.SATFINITE.E4M3.F32.PACK_AB_MERGE_C R31, RZ, R31, RZ ;  /* 0x0000001fff1f723e */ /* 0x000fe200048070ff */
[----:B------:R-:W-:Y:S01]  /*4db10*/  IMAD.U32 R40, RZ, RZ, UR10 ;  /* 0x0000000aff287e24 */ /* 0x000fe2000f8e00ff */
[----:B------:R-:W3:Y:S04]  /*4db20*/  LDL.LU R174, [R1+0xc00] ;  /* 0x000c000001ae7983 */ /* 0x000ee80000300800 */
[----:B------:R1:W-:Y:S01]  /*4db30*/  @!P5 STG.E.U8 desc[UR32][R32.64+0x38], R31 ;  /* 0x0000381f2000d986 */ /* 0x0003e2000c101120 */
[----:B------:R-:W-:-:S02]  /*4db40*/  LOP3.LUT P1, RZ, R0, 0x40000, RZ, 0xc0, !PT ;  /* 0x0004000000ff7812 */ /* 0x000fc4000782c0ff */
[----:B------:R-:W-:Y:S01]  /*4db50*/  @!P4 IADD3 R35, P2, P6, R35, UR13, R24 ;  /* 0x0000000d2323cc10 */ /* 0x000fe2000fe5e018 */
[----:B------:R-:W4:Y:S01]  /*4db60*/  LDL.LU R181, [R1+0xc04] ;  /* 0x000c040001b57983 */ /* 0x000f220000300800 */
[----:B-1----:R-:W-:-:S03]  /*4db70*/  PRMT R31, RZ, 0x7610, R31 ;  /* 0x00007610ff1f7816 */ /* 0x002fc6000000001f */
[----:B------:R-:W4:Y:S04]  /*4db80*/  LDL.LU R180, [R1+0xc08] ;  /* 0x000c080001b47983 */ /* 0x000f280000300800 */
[----:B------:R-:W2:Y:S02]  /*4db90*/  @!P4 LDG.E.U8 R31, desc[UR32][R22.64+0x39] ;  /* 0x00003920161fc981 */ /* 0x000ea4000c1e1100 */
[----:B------:R-:W-:Y:S02]  /*4dba0*/  @P1 LOP3.LUT R30, R30, 0x200000, RZ, 0xfc, !PT ;  /* 0x002000001e1e1812 */ /* 0x000fe400078efcff */
[----:B------:R-:W-:-:S13]  /*4dbb0*/  ISETP.LT.OR P1, PT, R28, 0x132, !P3 ;  /* 0x000001321c00780c */ /* 0x000fda0005f21670 */
[----:B------:R-:W1:Y:S01]  /*4dbc0*/  @!P1 LDC.64 R32, c[0x0][0x5c0] ;  /* 0x00017000ff209b82 */ /* 0x000e620000000a00 */
[----:B------:R-:W-:Y:S02]  /*4dbd0*/  @!P4 IADD3.X R40, R40, UR12, R29, P2, P6 ;  /* 0x0000000c2828cc10 */ /* 0x000fe400097ec41d */
[----:B------:R-:W-:Y:S02]  /*4dbe0*/  LOP3.LUT R9, R9, 0xfffffdff, RZ, 0xc0, !PT ;  /* 0xfffffdff09097812 */ /* 0x000fe400078ec0ff */
        /* <DEDUP_REMOVED lines=322> */
[----:B------:R-:W-:Y:S01]  /*4f010*/  LOP3.LUT R5, R5, 0xffdfffff, RZ, 0xc0, !PT ;  /* 0xffdfffff05057812 */ /* 0x000fe200078ec0ff */
[----:B------:R-:W-:Y:S01]  /*4f020*/  IMAD.U32 R35, RZ, RZ, UR11 ;  /* 0x0000000bff237e24 */ /* 0x000fe2000f8e00ff */
[----:B------:R-:W3:Y:S02]  /*4f030*/  LDL.LU R198, [R1+0xc40] ;  /* 0x000c400001c67983 */ /* 0x000ee40000300800 */
[----:B------:R-:W-:-:S05]  /*4f040*/  F2FP.SATFINITE.E4M3.F32.PACK_AB_MERGE_C R31, RZ, R31, RZ ;  /* 0x0000001fff1f723e */ /* 0x000fca00048070ff */
[----:B------:R1:W-:Y:S02]  /*4f050*/  @!P5 STG.E.U8 desc[UR32][R32.64+0x58], R31 ;  /* 0x0000581f2000d986 */ /* 0x0003e4000c101120 */
[----:B-1----:R-:W-:Y:S01]  /*4f060*/  PRMT R31, RZ, 0x7610, R31 ;  /* 0x00007610ff1f7816 */ /* 0x002fe2000000001f */
[----:B------:R-:W1:Y:S05]  /*4f070*/  @!P2 LDC.64 R32, c[0x0][0x5c0] ;  /* 0x00017000ff20ab82 */ /* 0x000e6a0000000a00 */
[----:B------:R-:W4:Y:S01]  /*4f080*/  @!P4 LDG.E.U8 R31, desc[UR32][R22.64+0x59] ;  /* 0x00005920161fc981 */ /* 0x000f22000c1e1100 */
[----:B------:R-:W-:Y:S01]  /*4f090*/  @P1 LOP3.LUT R5, R5, 0x200000, RZ, 0xfc, !PT ;  /* 0x0020000005051812 */ /* 0x000fe200078efcff */
[----:B------:R-:W-:Y:S01]  /*4f0a0*/  IMAD.U32 R40, RZ, RZ, UR10 ;  /* 0x0000000aff287e24 */ /* 0x000fe2000f8e00ff */
[----:B------:R-:W-:-:S04]  /*4f0b0*/  @!P4 IADD3 R35, P1, P6, R35, UR13, R24 ;  /* 0x0000000d2323cc10 */ /* 0x000fc8000fe3e018 */
[----:B------:R-:W-:Y:S02]  /*4f0c0*/  @!P4 IADD3.X R40, R40, UR12, R29, P1, P6 ;  /* 0x0000000c2828cc10 */ /* 0x000fe40008fec41d */
[----:B0-----:R-:W-:Y:S02]  /*4f0d0*/  @!P4 IADD3 R38, P1, R35, R38, RZ ;  /* 0x000000262326c210 */ /* 0x001fe40007f3e0ff */
[----:B-1----:R-:W-:-:S03]  /*4f0e0*/  @!P2 IADD3 R112, P5, P6, R24, UR11, R32 ;  /* 0x0000000b1870ac10 */ /* 0x002fc6000febe020 */
[----:B------:R-:W-:Y:S01]  /*4f0f0*/  @!P4 IMAD.X R39, R40, 0x1, R39, P1 ;  /* 0x000000012827c824 */ /* 0x000fe200008e0627 */
[----:B------:R-:W-:Y:S02]  /*4f100*/  @!P2 IADD3.X R113, R29, UR10, R33, P5, P6 ;  /* 0x0000000a1d71ac10 */ /* 0x000fe4000afec421 */
[----:B------:R-:W-:Y:S02]  /*4f110*/  LOP3.LUT P6, RZ, R0, 0x400, RZ, 0xc0, !PT ;  /* 0x0000040000ff7812 */ /* 0x000fe400078cc0ff */
[----:B----4-:R-:W-:-:S04]  /*4f120*/  LOP3.LUT R31, R31, 0xff, RZ, 0xc0, !PT ;  /* 0x000000ff1f1f7812 */ /* 0x010fc800078ec0ff */
[----:B------:R-:W-:-:S05]  /*4f130*/  F2FP.F16.E4M3.UNPACK_B R31, R31 ;  /* 0x0000001fff1f723e */ /* 0x000fca00020006ff */
[----:B------:R-:W-:-:S05]  /*4f140*/  HADD2.F32 R31, -RZ, R31.H0_H0 ;  /* 0x2000001fff1f7230 */ /* 0x000fca0000004100 */
[----:B------:R-:W-:-:S04]  /*4f150*/  FMUL R31, R31, UR26 ;  /* 0x0000001a1f1f7c20 */ /* 0x000fc80008400000 */
[----:B--2---:R-:W-:Y:S01]  /*4f160*/  FFMA R31, R199, UR27, R31 ;  /* 0x0000001bc71f7c23 */ /* 0x004fe2000800001f */
[----:B------:R-:W-:Y:S01]  /*4f170*/  LOP3.LUT P1, RZ, R0, 0x200, RZ, 0xc0, !PT ;  /* 0x0000020000ff7812 */ /* 0x000fe2000782c0ff */
[----:B------:R-:W2:Y:S03]  /*4f180*/  LDL.LU R199, [R1+0xc44] ;  /* 0x000c440001c77983 */ /* 0x000ea60000300800 */
[----:B------:R-:W-:-:S05]  /*4f190*/  F2FP.SATFINITE.E4M3.F32.PACK_AB_MERGE_C R31, RZ, R31, RZ ;  /* 0x0000001fff1f723e */ /* 0x000fca00048070ff */
[----:B------:R0:W-:Y:S02]  /*4f1a0*/  @!P4 STG.E.U8 desc[UR32][R38.64+0x59], R31 ;  /* 0x0000591f2600c986 */ /* 0x0001e4000c101120 */
[----:B0-----:R-:W-:-:S06]  /*4f1b0*/  PRMT R31, RZ, 0x7610, R31 ;  /* 0x00007610ff1f7816 */ /* 0x001fcc000000001f */
[----:B------:R-:W4:Y:S01]  /*4f1c0*/  @!P6 LDG.E.U8 R31, desc[UR32][R20.64+0x60] ;  /* 0x00006020141fe981 */ /* 0x000f22000c1e1100 */
[----:B------:R-:W-:-:S04]  /*4f1d0*/  LOP3.LUT R5, R5, 0xfffdffff, RZ, 0xc0, !PT ;  /* 0xfffdffff05057812 */ /* 0x000fc800078ec0ff */
[----:B------:R-:W-:Y:S02]  /*4f1e0*/  @P2 LOP3.LUT R5, R5, 0x20000, RZ, 0xfc, !PT ;  /* 0x0002000005052812 */ /* 0x000fe400078efcff */
[----:B------:R-:W-:-:S13]  /*4f1f0*/  ISETP.LT.OR P2, PT, R28, 0x179, !P3 ;  /* 0x000001791c00780c */ /* 0x000fda0005f41670 */
[----:B------:R-:W0:Y:S02]  /*4f200*/  @!P2 LDC.64 R32, c[0x0][0x5c0] ;  /* 0x00017000ff20ab82 */ /* 0x000e240000000a00 */
[----:B0-----:R-:W-:-:S04]  /*4f210*/  @!P2 IADD3 R204, P4, P5, R24, UR11, R32 ;  /* 0x0000000b18ccac10 */ /* 0x001fc8000fd9e020 */
[----:B------:R-:W-:Y:S02]  /*4f220*/  @!P2 IADD3.X R205, R29, UR10, R33, P4, P5 ;  /* 0x0000000a1dcdac10 */ /* 0x000fe4000a7ea421 */
[----:B----4-:R-:W-:-:S04]  /*4f230*/  LOP3.LUT R31, R31, 0xff, RZ, 0xc0, !PT ;  /* 0x000000ff1f1f7812 */ /* 0x010fc800078ec0ff */
[----:B------:R-:W-:-:S05]  /*4f240*/  F2FP.F16.E4M3.UNPACK_B R31, R31 ;  /* 0x0000001fff1f723e */ /* 0x000fca00020006ff */
[----:B------:R-:W-:-:S05]  /*4f250*/  HADD2.F32 R31, -RZ, R31.H0_H0 ;  /* 0x2000001fff1f7230 */ /* 0x000fca0000004100 */
[----:B------:R-:W-:-:S04]  /*4f260*/  FMUL R31, R31, UR26 ;  /* 0x0000001a1f1f7c20 */ /* 0x000fc80008400000 */
[----:B---3--:R-:W-:Y:S01]  /*4f270*/  FFMA R31, R198, UR27, R31 ;  /* 0x0000001bc61f7c23 */ /* 0x008fe2000800001f */
[----:B------:R-:W-:Y:S01]  /*4f280*/  ISETP.LT.OR P5, PT, R28, 0x17a, !P3 ;  /* 0x0000017a1c00780c */ /* 0x000fe20005fa1670 */
[----:B------:R-:W-:Y:S01]  /*4f290*/  IMAD.U32 R35, RZ, RZ, UR10 ;  /* 0x0000000aff237e24 */ /* 0x000fe2000f8e00ff */
[----:B------:R-:W-:Y:S01]  /*4f2a0*/  LOP3.LUT R5, R5, 0xfffeffff, RZ, 0xc0, !PT ;  /* 0xfffeffff05057812 */ /* 0x000fe200078ec0ff */
[----:B------:R-:W3:Y:S01]  /*4f2b0*/  LDL.LU R198, [R1+0xc48] ;  /* 0x000c480001c67983 */ /* 0x000ee20000300800 */
[----:B------:R-:W-:-:S05]  /*4f2c0*/  F2FP.SATFINITE.E4M3.F32.PACK_AB_MERGE_C R31, RZ, R31, RZ ;  /* 0x0000001fff1f723e */ /* 0x000fca00048070ff */
[----:B------:R0:W-:Y:S04]  /*4f2d0*/  @!P6 STG.E.U8 desc[UR32][R78.64+0x60], R31 ;  /* 0x0000601f4e00e986 */ /* 0x0001e8000c101120 */
[----:B------:R-:W1:Y:S01]  /*4f2e0*/  @!P5 LDC.64 R32, c[0x0][0x5c0] ;  /* 0x00017000ff20db82 */ /* 0x000e620000000a00 */
[----:B0-----:R-:W-:-:S06]  /*4f2f0*/  PRMT R31, RZ, 0x7610, R31 ;  /* 0x00007610ff1f7816 */ /* 0x001fcc000000001f */
[----:B------:R-:W4:Y:S01]  /*4f300*/  @!P1 LDG.E.U8 R31, desc[UR32][R20.64+0x61] ;  /* 0x00006120141f9981 */ /* 0x000f22000c1e1100 */
[----:B------:R-:W-:Y:S02]  /*4f310*/  @P2 LOP3.LUT R5, R5, 0x10000, RZ, 0xfc, !PT ;  /* 0x0001000005052812 */ /* 0x000fe400078efcff */
[----:B------:R-:W-:Y:S02]  /*4f320*/  ISETP.GE.AND P2, PT, R11, 0x81, PT ;  /* 0x000000810b00780c */ /* 0x000fe40003f46270 */
[----:B------:R-:W-:Y:S02]  /*4f330*/  LOP3.LUT R5, R5, 0xffff7fff, RZ, 0xc0, !PT ;  /* 0xffff7fff05057812 */ /* 0x000fe400078ec0ff */
[----:B-1----:R-:W-:Y:S02]  /*4f340*/  @!P5 IADD3 R202, P3, P4, R24, UR11, R32 ;  /* 0x0000000b18cadc10 */ /* 0x002fe4000fc7e020 */
[----:B------:R-:W-:Y:S02]  /*4f350*/  @P5 LOP3.LUT R5, R5, 0x8000, RZ, 0xfc, !PT ;  /* 0x0000800005055812 */ /* 0x000fe400078efcff */
[----:B------:R-:W-:-:S02]  /*4f360*/  @!P5 IADD3.X R203, R29, UR10, R33, P3, P4 ;  /* 0x0000000a1dcbdc10 */ /* 0x000fc40009fe8421 */
        /* <DEDUP_REMOVED lines=23> */
[C---:B------:R-:W-:Y:S02]  /*4f4e0*/  ISETP.LT.OR P3, PT, R28.reuse, 0x62, !P0 ;  /* 0x000000621c00780c */ /* 0x040fe40004761670 */
[----:B------:R-:W-:-:S11]  /*4f4f0*/  ISETP.LT.OR P1, PT, R28, 0xc2, !P2 ;  /* 0x000000c21c00780c */ /* 0x000fd60005721670 */
[----:B------:R-:W0:Y:S01]  /*4f500*/  @!P3 LDC.64 R38, c[0x0][0x5c0] ;  /* 0x00017000ff26bb82 */ /* 0x000e220000000a00 */
[----:B----4-:R-:W-:-:S04]  /*4f510*/  LOP3.LUT R31, R31, 0xff, RZ, 0xc0, !PT ;  /* 0x000000ff1f1f7812 */ /* 0x010fc800078ec0ff */
[----:B------:R-:W-:-:S05]  /*4f520*/  F2FP.F16.E4M3.UNPACK_B R31, R31 ;  /* 0x0000001fff1f723e */ /* 0x000fca00020006ff */
[----:B------:R-:W-:-:S05]  /*4f530*/  HADD2.F32 R31, -RZ, R31.H0_H0 ;  /* 0x2000001fff1f7230 */ /* 0x000fca0000004100 */
[----:B------:R-:W-:-:S04]  /*4f540*/  FMUL R31, R31, UR26 ;  /* 0x0000001a1f1f7c20 */ /* 0x000fc80008400000 */
[----:B---3--:R-:W-:Y:S01]  /*4f550*/  FFMA R31, R198, UR27, R31 ;  /* 0x0000001bc61f7c23 */ /* 0x008fe2000800001f */
[----:B------:R-:W-:Y:S01]  /*4f560*/  IMAD.U32 R35, RZ, RZ, UR11 ;  /* 0x0000000bff237e24 */ /* 0x000fe2000f8e00ff */
[----:B------:R-:W3:Y:S03]  /*4f570*/  LDL.LU R198, [R1+0xc50] ;  /* 0x000c500001c67983 */ /* 0x000ee60000300800 */
[----:B------:R-:W-:Y:S01]  /*4f580*/  F2FP.SATFINITE.E4M3.F32.PACK_AB_MERGE_C R31, RZ, R31, RZ ;  /* 0x0000001fff1f723e */ /* 0x000fe200048070ff */
[----:B------:R-:W-:Y:S01]  /*4f590*/  IMAD.U32 R40, RZ, RZ, UR10 ;  /* 0x0000000aff287e24 */ /* 0x000fe2000f8e00ff */
[----:B------:R-:W-:Y:S01]  /*4f5a0*/  @!P3 IADD3 R35, P5, P6, R35, UR13, R24 ;  /* 0x0000000d2323bc10 */ /* 0x000fe2000febe018 */
[----:B------:R-:W4:Y:S04]  /*4f5b0*/  LDL.LU R210, [R1+0xc54] ;  /* 0x000c540001d27983 */ /* 0x000f280000300800 */
[----:B------:R1:W-:Y:S02]  /*4f5c0*/  @!P4 STG.E.U8 desc[UR32][R32.64+0x60], R31 ;  /* 0x0000601f2000c986 */ /* 0x0003e4000c101120 */
[----:B-1----:R-:W-:Y:S01]  /*4f5d0*/  PRMT R31, RZ, 0x7610, R31 ;  /* 0x00007610ff1f7816 */ /* 0x002fe2000000001f */
[----:B------:R-:W1:Y:S05]  /*4f5e0*/  @!P1 LDC.64 R32, c[0x0][0x5c0] ;  /* 0x00017000ff209b82 */ /* 0x000e6a0000000a00 */
[----:B------:R-:W2:Y:S01]  /*4f5f0*/  @!P3 LDG.E.U8 R31, desc[UR32][R22.64+0x61] ;  /* 0x00006120161fb981 */ /* 0x000ea2000c1e1100 */
[----:B------:R-:W-:-:S02]  /*4f600*/  @!P3 IADD3.X R40, R40, UR12, R29, P5, P6 ;  /* 0x0000000c2828bc10 */ /* 0x000fc4000afec41d */
        /* <DEDUP_REMOVED lines=14> */
[----:B------:R-:W-:-:S04]  /*4f6f0*/  LOP3.LUT R5, R5, 0xfffff7ff, RZ, 0xc0, !PT ;  /* 0xfffff7ff05057812 */ /* 0x000fc800078ec0ff */
[----:B------:R-:W-:Y:S02]  /*4f700*/  @P1 LOP3.LUT R5, R5, 0x800, RZ, 0xfc, !PT ;  /* 0x0000080005051812 */ /* 0x000fe400078efcff */
[----:B------:R-:W-:Y:S02]  /*4f710*/  LOP3.LUT P1, RZ, R4, 0x80, RZ, 0xc0, !PT ;  /* 0x0000008004ff7812 */ /* 0x000fe4000782c0ff */
[----:B------:R-:W-:-:S13]  /*4f720*/  ISETP.LT.OR P5, PT, R28, 0xc9, !P2 ;  /* 0x000000c91c00780c */ /* 0x000fda00057a1670 */
[----:B------:R-:W0:Y:S01]  /*4f730*/  @!P5 LDC.64 R32, c[0x0][0x5c0] ;  /* 0x00017000ff20db82 */ /* 0x000e220000000a00 */
[----:B------:R-:W-:-:S04]  /*4f740*/  LOP3.LUT R5, R5, 0xfffffbff, RZ, 0xc0, !PT ;  /* 0xfffffbff05057812 */ /* 0x000fc800078ec0ff */
[----:B------:R-:W-:Y:S02]  /*4f750*/  @P5 LOP3.LUT R5, R5, 0x400, RZ, 0xfc, !PT ;  /* 0x0000040005055812 */ /* 0x000fe400078efcff */
[----:B0-----:R-:W-:Y:S02]  /*4f760*/  @!P5 IADD3 R200, P3, P4, R24, UR9, R32 ;  /* 0x0000000918c8dc10 */ /* 0x001fe4000fc7e020 */
        /* <DEDUP_REMOVED lines=9> */
[----:B------:R-:W-:Y:S02]  /*4f800*/  @!P5 IADD3.X R201, R29, UR8, R33, P3, P4 ;  /* 0x000000081dc9dc10 */ /* 0x000fe40009fe8421 */
[----:B------:R-:W-:-:S13]  /*4f810*/  ISETP.LT.OR P5, PT, R28, 0xca, !P2 ;  /* 0x000000ca1c00780c */ /* 0x000fda00057a1670 */
[----:B------:R-:W0:Y:S01]  /*4f820*/  @!P5 LDC.64 R32, c[0x0][0x5c0] ;  /* 0x00017000ff20db82 */ /* 0x000e220000000a00 */
        /* <DEDUP_REMOVED lines=12> */
[----:B------:R-:W-:Y:S01]  /*4f8f0*/  @P5 LOP3.LUT R5, R5, 0x100, RZ, 0xfc, !PT ;  /* 0x0000010005055812 */ /* 0x000fe200078efcff */
[----:B------:R-:W-:Y:S04]  /*4f900*/  STL [R1+0x1658], R200 ;  /* 0x001658c801007387 */ /* 0x000fe80000100800 */
[----:B------:R-:W-:Y:S04]  /*4f910*/  STL [R1+0x1654], R201 ;  /* 0x001654c901007387 */ /* 0x000fe80000100800 */
[----:B------:R-:W3:Y:S01]  /*4f920*/  LDL.LU R211, [R1+0xc58] ;  /* 0x000c580001d37983 */ /* 0x000ee20000300800 */
[----:B--2---:R-:W-:-:S04]  /*4f930*/  LOP3.LUT R31, R31, 0xff, RZ, 0xc0, !PT ;  /* 0x000000ff1f1f7812 */ /* 0x004fc800078ec0ff */
[----:B------:R-:W-:-:S05]  /*4f940*/  F2FP.F16.E4M3.UNPACK_B R31, R31 ;  /* 0x0000001fff1f723e */ /* 0x000fca00020006ff */
[----:B------:R-:W-:-:S05]  /*4f950*/  HADD2.F32 R31, -RZ, R31.H0_H0 ;  /* 0x2000001fff1f7230 */ /* 0x000fca0000004100 */
[----:B------:R-:W-:-:S04]  /*4f960*/  FMUL R31, R31, UR26 ;  /* 0x0000001a1f1f7c20 */ /* 0x000fc80008400000 */
[----:B----4-:R-:W-:-:S05]  /*4f970*/  FFMA R31, R210, UR27, R31 ;  /* 0x0000001bd21f7c23 */ /* 0x010fca000800001f */
[----:B------:R-:W-:-:S05]  /*4f980*/  F2FP.SATFINITE.E4M3.F32.PACK_AB_MERGE_C R31, RZ, R31, RZ ;  /* 0x0000001fff1f723e */ /* 0x000fca00048070ff */
[----:B------:R1:W-:Y:S02]  /*4f990*/  @!P1 STG.E.U8 desc[UR32][R114.64+0x69], R31 ;  /* 0x0000691f72009986 */ /* 0x0003e4000c101120 */
        /* <DEDUP_REMOVED lines=8> */
[----:B------:R-:W-:Y:S04]  /*4fa20*/  STL [R1+0x1660], R198 ;  /* 0x001660c601007387 */ /* 0x000fe80000100800 */
[----:B------:R-:W-:Y:S04]  /*4fa30*/  STL [R1+0x165c], R199 ;  /* 0x00165cc701007387 */ /* 0x000fe80000100800 */
[----:B------:R-:W-:Y:S01]  /*4fa40*/  STL [R1+0x1648], R214 ;  /* 0x001648d601007387 */ /* 0x000fe20000100800 */
[----:B------:R-:W-:-:S02]  /*4fa50*/  ISETP.LT.OR P1, PT, R28, 0xd2, !P2 ;  /* 0x000000d21c00780c */ /* 0x000fc40005721670 */
[----:B------:R-:W0:Y:S01]  /*4fa60*/  @!P3 LDC.64 R38, c[0x0][0x5c0] ;  /* 0x00017000ff26bb82 */ /* 0x000e220000000a00 */
[----:B------:R-:W-:Y:S04]  /*4fa70*/  STL [R1+0x1644], R215 ;  /* 0x001644d701007387 */ /* 0x000fe80000100800 */
[----:B------:R-:W4:Y:S01]  /*4fa80*/  LDL.LU R210, [R1+0xc5c] ;  /* 0x000c5c0001d27983 */ /* 0x000f220000300800 */
[----:B--2---:R-:W-:Y:S01]  /*4fa90*/  LOP3.LUT R31, R31, 0xff, RZ, 0xc0, !PT ;  /* 0x000000ff1f1f7812 */ /* 0x004fe200078ec0ff */
[----:B------:R-:W-:Y:S02]  /*4faa0*/  IMAD.U32 R35, RZ, RZ, UR11 ;  /* 0x0000000bff237e24 */ /* 0x000fe4000f8e00ff */
[----:B------:R-:W2:Y:S01]  /*4fab0*/  LDL.LU R212, [R1+0xc60] ;  /* 0x000c600001d47983 */ /* 0x000ea20000300800 */
[----:B------:R-:W-:-:S05]  /*4fac0*/  F2FP.F16.E4M3.UNPACK_B R31, R31 ;  /* 0x0000001fff1f723e */ /* 0x000fca00020006ff */
[----:B------:R-:W-:-:S05]  /*4fad0*/  HADD2.F32 R31, -RZ, R31.H0_H0 ;  /* 0x2000001fff1f7230 */ /* 0x000fca0000004100 */
[----:B------:R-:W-:-:S04]  /*4fae0*/  FMUL R31, R31, UR26 ;  /* 0x0000001a1f1f7c20 */ /* 0x000fc80008400000 */
[----:B---3--:R-:W-:-:S05]  /*4faf0*/  FFMA R31, R211, UR27, R31 ;  /* 0x0000001bd31f7c23 */ /* 0x008fca000800001f */
[----:B------:R-:W-:-:S05]  /*4fb00*/  F2FP.SATFINITE.E4M3.F32.PACK_AB_MERGE_C R31, RZ, R31, RZ ;  /* 0x0000001fff1f723e */ /* 0x000fca00048070ff */
[----:B------:R1:W-:Y:S02]  /*4fb10*/  @!P4 STG.E.U8 desc[UR32][R32.64+0x68], R31 ;  /* 0x0000681f2000c986 */ /* 0x0003e4000c101120 */
[----:B-1----:R-:W-:Y:S01]  /*4fb20*/  PRMT R31, RZ, 0x7610, R31 ;  /* 0x00007610ff1f7816 */ /* 0x002fe2000000001f */
[----:B------:R-:W1:Y:S05]  /*4fb30*/  @!P1 LDC.64 R32, c[0x0][0x5c0] ;  /* 0x00017000ff209b82 */ /* 0x000e6a0000000a00 */
[----:B------:R-:W3:Y:S01]  /*4fb40*/  @!P3 LDG.E.U8 R31, desc[UR32][R22.64+0x69] ;  /* 0x00006920161fb981 */ /* 0x000ee2000c1e1100 */
[----:B------:R-:W-:Y:S01]  /*4fb50*/  IMAD.U32 R40, RZ, RZ, UR10 ;  /* 0x0000000aff287e24 */ /* 0x000fe2000f8e00ff */
[----:B------:R-:W-:-:S04]  /*4fb60*/  @!P3 IADD3 R35, P5, P6, R35, UR13, R24 ;  /* 0x0000000d2323bc10 */ /* 0x000fc8000febe018 */
[----:B------:R-:W-:Y:S02]  /*4fb70*/  @!P3 IADD3.X R40, R40, UR12, R29, P5, P6 ;  /* 0x0000000c2828bc10 */ /* 0x000fe4000afec41d */
[----:B0-----:R-:W-:-:S05]  /*4fb80*/  @!P3 IADD3 R38, P4, R35, R38, RZ ;  /* 0x000000262326b210 */ /* 0x001fca0007f9e0ff */
[----:B------:R-:W-:Y:S01]  /*4fb90*/  @!P3 IMAD.X R39, R40, 0x1, R39, P4 ;  /* 0x000000012827b824 */ /* 0x000fe200020e0627 */
[----:B-1----:R-:W-:-:S04]  /*4fba0*/  @!P1 IADD3 R114, P5, P6, R24, UR9, R32 ;  /* 0x0000000918729c10 */ /* 0x002fc8000febe020 */
[----:B------:R-:W-:Y:S02]  /*4fbb0*/  @!P1 IADD3.X R115, R29, UR8, R33, P5, P6 ;  /* 0x000000081d739c10 */ /* 0x000fe4000afec421 */
[----:B------:R-:W-:Y:S02]  /*4fbc0*/  LOP3.LUT P6, RZ, R0, 0x400000, RZ, 0xc0, !PT ;  /* 0x0040000000ff7812 */ /* 0x000fe400078cc0ff */
[----:B---3--:R-:W-:-:S04]  /*4fbd0*/  LOP3.LUT R31, R31, 0xff, RZ, 0xc0, !PT ;  /* 0x000000ff1f1f7812 */ /* 0x008fc800078ec0ff */
[----:B------:R-:W-:-:S05]  /*4fbe0*/  F2FP.F16.E4M3.UNPACK_B R31, R31 ;  /* 0x0000001fff1f723e */ /* 0x000fca00020006ff */
[----:B------:R-:W-:-:S05]  /*4fbf0*/  HADD2.F32 R31, -RZ, R31.H0_H0 ;  /* 0x2000001fff1f7230 */ /* 0x000fca0000004100 */
[----:B------:R-:W-:-:S04]  /*4fc00*/  FMUL R31, R31, UR26 ;  /* 0x0000001a1f1f7c20 */ /* 0x000fc80008400000 */
[----:B----4-:R-:W-:-:S05]  /*4fc10*/  FFMA R31, R210, UR27, R31 ;  /* 0x0000001bd21f7c23 */ /* 0x010fca000800001f */
[----:B------:R-:W-:-:S05]  /*4fc20*/  F2FP.SATFINITE.E4M3.F32.PACK_AB_MERGE_C R31, RZ, R31, RZ ;  /* 0x0000001fff1f723e */ /* 0x000fca00048070ff */
[----:B------:R0:W-:Y:S02]  /*4fc30*/  @!P3 STG.E.U8 desc[UR32][R38.64+0x69], R31 ;  /* 0x0000691f2600b986 */ /* 0x0001e4000c101120 */
[----:B0-----:R-:W-:-:S06]  /*4fc40*/  PRMT R31, RZ, 0x7610, R31 ;  /* 0x00007610ff1f7816 */ /* 0x001fcc000000001f */
[----:B------:R-:W3:Y:S01]  /*4fc50*/  @!P6 LDG.E.U8 R31, desc[UR32][R20.64+0x70] ;  /* 0x00007020141fe981 */ /* 0x000ee2000c1e1100 */
[----:B------:R-:W-:-:S04]  /*4fc60*/  LOP3.LUT R5, R5, 0xffffff7f, RZ, 0xc0, !PT ;  /* 0xffffff7f05057812 */ /* 0x000fc800078ec0ff */
[----:B------:R-:W-:Y:S02]  /*4fc70*/  @P1 LOP3.LUT R5, R5, 0x80, RZ, 0xfc, !PT ;  /* 0x0000008005051812 */ /* 0x000fe400078efcff */
[----:B------:R-:W-:Y:S01]  /*4fc80*/  LOP3.LUT P1, RZ, R0, 0x200000, RZ, 0xc0, !PT ;  /* 0x0020000000ff7812 */ /* 0x000fe2000782c0ff */
[----:B------:R-:W-:Y:S04]  /*4fc90*/  STL [R1+0x1650], R114 ;  /* 0x0016507201007387 */ /* 0x000fe80000100800 */
[----:B------:R-:W-:Y:S04]  /*4fca0*/  STL [R1+0x164c], R115 ;  /* 0x00164c7301007387 */ /* 0x000fe80000100800 */
[----:B------:R-:W4:Y:S01]  /*4fcb0*/  LDL.LU R213, [R1+0xc64] ;  /* 0x000c640001d57983 */ /* 0x000f220000300800 */
        /* <DEDUP_REMOVED lines=145> */
[----:B--2---:R-:W-:-:S04]  /*505d0*/  LOP3.LUT R31, R31, 0xff, RZ, 0xc0, !PT ;  /* 0x000000ff1f1f7812 */ /* 0x004fc800078ec0ff */
[----:B------:R-:W-:-:S05]  /*505e0*/  F2FP.F16.E4M3.UNPACK_B R31, R31 ;  /* 0x0000001fff1f723e */ /* 0x000fca00020006ff */
[----:B------:R-:W-:-:S05]  /*505f0*/  HADD2.F32 R31, -RZ, R31.H0_H0 ;  /* 0x2000001fff1f7230 */ /* 0x000fca0000004100 */
[----:B------:R-:W-:-:S04]  /*50600*/  FMUL R31, R31, UR26 ;  /* 0x0000001a1f1f7c20 */ /* 0x000fc80008400000 */
[----:B---3--:R-:W-:Y:S01]  /*50610*/  FFMA R31, R2, UR27, R31 ;  /* 0x0000001b021f7c23 */ /* 0x008fe2000800001f */
[----:B------:R-:W-:Y:S01]  /*50620*/  IMAD.U32 R35, RZ, RZ, UR11 ;  /* 0x0000000bff237e24 */ /* 0x000fe2000f8e00ff */
[----:B------:R-:W2:Y:S03]  /*50630*/  LDL.LU R2, [R1+0xc80] ;  /* 0x000c800001027983 */ /* 0x000ea60000300800 */
        /* <DEDUP_REMOVED lines=145> */
[----:B------:R-:W-:Y:S01]  /*50f50*/  STL [R1+0x15d8], R230 ;  /* 0x0015d8e601007387 */ /* 0x000fe20000100800 */
[----:B------:R-:W-:-:S03]  /*50f60*/  LOP3.LUT R6, R6, 0xfeffffff, RZ, 0xc0, !PT ;  /* 0xfeffffff06067812 */ /* 0x000fc600078ec0ff */
[----:B------:R-:W-:Y:S01]  /*50f70*/  STL [R1+0x15d4], R231 ;  /* 0x0015d4e701007387 */ /* 0x000fe20000100800 */
[----:B------:R-:W-:-:S03]  /*50f80*/  @P5 LOP3.LUT R6, R6, 0x1000000, RZ, 0xfc, !PT ;  /* 0x0100000006065812 */ /* 0x000fc600078efcff */
[----:B------:R-:W3:Y:S01]  /*50f90*/  LDL.LU R2, [R1+0xc98] ;  /* 0x000c980001027983 */ /* 0x000ee20000300800 */
[----:B------:R-:W-:-:S03]  /*50fa0*/  IMAD.U32 R35, RZ, RZ, UR10 ;  /* 0x0000000aff237e24 */ /* 0x000fc6000f8e00ff */
[----:B------:R-:W-:Y:S04]  /*50fb0*/  STL [R1+0x15e0], R228 ;  /* 0x0015e0e401007387 */ /* 0x000fe80000100800 */
[----:B------:R-:W-:Y:S04]  /*50fc0*/  STL [R1+0x15dc], R229 ;  /* 0x0015dce501007387 */ /* 0x000fe80000100800 */
[----:B------:R-:W-:Y:S01]  /*50fd0*/  @!P5 STL.64 [R1], R38 ;  /* 0x000000260100d387 */ /* 0x000fe20000100a00 */
        /* <DEDUP_REMOVED lines=25> */
[----:B------:R-:W-:-:S05]  /*51170*/  F2FP.SATFINITE.E4M3.F32.PACK_AB_MERGE_C R31, RZ, R31, RZ ;  /* 0x0000001fff1f723e */ /* 0x000fca00048070ff */
[----:B------:R1:W-:Y:S02]  /*51180*/  @!P4 STG.E.U8 desc[UR32][R32.64+0x88], R31 ;  /* 0x0000881f2000c986 */ /* 0x0003e4000c101120 */
[----:B-1----:R-:W-:Y:S01]  /*51190*/  PRMT R31, RZ, 0x7610, R31 ;  /* 0x00007610ff1f7816 */ /* 0x002fe2000000001f */
[----:B------:R-:W1:Y:S05]  /*511a0*/  @!P1 LDC.64 R32, c[0x0][0x5c0] ;  /* 0x00017000ff209b82 */ /* 0x000e6a0000000a00 */
[----:B------:R-:W4:Y:S01]  /*511b0*/  @!P3 LDG.E.U8 R31, desc[UR32][R22.64+0x89] ;  /* 0x00008920161fb981 */ /* 0x000f22000c1e1100 */
        /* <DEDUP_REMOVED lines=8> */
[----:B----4-:R-:W-:-:S04]  /*51240*/  LOP3.LUT R31, R31, 0xff, RZ, 0xc0, !PT ;  /* 0x000000ff1f1f7812 */ /* 0x010fc800078ec0ff */
[----:B------:R-:W-:-:S05]  /*51250*/  F2FP.F16.E4M3.UNPACK_B R31, R31 ;  /* 0x0000001fff1f723e */ /* 0x000fca00020006ff */
[----:B------:R-:W-:-:S05]  /*51260*/  HADD2.F32 R31, -RZ, R31.H0_H0 ;  /* 0x2000001fff1f7230 */ /* 0x000fca0000004100 */
[----:B------:R-:W-:-:S04]  /*51270*/  FMUL R31, R31, UR26 ;  /* 0x0000001a1f1f7c20 */ /* 0x000fc80008400000 */
[----:B--2---:R-:W-:-:S05]  /*51280*/  FFMA R31, R8, UR27, R31 ;  /* 0x0000001b081f7c23 */ /* 0x004fca000800001f */
[----:B------:R-:W-:-:S05]  /*51290*/  F2FP.SATFINITE.E4M3.F32.PACK_AB_MERGE_C R31, RZ, R31, RZ ;  /* 0x0000001fff1f723e */ /* 0x000fca00048070ff */
[----:B------:R0:W-:Y:S02]  /*512a0*/  @!P3 STG.E.U8 desc[UR32][R38.64+0x89], R31 ;  /* 0x0000891f2600b986 */ /* 0x0001e4000c101120 */
[----:B0-----:R-:W-:-:S06]  /*512b0*/  PRMT R31, RZ, 0x7610, R31 ;  /* 0x00007610ff1f7816 */ /* 0x001fcc000000001f */
[----:B------:R-:W2:Y:S01]  /*512c0*/  @!P6 LDG.E.U8 R31, desc[UR32][R20.64+0x90] ;  /* 0x00009020141fe981 */ /* 0x000ea2000c1e1100 */
        /* <DEDUP_REMOVED lines=41> */
[----:B------:R-:W-:Y:S01]  /*51560*/  @!P5 STL.64 [R1+0x18], R38 ;  /* 0x000018260100d387 */ /* 0x000fe20000100a00 */
        /* <DEDUP_REMOVED lines=47> */
[----:B0-----:R-:W-:-:S06]  /*51860*/  PRMT R31, RZ, 0x7610, R31 ;  /* 0x00007610ff1f7816 */ /* 0x001fcc000000001f */
[----:B------:R-:W4:Y:S01]  /*51870*/  @!P6 LDG.E.U8 R31, desc[UR32][R20.64+0x98] ;  /* 0x00009820141fe981 */ /* 0x000f22000c1e1100 */
[----:B------:R-:W-:Y:S02]  /*51880*/  @P1 LOP3.LUT R6, R6, 0x80000, RZ, 0xfc, !PT ;  /* 0x0008000006061812 */ /* 0x000fe400078efcff */
[----:B------:R-:W-:Y:S02]  /*51890*/  LOP3.LUT P1, RZ, R4, 0x4000, RZ, 0xc0, !PT ;  /* 0x0000400004ff7812 */ /* 0x000fe4000782c0ff */
[----:B------:R-:W-:-:S13]  /*518a0*/  ISETP.LT.OR P5, PT, R28, 0x129, !P2 ;  /* 0x000001291c00780c */ /* 0x000fda00057a1670 */
[----:B------:R-:W0:Y:S01]  /*518b0*/  @!P5 LDC.64 R32, c[0x0][0x5c0] ;  /* 0x00017000ff20db82 */ /* 0x000e220000000a00 */
[----:B------:R-:W-:-:S04]  /*518c0*/  LOP3.LUT R6, R6, 0xfffbffff, RZ, 0xc0, !PT ;  /* 0xfffbffff06067812 */ /* 0x000fc800078ec0ff */
[----:B------:R-:W-:Y:S02]  /*518d0*/  @P5 LOP3.LUT R6, R6, 0x40000, RZ, 0xfc, !PT ;  /* 0x0004000006065812 */ /* 0x000fe400078efcff */
[----:B0-----:R-:W-:-:S04]  /*518e0*/  @!P5 IADD3 R40, P3, P4, R24, UR9, R32 ;  /* 0x000000091828dc10 */ /* 0x001fc8000fc7e020 */
[----:B------:R-:W-:-:S05]  /*518f0*/  @!P5 IADD3.X R41, R29, UR8, R33, P3, P4 ;  /* 0x000000081d29dc10 */ /* 0x000fca0009fe8421 */
[----:B------:R-:W-:Y:S01]  /*51900*/  @!P5 STL.64 [R1+0x10], R40 ;  /* 0x000010280100d387 */ /* 0x000fe20000100a00 */
[----:B------:R-:W-:-:S13]  /*51910*/  ISETP.LT.OR P5, PT, R28, 0x12a, !P2 ;  /* 0x0000012a1c00780c */ /* 0x000fda00057a1670 */
[----:B------:R-:W0:Y:S01]  /*51920*/  @!P5 LDC.64 R32, c[0x0][0x5c0] ;  /* 0x00017000ff20db82 */ /* 0x000e220000000a00 */
[----:B----4-:R-:W-:-:S04]  /*51930*/  LOP3.LUT R31, R31, 0xff, RZ, 0xc0, !PT ;  /* 0x000000ff1f1f7812 */ /* 0x010fc800078ec0ff */
[----:B------:R-:W-:-:S05]  /*51940*/  F2FP.F16.E4M3.UNPACK_B R31, R31 ;  /* 0x0000001fff1f723e */ /* 0x000fca00020006ff */
[----:B------:R-:W-:-:S05]  /*51950*/  HADD2.F32 R31, -RZ, R31.H0_H0 ;  /* 0x2000001fff1f7230 */ /* 0x000fca0000004100 */
[----:B------:R-:W-:-:S04]  /*51960*/  FMUL R31, R31, UR26 ;  /* 0x0000001a1f1f7c20 */ /* 0x000fc80008400000 */
[----:B---3--:R-:W-:Y:S01]  /*51970*/  FFMA R31, R2, UR27, R31 ;  /* 0x0000001b021f7c23 */ /* 0x008fe2000800001f */
[----:B0-----:R-:W-:Y:S01]  /*51980*/  @!P5 IADD3 R38, P3, P4, R24, UR9, R32 ;  /* 0x000000091826dc10 */ /* 0x001fe2000fc7e020 */
[----:B------:R-:W3:Y:S03]  /*51990*/  LDL.LU R2, [R1+0xcb8] ;  /* 0x000cb80001027983 */ /* 0x000ee60000300800 */
[----:B------:R-:W-:-:S05]  /*519a0*/  F2FP.SATFINITE.E4M3.F32.PACK_AB_MERGE_C R31, RZ, R31, RZ ;  /* 0x0000001fff1f723e */ /* 0x000fca00048070ff */
[----:B------:R0:W-:Y:S02]  /*519b0*/  @!P6 STG.E.U8 desc[UR32][R128.64+0x98], R31 ;  /* 0x0000981f8000e986 */ /* 0x0001e4000c101120 */
[----:B0-----:R-:W-:-:S06]  /*519c0*/  PRMT R31, RZ, 0x7610, R31 ;  /* 0x00007610ff1f7816 */ /* 0x001fcc000000001f */
[----:B------:R-:W4:Y:S01]  /*519d0*/  @!P1 LDG.E.U8 R31, desc[UR32][R20.64+0x99] ;  /* 0x00009920141f9981 */ /* 0x000f22000c1e1100 */
[----:B------:R-:W-:Y:S02]  /*519e0*/  @!P5 IADD3.X R39, R29, UR8, R33, P3, P4 ;  /* 0x000000081d27dc10 */ /* 0x000fe40009fe8421 */
[----:B------:R-:W-:-:S03]  /*519f0*/  LOP3.LUT R6, R6, 0xfffdffff, RZ, 0xc0, !PT ;  /* 0xfffdffff06067812 */ /* 0x000fc600078ec0ff */
[----:B------:R0:W-:Y:S01]  /*51a00*/  @!P5 STL.64 [R1+0x8], R38 ;  /* 0x000008260100d387 */ /* 0x0001e20000100a00 */
[----:B------:R-:W-:Y:S02]  /*51a10*/  @P5 LOP3.LUT R6, R6, 0x20000, RZ, 0xfc, !PT ;  /* 0x0002000006065812 */ /* 0x000fe400078efcff */
[----:B------:R-:W-:-:S13]  /*51a20*/  ISETP.LT.OR P5, PT, R28, 0x131, !P2 ;  /* 0x000001311c00780c */ /* 0x000fda00057a1670 */
[----:B------:R-:W0:Y:S02]  /*51a30*/  @!P5 LDC.64 R32, c[0x0][0x5c0] ;  /* 0x00017000ff20db82 */ /* 0x000e240000000a00 */
[----:B0-----:R-:W-:-:S04]  /*51a40*/  @!P5 IADD3 R38, P3, P4, R24, UR9, R32 ;  /* 0x000000091826dc10 */ /* 0x001fc8000fc7e020 */
[----:B------:R-:W-:Y:S02]  /*51a50*/  @!P5 IADD3.X R39, R29, UR8, R33, P3, P4 ;  /* 0x000000081d27dc10 */ /* 0x000fe40009fe8421 */
[----:B------:R-:W-:-:S13]  /*51a60*/  ISETP.LT.OR P4, PT, R28, 0x99, !P0 ;  /* 0x000000991c00780c */ /* 0x000fda0004781670 */
[----:B------:R-:W0:Y:S01]  /*51a70*/  @!P4 LDC.64 R32, c[0x0][0x5c0] ;  /* 0x00017000ff20cb82 */ /* 0x000e220000000a00 */
[----:B------:R-:W-:Y:S01]  /*51a80*/  LOP3.LUT R6, R6, 0xfffeffff, RZ, 0xc0, !PT ;  /* 0xfffeffff06067812 */ /* 0x000fe200078ec0ff */
[----:B------:R-:W-:Y:S01]  /*51a90*/  @!P5 STL.64 [R1+0x30], R38 ;  /* 0x000030260100d387 */ /* 0x000fe20000100a00 */
[----:B------:R-:W-:Y:S02]  /*51aa0*/  IMAD.U32 R35, RZ, RZ, UR10 ;  /* 0x0000000aff237e24 */ /* 0x000fe4000f8e00ff */
        /* <DEDUP_REMOVED lines=68> */
[----:B------:R-:W-:-:S05]  /*51ef0*/  @!P5 IADD3.X R41, R29, UR8, R33, P3, P4 ;  /* 0x000000081d29dc10 */ /* 0x000fca0009fe8421 */
[----:B------:R-:W-:Y:S01]  /*51f00*/  @!P5 STL.64 [R1+0x20], R40 ;  /* 0x000020280100d387 */ /* 0x000fe20000100a00 */
[----:B------:R-:W-:Y:S02]  /*51f10*/  ISETP.LT.OR P5, PT, R28, 0x13a, !P2 ;  /* 0x0000013a1c00780c */ /* 0x000fe400057a1670 */
[----:B------:R-:W-:Y:S01]  /*51f20*/  LOP3.LUT R6, R6, 0xffffdfff, RZ, 0xc0, !PT ;  /* 0xffffdfff06067812 */ /* 0x000fe200078ec0ff */
[----:B------:R-:W3:Y:S10]  /*51f30*/  LDL.LU R2, [R1+0xcc8] ;  /* 0x000cc80001027983 */ /* 0x000ef40000300800 */
[----:B------:R-:W0:Y:S01]  /*51f40*/  @!P5 LDC.64 R32, c[0x0][0x5c0] ;  /* 0x00017000ff20db82 */ /* 0x000e220000000a00 */
[----:B------:R-:W-:-:S02]  /*51f50*/  @P5 LOP3.LUT R6, R6, 0x2000, RZ, 0xfc, !PT ;  /* 0x0000200006065812 */ /* 0x000fc400078efcff */
        /* <DEDUP_REMOVED lines=9> */
[----:B------:R-:W-:Y:S01]  /*51ff0*/  STL [R1+0x15ac], R128 ;  /* 0x0015ac8001007387 */ /* 0x000fe20000100800 */
[----:B------:R-:W-:Y:S02]  /*52000*/  IMAD.U32 R35, RZ, RZ, UR10 ;  /* 0x0000000aff237e24 */ /* 0x000fe4000f8e00ff */
[----:B------:R-:W-:Y:S01]  /*52010*/  @P5 LOP3.LUT R6, R6, 0x400, RZ, 0xfc, !PT ;  /* 0x0000040006065812 */ /* 0x000fe200078efcff */
        /* <DEDUP_REMOVED lines=49> */
[----:B------:R-:W-:-:S03]  /*52330*/  LOP3.LUT R7, R7, 0xf7ffffff, RZ, 0xc0, !PT ;  /* 0xf7ffffff07077812 */ /* 0x000fc600078ec0ff */
[----:B------:R-:W-:Y:S01]  /*52340*/  @!P1 STL.64 [R1+0x28], R42 ;  /* 0x0000282a01009387 */ /* 0x000fe20000100a00 */
[----:B------:R-:W-:Y:S02]  /*52350*/  @P1 LOP3.LUT R7, R7, 0x8000000, RZ, 0xfc, !PT ;  /* 0x0800000007071812 */ /* 0x000fe400078efcff */
[----:B------:R-:W-:Y:S01]  /*52360*/  LOP3.LUT P1, RZ, R4, 0x10000, RZ, 0xc0, !PT ;  /* 0x0001000004ff7812 */ /* 0x000fe2000782c0ff */
[----:B------:R-:W4:Y:S01]  /*52370*/  LDL.LU R8, [R1+0xcd4] ;  /* 0x000cd40001087983 */ /* 0x000f220000300800 */
        /* <DEDUP_REMOVED lines=14> */
[----:B------:R-:W2:Y:S04]  /*52460*/  @!P1 LDG.E.U8 R31, desc[UR32][R20.64+0xa9] ;  /* 0x0000a920141f9981 */ /* 0x000ea8000c1e1100 */
[----:B------:R-:W-:Y:S01]  /*52470*/  @!P5 STL.64 [R1+0x40], R40 ;  /* 0x000040280100d387 */ /* 0x000fe20000100a00 */
[----:B------:R-:W-:Y:S02]  /*52480*/  ISETP.LT.OR P5, PT, R28, 0x14a, !P2 ;  /* 0x0000014a1c00780c */ /* 0x000fe400057a1670 */
[----:B------:R-:W-:Y:S01]  /*52490*/  LOP3.LUT R7, R7, 0xfdffffff, RZ, 0xc0, !PT ;  /* 0xfdffffff07077812 */ /* 0x000fe200078ec0ff */
[----:B------:R-:W3:Y:S10]  /*524a0*/  LDL.LU R2, [R1+0xcd8] ;  /* 0x000cd80001027983 */ /* 0x000ef40000300800 */
[----:B------:R-:W0:Y:S01]  /*524b0*/  @!P5 LDC.64 R32, c[0x0][0x5c0] ;  /* 0x00017000ff20db82 */ /* 0x000e220000000a00 */
[----:B------:R-:W-:-:S02]  /*524c0*/  @P5 LOP3.LUT R7, R7, 0x2000000, RZ, 0xfc, !PT ;  /* 0x0200000007075812 */ /* 0x000fc400078efcff */
[----:B0-----:R-:W-:-:S04]  /*524d0*/  @!P5 IADD3 R38, P3, P4, R24, UR9, R32 ;  /* 0x000000091826dc10 */ /* 0x001fc8000fc7e020 */
[----:B------:R-:W-:-:S05]  /*524e0*/  @!P5 IADD3.X R39, R29, UR8, R33, P3, P4 ;  /* 0x000000081d27dc10 */ /* 0x000fca0009fe8421 */
[----:B------:R0:W-:Y:S01]  /*524f0*/  @!P5 STL.64 [R1+0x38], R38 ;  /* 0x000038260100d387 */ /* 0x0001e20000100a00 */
        /* <DEDUP_REMOVED lines=33> */
[----:B------:R-:W-:Y:S02]  /*52710*/  IMAD.U32 R35, RZ, RZ, UR11 ;  /* 0x0000000bff237e24 */ /* 0x000fe4000f8e00ff */
[----:B------:R-:W-:Y:S01]  /*52720*/  IMAD.U32 R40, RZ, RZ, UR10 ;  /* 0x0000000aff287e24 */ /* 0x000fe2000f8e00ff */
[----:B------:R-:W3:Y:S01]  /*52730*/  LDL.LU R2, [R1+0xce0] ;  /* 0x000ce00001027983 */ /* 0x000ee20000300800 */
[----:B------:R-:W-:-:S05]  /*52740*/  F2FP.SATFINITE.E4M3.F32.PACK_AB_MERGE_C R31, RZ, R31, RZ ;  /* 0x0000001fff1f723e */ /* 0x000fca00048070ff */
[----:B------:R1:W-:Y:S02]  /*52750*/  @!P4 STG.E.U8 desc[UR32][R32.64+0xa8], R31 ;  /* 0x0000a81f2000c986 */ /* 0x0003e4000c101120 */
[----:B-1----:R-:W-:Y:S01]  /*52760*/  PRMT R31, RZ, 0x7610, R31 ;  /* 0x00007610ff1f7816 */ /* 0x002fe2000000001f */
[----:B------:R-:W1:Y:S05]  /*52770*/  @!P1 LDC.64 R32, c[0x0][0x5c0] ;  /* 0x00017000ff209b82 */ /* 0x000e6a0000000a00 */
[----:B------:R-:W4:Y:S01]  /*52780*/  @!P3 LDG.E.U8 R31, desc[UR32][R22.64+0xa9] ;  /* 0x0000a920161fb981 */ /* 0x000f22000c1e1100 */
        /* <DEDUP_REMOVED lines=17> */
[----:B------:R-:W-:Y:S04]  /*528a0*/  @!P1 STL.64 [R1+0x48], R42 ;  /* 0x0000482a01009387 */ /* 0x000fe80000100a00 */
[----:B------:R-:W4:Y:S01]  /*528b0*/  LDL.LU R8, [R1+0xce4] ;  /* 0x000ce40001087983 */ /* 0x000f220000300800 */
        /* <DEDUP_REMOVED lines=9> */
[----:B--2---:R-:W-:-:S04]  /*52950*/  LOP3.LUT R31, R31, 0xff, RZ, 0xc0, !PT ;  /* 0x000000ff1f1f7812 */ /* 0x004fc800078ec0ff */
[----:B------:R-:W-:-:S05]  /*52960*/  F2FP.F16.E4M3.UNPACK_B R31, R31 ;  /* 0x0000001fff1f723e */ /* 0x000fca00020006ff */
[----:B------:R-:W-:-:S05]  /*52970*/  HADD2.F32 R31, -RZ, R31.H0_H0 ;  /* 0x2000001fff1f7230 */ /* 0x000fca0000004100 */
[----:B------:R-:W-:-:S04]  /*52980*/  FMUL R31, R31, UR26 ;  /* 0x0000001a1f1f7c20 */ /* 0x000fc80008400000 */
[----:B---3--:R-:W-:Y:S01]  /*52990*/  FFMA R31, R2, UR27, R31 ;  /* 0x0000001b021f7c23 */ /* 0x008fe2000800001f */
[----:B------:R-:W-:Y:S02]  /*529a0*/  ISETP.LT.OR P5, PT, R28, 0x15a, !P2 ;  /* 0x0000015a1c00780c */ /* 0x000fe400057a1670 */
        /* <DEDUP_REMOVED lines=21> */
[----:B---3--:R-:W-:-:S04]  /*52b00*/  LOP3.LUT R31, R31, 0xff, RZ, 0xc0, !PT ;  /* 0x000000ff1f1f7812 */ /* 0x008fc800078ec0ff */
[----:B------:R-:W-:-:S05]  /*52b10*/  F2FP.F16.E4M3.UNPACK_B R31, R31 ;  /* 0x0000001fff1f723e */ /* 0x000fca00020006ff */
[----:B------:R-:W-:-:S05]  /*52b20*/  HADD2.F32 R31, -RZ, R31.H0_H0 ;  /* 0x2000001fff1f7230 */ /* 0x000fca0000004100 */
[----:B------:R-:W-:-:S04]  /*52b30*/  FMUL R31, R31, UR26 ;  /* 0x0000001a1f1f7c20 */ /* 0x000fc80008400000 */
[----:B----4-:R-:W-:Y:S02]  /*52b40*/  FFMA R31, R8, UR27, R31 ;  /* 0x0000001b081f7c23 */ /* 0x010fe4000800001f */
[----:B------:R-:W3:Y:S03]  /*52b50*/  LDL.LU R8, [R1+0xcec] ;  /* 0x000cec0001087983 */ /* 0x000ee60000300800 */
        /* <DEDUP_REMOVED lines=10> */
[----:B----4-:R-:W-:Y:S02]  /*52c00*/  LOP3.LUT R31, R31, 0xff, RZ, 0xc0, !PT ;  /* 0x000000ff1f1f7812 */ /* 0x010fe400078ec0ff */
[----:B------:R-:W-:-:S09]  /*52c10*/  ISETP.LT.OR P1, PT, R28, 0x162, !P2 ;  /* 0x000001621c00780c */ /* 0x000fd20005721670 */
[----:B------:R-:W0:Y:S01]  /*52c20*/  @!P3 LDC.64 R38, c[0x0][0x5c0] ;  /* 0x00017000ff26bb82 */ /* 0x000e220000000a00 */
[----:B------:R-:W-:-:S05]  /*52c30*/  F2FP.F16.E4M3.UNPACK_B R31, R31 ;  /* 0x0000001fff1f723e */ /* 0x000fca00020006ff */
[----:B------:R-:W-:-:S05]  /*52c40*/  HADD2.F32 R31, -RZ, R31.H0_H0 ;  /* 0x2000001fff1f7230 */ /* 0x000fca0000004100 */
[----:B------:R-:W-:-:S04]  /*52c50*/  FMUL R31, R31, UR26 ;  /* 0x0000001a1f1f7c20 */ /* 0x000fc80008400000 */
[----:B--2---:R-:W-:Y:S01]  /*52c60*/  FFMA R31, R2, UR27, R31 ;  /* 0x0000001b021f7c23 */ /* 0x004fe2000800001f */
[----:B------:R-:W-:Y:S02]  /*52c70*/  IMAD.U32 R35, RZ, RZ, UR11 ;  /* 0x0000000bff237e24 */ /* 0x000fe4000f8e00ff */
[----:B------:R-:W-:Y:S01]  /*52c80*/  IMAD.U32 R40, RZ, RZ, UR10 ;  /* 0x0000000aff287e24 */ /* 0x000fe2000f8e00ff */
[----:B------:R-:W-:Y:S01]  /*52c90*/  LOP3.LUT R7, R7, 0xfff7ffff, RZ, 0xc0, !PT ;  /* 0xfff7ffff07077812 */ /* 0x000fe200078ec0ff */
[----:B------:R-:W2:Y:S01]  /*52ca0*/  LDL.LU R2, [R1+0xcf0] ;  /* 0x000cf00001027983 */ /* 0x000ea20000300800 */
[----:B------:R-:W-:-:S05]  /*52cb0*/  F2FP.SATFINITE.E4M3.F32.PACK_AB_MERGE_C R31, RZ, R31, RZ ;  /* 0x0000001fff1f723e */ /* 0x000fca00048070ff */
[----:B------:R1:W-:Y:S02]  /*52cc0*/  @!P4 STG.E.U8 desc[UR32][R32.64+0xb0], R31 ;  /* 0x0000b01f2000c986 */ /* 0x0003e4000c101120 */
[----:B-1----:R-:W-:Y:S01]  /*52cd0*/  PRMT R31, RZ, 0x7610, R31 ;  /* 0x00007610ff1f7816 */ /* 0x002fe2000000001f */
[----:B------:R-:W1:Y:S05]  /*52ce0*/  @!P1 LDC.64 R32, c[0x0][0x5c0] ;  /* 0x00017000ff209b82 */ /* 0x000e6a0000000a00 */
[----:B------:R-:W4:Y:S01]  /*52cf0*/  @!P3 LDG.E.U8 R31, desc[UR32][R22.64+0xb1] ;  /* 0x0000b120161fb981 */ /* 0x000f22000c1e1100 */
[----:B------:R-:W-:-:S04]  /*52d00*/  @!P3 IADD3 R35, P5, P6, R35, UR13, R24 ;  /* 0x0000000d2323bc10 */ /* 0x000fc8000febe018 */
[----:B------:R-:W-:Y:S02]  /*52d10*/  @!P3 IADD3.X R40, R40, UR12, R29, P5, P6 ;  /* 0x0000000c2828bc10 */ /* 0x000fe4000afec41d */
[----:B------:R-:W-:Y:S02]  /*52d20*/  @P1 LOP3.LUT R7, R7, 0x80000, RZ, 0xfc, !PT ;  /* 0x0008000007071812 */ /* 0x000fe400078efcff */
[----:B0-----:R-:W-:Y:S02]  /*52d30*/  @!P3 IADD3 R38, P4, R35, R38, RZ ;  /* 0x000000262326b210 */ /* 0x001fe40007f9e0ff */
[----:B-1----:R-:W-:-:S04]  /*52d40*/  @!P1 IADD3 R42, P5, P6, R24, UR9, R32 ;  /* 0x00000009182a9c10 */ /* 0x002fc8000febe020 */
[----:B------:R-:W-:-:S05]  /*52d50*/  @!P1 IADD3.X R43, R29, UR8, R33, P5, P6 ;  /* 0x000000081d2b9c10 */ /* 0x000fca000afec421 */
[----:B------:R-:W-:Y:S01]  /*52d60*/  @!P1 STL.64 [R1+0x68], R42 ;  /* 0x0000682a01009387 */ /* 0x000fe20000100a00 */
[----:B------:R-:W-:Y:S01]  /*52d70*/  LOP3.LUT P1, RZ, R30, 0x20000, RZ, 0xc0, !PT ;  /* 0x000200001eff7812 */ /* 0x000fe2000782c0ff */
[----:B------:R-:W-:-:S03]  /*52d80*/  @!P3 IMAD.X R39, R40, 0x1, R39, P4 ;  /* 0x000000012827b824 */ /* 0x000fc600020e0627 */
[----:B------:R-:W-:Y:S02]  /*52d90*/  ISETP.LT.OR P6, PT, R28, 0xb9, !P1 ;  /* 0x000000b91c00780c */ /* 0x000fe40004fc1670 */
[----:B----4-:R-:W-:-:S04]  /*52da0*/  LOP3.LUT R31, R31, 0xff, RZ, 0xc0, !PT ;  /* 0x000000ff1f1f7812 */ /* 0x010fc800078ec0ff */
[----:B------:R-:W-:-:S05]  /*52db0*/  F2FP.F16.E4M3.UNPACK_B R31, R31 ;  /* 0x0000001fff1f723e */ /* 0x000fca00020006ff */
[----:B------:R-:W-:-:S05]  /*52dc0*/  HADD2.F32 R31, -RZ, R31.H0_H0 ;  /* 0x2000001fff1f7230 */ /* 0x000fca0000004100 */
[----:B------:R-:W-:-:S04]  /*52dd0*/  FMUL R31, R31, UR26 ;  /* 0x0000001a1f1f7c20 */ /* 0x000fc80008400000 */
[----:B---3--:R-:W-:Y:S02]  /*52de0*/  FFMA R31, R8, UR27, R31 ;  /* 0x0000001b081f7c23 */ /* 0x008fe4000800001f */
[----:B------:R-:W3:Y:S03]  /*52df0*/  LDL.LU R8, [R1+0xcf4] ;  /* 0x000cf40001087983 */ /* 0x000ee60000300800 */
[----:B------:R-:W-:-:S05]  /*52e00*/  F2FP.SATFINITE.E4M3.F32.PACK_AB_MERGE_C R31, RZ, R31, RZ ;  /* 0x0000001fff1f723e */ /* 0x000fca00048070ff */
[----:B------:R0:W-:Y:S02]  /*52e10*/  @!P3 STG.E.U8 desc[UR32][R38.64+0xb1], R31 ;  /* 0x0000b11f2600b986 */ /* 0x0001e4000c101120 */
[----:B0-----:R-:W-:-:S06]  /*52e20*/  PRMT R31, RZ, 0x7610, R31 ;  /* 0x00007610ff1f7816 */ /* 0x001fcc000000001f */
[----:B------:R-:W4:Y:S01]  /*52e30*/  @!P6 LDG.E.U8 R31, desc[UR32][R20.64+0xb8] ;  /* 0x0000b820141fe981 */ /* 0x000f22000c1e1100 */
[----:B------:R-:W-:-:S13]  /*52e40*/  ISETP.LT.OR P5, PT, R28, 0x169, !P2 ;  /* 0x000001691c00780c */ /* 0x000fda00057a1670 */
[----:B------:R-:W0:Y:S01]  /*52e50*/  @!P5 LDC.64 R32, c[0x0][0x5c0] ;  /* 0x00017000ff20db82 */ /* 0x000e220000000a00 */
[----:B------:R-:W-:-:S04]  /*52e60*/  LOP3.LUT R7, R7, 0xfffbffff, RZ, 0xc0, !PT ;  /* 0xfffbffff07077812 */ /* 0x000fc800078ec0ff */
[----:B------:R-:W-:Y:S02]  /*52e70*/  @P5 LOP3.LUT R7, R7, 0x40000, RZ, 0xfc, !PT ;  /* 0x0004000007075812 */ /* 0x000fe400078efcff */
[----:B0-----:R-:W-:-:S04]  /*52e80*/  @!P5 IADD3 R40, P3, P4, R24, UR9, R32 ;  /* 0x000000091828dc10 */ /* 0x001fc8000fc7e020 */
[----:B------:R-:W-:Y:S02]  /*52e90*/  @!P5 IADD3.X R41, R29, UR8, R33, P3, P4 ;  /* 0x000000081d29dc10 */ /* 0x000fe40009fe8421 */
[----:B----4-:R-:W-:-:S04]  /*52ea0*/  LOP3.LUT R31, R31, 0xff, RZ, 0xc0, !PT ;  /* 0x000000ff1f1f7812 */ /* 0x010fc800078ec0ff */
[----:B------:R-:W-:-:S05]  /*52eb0*/  F2FP.F16.E4M3.UNPACK_B R31, R31 ;  /* 0x0000001fff1f723e */ /* 0x000fca00020006ff */
[----:B------:R-:W-:-:S05]  /*52ec0*/  HADD2.F32 R31, -RZ, R31.H0_H0 ;  /* 0x2000001fff1f7230 */ /* 0x000fca0000004100 */
[----:B------:R-:W-:-:S04]  /*52ed0*/  FMUL R31, R31, UR26 ;  /* 0x0000001a1f1f7c20 */ /* 0x000fc80008400000 */
[----:B--2---:R-:W-:-:S05]  /*52ee0*/  FFMA R31, R2, UR27, R31 ;  /* 0x0000001b021f7c23 */ /* 0x004fca000800001f */
[----:B------:R-:W-:-:S05]  /*52ef0*/  F2FP.SATFINITE.E4M3.F32.PACK_AB_MERGE_C R31, RZ, R31, RZ ;  /* 0x0000001fff1f723e */ /* 0x000fca00048070ff */
[----:B------:R0:W-:Y:S01]  /*52f00*/  @!P6 STG.E.U8 desc[UR32][R134.64+0xb8], R31 ;  /* 0x0000b81f8600e986 */ /* 0x0001e2000c101120 */
[----:B------:R-:W-:Y:S02]  /*52f10*/  ISETP.LT.OR P6, PT, R28, 0xba, !P1 ;  /* 0x000000ba1c00780c */ /* 0x000fe40004fc1670 */
[----:B0-----:R-:W-:-:S11]  /*52f20*/  PRMT R31, RZ, 0x7610, R31 ;  /* 0x00007610ff1f7816 */ /* 0x001fd6000000001f */
[----:B------:R-:W2:Y:S04]  /*52f30*/  @!P6 LDG.E.U8 R31, desc[UR32][R20.64+0xb9] ;  /* 0x0000b920141fe981 */ /* 0x000ea8000c1e1100 */
[----:B------:R-:W-:Y:S01]  /*52f40*/  @!P5 STL.64 [R1+0x88], R40 ;  /* 0x000088280100d387 */ /* 0x000fe20000100a00 */
[----:B------:R-:W-:Y:S02]  /*52f50*/  ISETP.LT.OR P5, PT, R28, 0x16a, !P2 ;  /* 0x0000016a1c00780c */ /* 0x000fe400057a1670 */
[----:B------:R-:W-:Y:S01]  /*52f60*/  LOP3.LUT R7, R7, 0xfffdffff, RZ, 0xc0, !PT ;  /* 0xfffdffff07077812 */ /* 0x000fe200078ec0ff */
[----:B------:R-:W4:Y:S10]  /*52f70*/  LDL.LU R2, [R1+0xcf8] ;  /* 0x000cf80001027983 */ /* 0x000f340000300800 */
        /* <DEDUP_REMOVED lines=12> */
[----:B------:R-:W-:Y:S04]  /*53040*/  STL [R1+0x158c], R20 ;  /* 0x00158c1401007387 */ /* 0x000fe80000100800 */
[----:B------:R-:W-:Y:S01]  /*53050*/  @!P5 STL.64 [R1+0xc0], R38 ;  /* 0x0000c0260100d387 */ /* 0x000fe20000100a00 */
[----:B------:R-:W-:Y:S01]  /*53060*/  IMAD.U32 R35, RZ, RZ, UR10 ;  /* 0x0000000aff237e24 */ /* 0x000fe2000f8e00ff */
        /* <DEDUP_REMOVED lines=16> */
[----:B------:R-:W-:Y:S04]  /*53170*/  STL [R1+0x1588], R21 ;  /* 0x0015881501007387 */ /* 0x000fe80000100800 */
[----:B------:R-:W3:Y:S01]  /*53180*/  LDL.LU R8, [R1+0xcfc] ;  /* 0x000cfc0001087983 */ /* 0x000ee20000300800 */
[----:B--2---:R-:W-:-:S04]  /*53190*/  LOP3.LUT R31, R31, 0xff, RZ, 0xc0, !PT ;  /* 0x000000ff1f1f7812 */ /* 0x004fc800078ec0ff */
[----:B------:R-:W-:-:S05]  /*531a0*/  F2FP.F16.E4M3.UNPACK_B R31, R31 ;  /* 0x0000001fff1f723e */ /* 0x000fca00020006ff */
[----:B------:R-:W-:-:S05]  /*531b0*/  HADD2.F32 R31, -RZ, R31.H0_H0 ;  /* 0x2000001fff1f7230 */ /* 0x000fca0000004100 */
[----:B------:R-:W-:-:S04]  /*531c0*/  FMUL R31, R31, UR26 ;  /* 0x0000001a1f1f7c20 */ /* 0x000fc80008400000 */
[----:B----4-:R-:W-:Y:S02]  /*531d0*/  FFMA R31, R2, UR27, R31 ;  /* 0x0000001b021f7c23 */ /* 0x010fe4000800001f */
[----:B------:R-:W2:Y:S04]  /*531e0*/  LDL.LU R2, [R1+0xd00] ;  /* 0x000d000001027983 */ /* 0x000ea80000300800 */
[----:B------:R-:W4:Y:S01]  /*531f0*/  LDL.64 R42, [R1+0x98] ;  /* 0x00009800012a7983 */ /* 0x000f220000100a00 */
[----:B------:R-:W-:-:S05]  /*53200*/  F2FP.SATFINITE.E4M3.F32.PACK_AB_MERGE_C R31, RZ, R31, RZ ;  /* 0x0000001fff1f723e */ /* 0x000fca00048070ff */
[----:B------:R0:W-:Y:S02]  /*53210*/  @!P3 STG.E.U8 desc[UR32][R32.64+0xb8], R31 ;  /* 0x0000b81f2000b986 */ /* 0x0001e4000c101120 */
[----:B0-----:R-:W-:Y:S01]  /*53220*/  PRMT R31, RZ, 0x7610, R31 ;  /* 0x00007610ff1f7816 */ /* 0x001fe2000000001f */
[----:B------:R-:W0:Y:S05]  /*53230*/  @!P4 LDC.64 R32, c[0x0][0x5c0] ;  /* 0x00017000ff20cb82 */ /* 0x000e2a0000000a00 */
[----:B------:R-:W3:Y:S01]  /*53240*/  @!P4 LDG.E.U8 R31, desc[UR32][R22.64+0xb9] ;  /* 0x0000b920161fc981 */ /* 0x000ee2000c1e1100 */
[----:B------:R-:W-:Y:S02]  /*53250*/  IMAD.U32 R35, RZ, RZ, UR11 ;  /* 0x0000000bff237e24 */ /* 0x000fe4000f8e00ff */
[----:B------:R-:W-:-:S03]  /*53260*/  IMAD.U32 R38, RZ, RZ, UR10 ;  /* 0x0000000aff267e24 */ /* 0x000fc6000f8e00ff */
[----:B------:R-:W-:-:S04]  /*53270*/  @!P4 IADD3 R35, P5, P6, R35, UR13, R24 ;  /* 0x0000000d2323cc10 */ /* 0x000fc8000febe018 */
[----:B------:R-:W-:Y:S02]  /*53280*/  @!P4 IADD3.X R38, R38, UR12, R29, P5, P6 ;  /* 0x0000000c2626cc10 */ /* 0x000fe4000afec41d */
[----:B0-----:R-:W-:-:S05]  /*53290*/  @!P4 IADD3 R32, P3, R35, R32, RZ ;  /* 0x000000202320c210 */ /* 0x001fca0007f7e0ff */
[----:B------:R-:W-:Y:S01]  /*532a0*/  @!P4 IMAD.X R33, R38, 0x1, R33, P3 ;  /* 0x000000012621c824 */ /* 0x000fe200018e0621 */
[----:B------:R-:W-:Y:S02]  /*532b0*/  ISETP.GE.AND P3, PT, R11, 0x181, PT ;  /* 0x000001810b00780c */ /* 0x000fe40003f66270 */
[----:B---3--:R-:W-:-:S04]  /*532c0*/  LOP3.LUT R31, R31, 0xff, RZ, 0xc0, !PT ;  /* 0x000000ff1f1f7812 */ /* 0x008fc800078ec0ff */
[----:B------:R-:W-:-:S05]  /*532d0*/  F2FP.F16.E4M3.UNPACK_B R31, R31 ;  /* 0x0000001fff1f723e */ /* 0x000fca00020006ff */
[----:B------:R-:W-:-:S05]  /*532e0*/  HADD2.F32 R31, -RZ, R31.H0_H0 ;  /* 0x2000001fff1f7230 */ /* 0x000fca0000004100 */
[----:B------:R-:W-:-:S04]  /*532f0*/  FMUL R31, R31, UR26 ;  /* 0x0000001a1f1f7c20 */ /* 0x000fc80008400000 */
[----:B------:R-:W-:-:S05]  /*53300*/  FFMA R31, R8, UR27, R31 ;  /* 0x0000001b081f7c23 */ /* 0x000fca000800001f */
[----:B------:R-:W-:-:S05]  /*53310*/  F2FP.SATFINITE.E4M3.F32.PACK_AB_MERGE_C R31, RZ, R31, RZ ;  /* 0x0000001fff1f723e */ /* 0x000fca00048070ff */
[----:B------:R0:W-:Y:S01]  /*53320*/  @!P4 STG.E.U8 desc[UR32][R32.64+0xb9], R31 ;  /* 0x0000b91f2000c986 */ /* 0x0001e2000c101120 */
[----:B------:R-:W-:-:S13]  /*53330*/  ISETP.LT.OR P4, PT, R28, 0x1, !P3 ;  /* 0x000000011c00780c */ /* 0x000fda0005f81670 */
[----:B0-----:R-:W0:Y:S01]  /*53340*/  @!P4 LDC.64 R32, c[0x0][0x5c0] ;  /* 0x00017000ff20cb82 */ /* 0x001e220000000a00 */
[----:B------:R-:W-:Y:S02]  /*53350*/  @!P4 IMAD.MOV.U32 R38, RZ, RZ, R24 ;  /* 0x000000ffff26c224 */ /* 0x000fe400078e0018 */
[----:B------:R-:W-:Y:S02]  /*53360*/  @!P4 IMAD.MOV.U32 R39, RZ, RZ, R29 ;  /* 0x000000ffff27c224 */ /* 0x000fe400078e001d */
[----:B------:R-:W-:-:S04]  /*53370*/  @!P4 IMAD.WIDE.U32 R38, R12, 0x180, R38 ;  /* 0x000001800c26c825 */ /* 0x000fc800078e0026 */
[----:B------:R-:W-:Y:S01]  /*53380*/  @!P4 IMAD R31, R13, 0x180, RZ ;  /* 0x000001800d1fc824 */ /* 0x000fe200078e02ff */
[----:B0-----:R-:W-:-:S04]  /*53390*/  @!P4 IADD3 R38, P5, R38, R32, RZ ;  /* 0x000000202626c210 */ /* 0x001fc80007fbe0ff */
[----:B------:R-:W-:Y:S02]  /*533a0*/  @!P4 IADD3.X R39, R33, R39, R31, P5, !PT ;  /* 0x000000272127c210 */ /* 0x000fe40002ffe41f */
[----:B------:R-:W-:-:S05]  /*533b0*/  IADD3 R32, P5, R34, 0x180, RZ ;  /* 0x0000018022207810 */ /* 0x000fca0007fbe0ff */
[----:B----4-:R-:W-:-:S04]  /*533c0*/  IMAD.X R31, RZ, RZ, R43, P5 ;  /* 0x000000ffff1f7224 */ /* 0x010fc800028e062b */
[----:B------:R-:W-:-:S04]  /*533d0*/  IMAD R31, R31, UR14, RZ ;  /* 0x0000000e1f1f7c24 */ /* 0x000fc8000f8e02ff */
[C---:B------:R-:W-:Y:S02]  /*533e0*/  IMAD R31, R32.reuse, UR15, R31 ;  /* 0x0000000f201f7c24 */ /* 0x040fe4000f8e021f */
[----:B------:R-:W-:-:S03]  /*533f0*/  IMAD.WIDE.U32 R32, R32, UR14, R36 ;  /* 0x0000000e20207c25 */ /* 0x000fc6000f8e0024 */
[----:B------:R-:W-:-:S04]  /*53400*/  IADD3 R32, P5, R32, UR16, RZ ;  /* 0x0000001020207c10 */ /* 0x000fc8000ffbe0ff */
[--C-:B------:R-:W-:Y:S02]  /*53410*/  IADD3.X R33, R33, UR17, R31.reuse, P5, !PT ;  /* 0x0000001121217c10 */ /* 0x100fe4000affe41f */
[----:B------:R-:W-:-:S06]  /*53420*/  PRMT R31, RZ, 0x7610, R31 ;  /* 0x00007610ff1f7816 */ /* 0x000fcc000000001f */
[----:B------:R-:W3:Y:S04]  /*53430*/  @!P4 LDG.E.U8 R31, desc[UR32][R32.64] ;  /* 0x00000020201fc981 */ /* 0x000ee8000c1e1100 */
[----:B------:R-:W-:Y:S04]  /*53440*/  STL.64 [R1+0x1580], R22 ;  /* 0x0015801601007387 */ /* 0x000fe80000100a00 */
[----:B------:R-:W4:Y:S01]  /*53450*/  LDL.LU R8, [R1+0xd04] ;  /* 0x000d040001087983 */ /* 0x000f220000300800 */
        /* <DEDUP_REMOVED lines=16> */
[--C-:B------:R-:W-:Y:S02]  /*53560*/  @!P4 IADD3.X R41, R39, R41, R31.reuse, P5, !PT ;  /* 0x000000292729c210 */ /* 0x100fe40002ffe41f */
[----:B------:R-:W-:-:S06]  /*53570*/  PRMT R31, RZ, 0x7610, R31 ;  /* 0x00007610ff1f7816 */ /* 0x000fcc000000001f */
[----:B------:R-:W2:Y:S01]  /*53580*/  @!P4 LDG.E.U8 R31, desc[UR32][R32.64+0x1] ;  /* 0x00000120201fc981 */ /* 0x000ea2000c1e1100 */
        /* <DEDUP_REMOVED lines=11> */
[----:B------:R-:W-:-:S04]  /*53640*/  LOP3.LUT R7, R7, 0xffff7fff, RZ, 0xc0, !PT ;  /* 0xffff7fff07077812 */ /* 0x000fc800078ec0ff */
[----:B------:R-:W-:-:S04]  /*53650*/  @P0 LOP3.LUT R7, R7, 0x8000, RZ, 0xfc, !PT ;  /* 0x0000800007070812 */ /* 0x000fc800078efcff */
[----:B------:R-:W-:Y:S01]  /*53660*/  LOP3.LUT R7, R7, 0xffffbfff, RZ, 0xc0, !PT ;  /* 0xffffbfff07077812 */ /* 0x000fe200078ec0ff */
[----:B------:R-:W-:Y:S04]  /*53670*/  STL [R1+0x15a4], R132 ;  /* 0x0015a48401007387 */ /* 0x000fe80000100800 */
[----:B------:R-:W-:Y:S01]  /*53680*/  STL [R1+0x15a0], R133 ;  /* 0x0015a08501007387 */ /* 0x000fe20000100800 */
[----:B------:R-:W-:-:S04]  /*53690*/  @P2 LOP3.LUT R7, R7, 0x4000, RZ, 0xfc, !PT ;  /* 0x0000400007072812 */ /* 0x000fc800078efcff */
[----:B------:R-:W-:-:S04]  /*536a0*/  LOP3.LUT R7, R7, 0xffffdfff, RZ, 0xc0, !PT ;  /* 0xffffdfff07077812 */ /* 0x000fc800078ec0ff */
[----:B------:R-:W-:Y:S02]  /*536b0*/  @P6 LOP3.LUT R7, R7, 0x2000, RZ, 0xfc, !PT ;  /* 0x0000200007076812 */ /* 0x000fe400078efcff */
[----:B------:R-:W-:Y:S02]  /*536c0*/  LOP3.LUT P0, RZ, R4, 0x200000, RZ, 0xc0, !PT ;  /* 0x0020000004ff7812 */ /* 0x000fe4000780c0ff */
[----:B--2---:R-:W-:-:S04]  /*536d0*/  LOP3.LUT R31, R31, 0xff, RZ, 0xc0, !PT ;  /* 0x000000ff1f1f7812 */ /* 0x004fc800078ec0ff */
[----:B------:R-:W-:-:S05]  /*536e0*/  F2FP.F16.E4M3.UNPACK_B R31, R31 ;  /* 0x0000001fff1f723e */ /* 0x000fca00020006ff */
[----:B------:R-:W-:-:S05]  /*536f0*/  HADD2.F32 R31, -RZ, R31.H0_H0 ;  /* 0x2000001fff1f7230 */ /* 0x000fca0000004100 */
[----:B------:R-:W-:-:S04]  /*53700*/  FMUL R31, R31, UR26 ;  /* 0x0000001a1f1f7c20 */ /* 0x000fc80008400000 */
[----:B----4-:R-:W-:Y:S02]  /*53710*/  FFMA R31, R8, UR27, R31 ;  /* 0x0000001b081f7c23 */ /* 0x010fe4000800001f */
[----:B------:R-:W2:Y:S04]  /*53720*/  LDL.LU R8, [R1+0xd08] ;  /* 0x000d080001087983 */ /* 0x000ea80000300800 */
[----:B------:R-:W3:Y:S01]  /*53730*/  LDL.64 R54, [R1+0xa8] ;  /* 0x0000a80001367983 */ /* 0x000ee20000100a00 */
[----:B------:R-:W-:-:S05]  /*53740*/  F2FP.SATFINITE.E4M3.F32.PACK_AB_MERGE_C R31, RZ, R31, RZ ;  /* 0x0000001fff1f723e */ /* 0x000fca00048070ff */
[----:B------:R1:W-:Y:S01]  /*53750*/  @!P4 STG.E.U8 desc[UR32][R40.64+0x1], R31 ;  /* 0x0000011f2800c986 */ /* 0x0003e2000c101120 */
[----:B0-----:R-:W-:-:S03]  /*53760*/  @!P6 IADD3 R20, P4, P5, R24, UR9, R38 ;  /* 0x000000091814ec10 */ /* 0x001fc6000fd9e026 */
[----:B------:R-:W-:Y:S01]  /*53770*/  STL [R1+0x159c], R136 ;  /* 0x00159c8801007387 */ /* 0x000fe20000100800 */
[----:B------:R-:W-:-:S03]  /*53780*/  @!P6 IADD3.X R21, R29, UR8, R39, P4, P5 ;  /* 0x000000081d15ec10 */ /* 0x000fc6000a7ea427 */
[----:B------:R-:W-:Y:S04]  /*53790*/  STL [R1+0x1598], R137 ;  /* 0x0015988901007387 */ /* 0x000fe80000100800 */
[----:B------:R-:W4:Y:S04]  /*537a0*/  LDL.LU R2, [R1+0xd0c] ;  /* 0x000d0c0001027983 */ /* 0x000f280000300800 */
[----:B------:R-:W-:Y:S01]  /*537b0*/  @!P6 STL.64 [R1+0x70], R20 ;  /* 0x000070140100e387 */ /* 0x000fe20000100a00 */
[----:B------:R-:W-:Y:S02]  /*537c0*/  ISETP.LT.OR P6, PT, R28, 0xc1, !P1 ;  /* 0x000000c11c00780c */ /* 0x000fe40004fc1670 */
[----:B-1----:R-:W-:-:S11]  /*537d0*/  IADD3 R31, P4, R34, 0x188, RZ ;  /* 0x00000188221f7810 */ /* 0x002fd60007f9e0ff */
[----:B------:R-:W0:Y:S01]  /*537e0*/  @!P6 LDC.64 R34, c[0x0][0x5c0] ;  /* 0x00017000ff22eb82 */ /* 0x000e220000000a00 */
[----:B------:R-:W-:Y:S02]  /*537f0*/  IMAD.X R38, RZ, RZ, R43, P4 ;  /* 0x000000ffff267224 */ /* 0x000fe400020e062b */
[----:B------:R-:W-:Y:S01]  /*53800*/  IMAD.WIDE.U32 R36, R31, UR14, R36 ;  /* 0x0000000e1f247c25 */ /* 0x000fe2000f8e0024 */
[----:B------:R-:W-:Y:S01]  /*53810*/  LOP3.LUT P2, RZ, R4, 0x100000, RZ, 0xc0, !PT ;  /* 0x0010000004ff7812 */ /* 0x000fe2000784c0ff */
[----:B------:R-:W4:Y:S01]  /*53820*/  LDL.64 R42, [R1+0xb8] ;  /* 0x0000b800012a7983 */ /* 0x000f220000100a00 */
[----:B0-----:R-:W-:Y:S01]  /*53830*/  @!P6 IADD3 R22, P4, P5, R24, UR13, R34 ;  /* 0x0000000d1816ec10 */ /* 0x001fe2000fd9e022 */
[----:B------:R-:W-:-:S03]  /*53840*/  IMAD R34, R38, UR14, RZ ;  /* 0x0000000e26227c24 */ /* 0x000fc6000f8e02ff */
[----:B------:R-:W-:Y:S01]  /*53850*/  @!P6 IADD3.X R23, R29, UR12, R35, P4, P5 ;  /* 0x0000000c1d17ec10 */ /* 0x000fe2000a7ea423 */
[----:B------:R-:W-:Y:S01]  /*53860*/  IMAD R31, R31, UR15, R34 ;  /* 0x0000000f1f1f7c24 */ /* 0x000fe2000f8e0222 */
[----:B------:R-:W-:-:S04]  /*53870*/  IADD3 R34, P4, R36, UR16, RZ ;  /* 0x0000001024227c10 */ /* 0x000fc8000ff9e0ff */
[--C-:B------:R-:W-:Y:S02]  /*53880*/  IADD3.X R35, R37, UR17, R31.reuse, P4, !PT ;  /* 0x0000001125237c10 */ /* 0x100fe4000a7fe41f */
[----:B------:R-:W-:-:S06]  /*53890*/  PRMT R31, RZ, 0x7610, R31 ;  /* 0x00007610ff1f7816 */ /* 0x000fcc000000001f */
[----:B------:R-:W2:Y:S01]  /*538a0*/  @!P0 LDG.E.U8 R31, desc[UR32][R34.64] ;  /* 0x00000020221f8981 */ /* 0x000ea2000c1e1100 */
        /* <DEDUP_REMOVED lines=8> */
[----:B---3--:R1:W-:Y:S02]  /*53930*/  @!P0 STG.E.U8 desc[UR32][R54.64], R31 ;  /* 0x0000001f36008986 */ /* 0x0083e4000c101120 */
[----:B-1----:R-:W-:-:S06]  /*53940*/  PRMT R31, RZ, 0x7610, R31 ;  /* 0x00007610ff1f7816 */ /* 0x002fcc000000001f */
[----:B------:R-:W2:Y:S01]  /*53950*/  @!P2 LDG.E.U8 R31, desc[UR32][R34.64+0x1] ;  /* 0x00000120221fa981 */ /* 0x000ea2000c1e1100 */
[----:B0-----:R-:W-:-:S04]  /*53960*/  @!P6 IADD3 R20, P4, P5, R24, UR13, R36 ;  /* 0x0000000d1814ec10 */ /* 0x001fc8000fd9e024 */
[----:B------:R-:W-:Y:S02]  /*53970*/  @!P6 IADD3.X R21, R29, UR12, R37, P4, P5 ;  /* 0x0000000c1d15ec10 */ /* 0x000fe4000a7ea425 */
[----:B------:R-:W-:-:S13]  /*53980*/  ISETP.LT.OR P4, PT, R28, 0x9, !P3 ;  /* 0x000000091c00780c */ /* 0x000fda0005f81670 */
[----:B------:R-:W0:Y:S01]  /*53990*/  @!P4 LDC.64 R36, c[0x0][0x5c0] ;  /* 0x00017000ff24cb82 */ /* 0x000e220000000a00 */
[----:B------:R-:W-:Y:S02]  /*539a0*/  @!P4 IMAD.MOV.U32 R38, RZ, RZ, R24 ;  /* 0x000000ffff26c224 */ /* 0x000fe400078e0018 */
[----:B------:R-:W-:Y:S02]  /*539b0*/  @!P4 IMAD.MOV.U32 R39, RZ, RZ, R29 ;  /* 0x000000ffff27c224 */ /* 0x000fe400078e001d */
[----:B------:R-:W-:-:S03]  /*539c0*/  @!P4 IMAD.WIDE.U32 R38, R12, 0x180, R38 ;  /* 0x000001800c26c825 */ /* 0x000fc600078e0026 */
[----:B0-----:R-:W-:Y:S01]  /*539d0*/  @!P4 IADD3 R38, P5, R38, R36, RZ ;  /* 0x000000242626c210 */ /* 0x001fe20007fbe0ff */
        /* <DEDUP_REMOVED lines=10> */
[----:B0-----:R-:W-:-:S05]  /*53a80*/  @!P4 IMAD R31, R13, 0x180, RZ ;  /* 0x000001800d1fc824 */ /* 0x001fca00078e02ff */
[--C-:B------:R-:W-:Y:S02]  /*53a90*/  @!P4 IADD3.X R39, R37, R39, R31.reuse, P5, !PT ;  /* 0x000000272527c210 */ /* 0x100fe40002ffe41f */
[----:B------:R-:W-:-:S06]  /*53aa0*/  PRMT R31, RZ, 0x7610, R31 ;  /* 0x00007610ff1f7816 */ /* 0x000fcc000000001f */
[----:B------:R-:W2:Y:S01]  /*53ab0*/  @!P4 LDG.E.U8 R31, desc[UR32][R32.64+0x8] ;  /* 0x00000820201fc981 */ /* 0x000ea2000c1e1100 */
[----:B------:R-:W-:-:S13]  /*53ac0*/  ISETP.LT.OR P0, PT, R28, 0xc9, !P1 ;  /* 0x000000c91c00780c */ /* 0x000fda0004f01670 */
[----:B------:R-:W0:Y:S01]  /*53ad0*/  @!P0 LDC.64 R36, c[0x0][0x5c0] ;  /* 0x00017000ff248b82 */ /* 0x000e220000000a00 */
[----:B------:R0:W-:Y:S04]  /*53ae0*/  @!P6 STL.64 [R1+0x98], R20 ;  /* 0x000098140100e387 */ /* 0x0001e80000100a00 */
[----:B------:R-:W4:Y:S01]  /*53af0*/  LDL.LU R69, [R1+0xd14] ;  /* 0x000d140001457983 */ /* 0x000f220000300800 */
        /* <DEDUP_REMOVED lines=18> */
[----:B------:R-:W2:Y:S04]  /*53c20*/  @!P4 LDG.E.U8 R31, desc[UR32][R32.64+0x9] ;  /* 0x00000920201fc981 */ /* 0x000ea8000c1e1100 */
[----:B------:R0:W-:Y:S01]  /*53c30*/  @!P0 STL.64 [R1+0xb8], R20 ;  /* 0x0000b81401008387 */ /* 0x0001e20000100a00 */
[----:B------:R-:W-:Y:S02]  /*53c40*/  LOP3.LUT P0, RZ, R3, 0x1000, RZ, 0xc0, !PT ;  /* 0x0000100003ff7812 */ /* 0x000fe4000780c0ff */
[----:B------:R-:W-:Y:S01]  /*53c50*/  LOP3.LUT R30, R30, 0xfffeffff, RZ, 0xc0, !PT ;  /* 0xfffeffff1e1e7812 */ /* 0x000fe200078ec0ff */
[----:B------:R-:W3:Y:S04]  /*53c60*/  LDL.LU R8, [R1+0xd18] ;  /* 0x000d180001087983 */ /* 0x000ee80000300800 */
[----:B------:R-:W3:Y:S04]  /*53c70*/  LDL.64 R54, [R1+0xe0] ;  /* 0x0000e00001367983 */ /* 0x000ee80000100a00 */
[----:B------:R-:W3:Y:S04]  /*53c80*/  LDL.LU R2, [R1+0xd1c] ;  /* 0x000d1c0001027983 */ /* 0x000ee80000300800 */
[----:B------:R-:W3:Y:S01]  /*53c90*/  LDL.64 R42, [R1+0xe8] ;  /* 0x0000e800012a7983 */ /* 0x000ee20000100a00 */
[----:B------:R-:W-:-:S02]  /*53ca0*/  @P0 LOP3.LUT R30, R30, 0x10000, RZ, 0xfc, !PT ;  /* 0x000100001e1e0812 */ /* 0x000fc400078efcff */
[----:B------:R-:W-:-:S13]  /*53cb0*/  ISETP.LT.OR P0, PT, R28, 0xca, !P1 ;  /* 0x000000ca1c00780c */ /* 0x000fda0004f01670 */
[----:B------:R-:W0:Y:S02]  /*53cc0*/  @!P0 LDC.64 R36, c[0x0][0x5c0] ;  /* 0x00017000ff248b82 */ /* 0x000e240000000a00 */
[----:B0-----:R-:W-:-:S04]  /*53cd0*/  @!P0 IADD3 R20, P5, P6, R24, UR13, R36 ;  /* 0x0000000d18148c10 */ /* 0x001fc8000febe024 */
[----:B------:R-:W-:-:S05]  /*53ce0*/  @!P0 IADD3.X R21, R29, UR12, R37, P5, P6 ;  /* 0x0000000c1d158c10 */ /* 0x000fca000afec425 */
[----:B------:R-:W-:Y:S01]  /*53cf0*/  @!P0 STL.64 [R1+0xa8], R20 ;  /* 0x0000a81401008387 */ /* 0x000fe20000100a00 */
[----:B------:R-:W-:Y:S02]  /*53d00*/  LOP3.LUT P0, RZ, R30, 0x10000, RZ, 0xc0, !PT ;  /* 0x000100001eff7812 */ /* 0x000fe4000780c0ff */
[----:B--2---:R-:W-:-:S04]  /*53d10*/  LOP3.LUT R31, R31, 0xff, RZ, 0xc0, !PT ;  /* 0x000000ff1f1f7812 */ /* 0x004fc800078ec0ff */
[----:B------:R-:W-:-:S05]  /*53d20*/  F2FP.F16.E4M3.UNPACK_B R31, R31 ;  /* 0x0000001fff1f723e */ /* 0x000fca00020006ff */
[----:B------:R-:W-:-:S05]  /*53d30*/  HADD2.F32 R31, -RZ, R31.H0_H0 ;  /* 0x2000001fff1f7230 */ /* 0x000fca0000004100 */
[----:B------:R-:W-:-:S04]  /*53d40*/  FMUL R31, R31, UR26 ;  /* 0x0000001a1f1f7c20 */ /* 0x000fc80008400000 */
[----:B----4-:R-:W-:-:S05]  /*53d50*/  FFMA R31, R69, UR27, R31 ;  /* 0x0000001b451f7c23 */ /* 0x010fca000800001f */
[----:B------:R-:W-:-:S05]  /*53d60*/  F2FP.SATFINITE.E4M3.F32.PACK_AB_MERGE_C R31, RZ, R31, RZ ;  /* 0x0000001fff1f723e */ /* 0x000fca00048070ff */
[----:B------:R0:W-:Y:S02]  /*53d70*/  @!P4 STG.E.U8 desc[UR32][R38.64+0x9], R31 ;  /* 0x0000091f2600c986 */ /* 0x0001e4000c101120 */
[----:B0-----:R-:W-:-:S06]  /*53d80*/  PRMT R31, RZ, 0x7610, R31 ;  /* 0x00007610ff1f7816 */ /* 0x001fcc000000001f */
[----:B------:R-:W2:Y:S01]  /*53d90*/  @!P0 LDG.E.U8 R31, desc[UR32][R34.64+0x8] ;  /* 0x00000820221f8981 */ /* 0x000ea2000c1e1100 */
        /* <DEDUP_REMOVED lines=13> */
[----:B------:R-:W-:-:S05]  /*53e70*/  @!P6 IADD3.X R21, R29, UR12, R37, P4, P5 ;  /* 0x0000000c1d15ec10 */ /* 0x000fca000a7ea425 */
[----:B------:R0:W-:Y:S01]  /*53e80*/  @!P6 STL.64 [R1+0xd0], R20 ;  /* 0x0000d0140100e387 */ /* 0x0001e20000100a00 */
[----:B------:R-:W-:-:S03]  /*53e90*/  ISETP.LT.OR P6, PT, R28, 0xd2, !P1 ;  /* 0x000000d21c00780c */ /* 0x000fc60004fc1670 */
[----:B------:R-:W3:Y:S10]  /*53ea0*/  LDL.LU R8, [R1+0xd20] ;  /* 0x000d200001087983 */ /* 0x000ef40000300800 */
[----:B------:R-:W0:Y:S02]  /*53eb0*/  @!P6 LDC.64 R36, c[0x0][0x5c0] ;  /* 0x00017000ff24eb82 */ /* 0x000e240000000a00 */
[----:B0-----:R-:W-:-:S04]  /*53ec0*/  @!P6 IADD3 R20, P4, P5, R24, UR13, R36 ;  /* 0x0000000d1814ec10 */ /* 0x001fc8000fd9e024 */
[----:B------:R-:W-:Y:S02]  /*53ed0*/  @!P6 IADD3.X R21, R29, UR12, R37, P4, P5 ;  /* 0x0000000c1d15ec10 */ /* 0x000fe4000a7ea425 */
[----:B------:R-:W-:-:S13]  /*53ee0*/  ISETP.LT.OR P4, PT, R28, 0x11, !P3 ;  /* 0x000000111c00780c */ /* 0x000fda0005f81670 */
[----:B------:R-:W0:Y:S01]  /*53ef0*/  @!P4 LDC.64 R36, c[0x0][0x5c0] ;  /* 0x00017000ff24cb82 */ /* 0x000e220000000a00 */
[----:B------:R-:W-:Y:S02]  /*53f00*/  @!P4 IMAD.MOV.U32 R38, RZ, RZ, R24 ;  /* 0x000000ffff26c224 */ /* 0x000fe400078e0018 */
[----:B------:R-:W-:Y:S02]  /*53f10*/  @!P4 IMAD.MOV.U32 R39, RZ, RZ, R29 ;  /* 0x000000ffff27c224 */ /* 0x000fe400078e001d */
[----:B------:R-:W-:-:S03]  /*53f20*/  @!P4 IMAD.WIDE.U32 R38, R12, 0x180, R38 ;  /* 0x000001800c26c825 */ /* 0x000fc600078e0026 */
        /* <DEDUP_REMOVED lines=371> */
[----:B------:R-:W3:Y:S06]  /*55660*/  LDL.64 R54, [R1+0x208] ;  /* 0x0002080001367983 */ /* 0x000eec0000100a00 */
        /* <DEDUP_REMOVED lines=11> */
[----:B----4-:R-:W-:Y:S01]  /*55720*/  FFMA R31, R2, UR27, R31 ;  /* 0x0000001b021f7c23 */ /* 0x010fe2000800001f */
[----:B------:R-:W-:Y:S01]  /*55730*/  LOP3.LUT P2, RZ, R4, 0x800000, RZ, 0xc0, !PT ;  /* 0x0080000004ff7812 */ /* 0x000fe2000784c0ff */
[----:B------:R-:W2:Y:S04]  /*55740*/  LDL.LU R2, [R1+0xd6c] ;  /* 0x000d6c0001027983 */ /* 0x000ea80000300800 */
[----:B------:R-:W4:Y:S01]  /*55750*/  LDL.LU.64 R42, [R1+0x1a8] ;  /* 0x0001a800012a7983 */ /* 0x000f220000300a00 */
[----:B------:R-:W-:-:S05]  /*55760*/  F2FP.SATFINITE.E4M3.F32.PACK_AB_MERGE_C R31, RZ, R31, RZ ;  /* 0x0000001fff1f723e */ /* 0x000fca00048070ff */
[----:B------:R0:W-:Y:S02]  /*55770*/  @!P4 STG.E.U8 desc[UR32][R38.64+0x31], R31 ;  /* 0x0000311f2600c986 */ /* 0x0001e4000c101120 */
[----:B0-----:R-:W-:-:S06]  /*55780*/  PRMT R31, RZ, 0x7610, R31 ;  /* 0x00007610ff1f7816 */ /* 0x001fcc000000001f */
[----:B------:R-:W3:Y:S01]  /*55790*/  @!P0 LDG.E.U8 R31, desc[UR32][R34.64+0x30] ;  /* 0x00003020221f8981 */ /* 0x000ee2000c1e1100 */
[----:B------:R-:W-:-:S13]  /*557a0*/  ISETP.LT.OR P6, PT, R28, 0x121, !P1 ;  /* 0x000001211c00780c */ /* 0x000fda0004fc1670 */
[----:B------:R-:W0:Y:S01]  /*557b0*/  @!P6 LDC.64 R36, c[0x0][0x5c0] ;  /* 0x00017000ff24eb82 */ /* 0x000e220000000a00 */
[----:B---3--:R-:W-:-:S04]  /*557c0*/  LOP3.LUT R31, R31, 0xff, RZ, 0xc0, !PT ;  /* 0x000000ff1f1f7812 */ /* 0x008fc800078ec0ff */
[----:B------:R-:W-:-:S05]  /*557d0*/  F2FP.F16.E4M3.UNPACK_B R31, R31 ;  /* 0x0000001fff1f723e */ /* 0x000fca00020006ff */
[----:B------:R-:W-:-:S05]  /*557e0*/  HADD2.F32 R31, -RZ, R31.H0_H0 ;  /* 0x2000001fff1f7230 */ /* 0x000fca0000004100 */
[----:B------:R-:W-:-:S04]  /*557f0*/  FMUL R31, R31, UR26 ;  /* 0x0000001a1f1f7c20 */ /* 0x000fc80008400000 */
[----:B------:R-:W-:-:S05]  /*55800*/  FFMA R31, R8, UR27, R31 ;  /* 0x0000001b081f7c23 */ /* 0x000fca000800001f */
[----:B------:R-:W-:-:S05]  /*55810*/  F2FP.SATFINITE.E4M3.F32.PACK_AB_MERGE_C R31, RZ, R31, RZ ;  /* 0x0000001fff1f723e */ /* 0x000fca00048070ff */
[----:B------:R1:W-:Y:S02]  /*55820*/  @!P0 STG.E.U8 desc[UR32][R54.64+0x30], R31 ;  /* 0x0000301f36008986 */ /* 0x0003e4000c101120 */
[----:B-1----:R-:W-:-:S06]  /*55830*/  PRMT R31, RZ, 0x7610, R31 ;  /* 0x00007610ff1f7816 */ /* 0x002fcc000000001f */
[----:B------:R-:W3:Y:S01]  /*55840*/  @!P2 LDG.E.U8 R31, desc[UR32][R34.64+0x31] ;  /* 0x00003120221fa981 */ /* 0x000ee2000c1e1100 */
        /* <DEDUP_REMOVED lines=14> */
[----:B------:R-:W-:Y:S04]  /*55930*/  STL [R1+0x14dc], R130 ;  /* 0x0014dc8201007387 */ /* 0x000fe80000100800 */
[----:B------:R-:W-:Y:S04]  /*55940*/  STL [R1+0x14d8], R131 ;  /* 0x0014d88301007387 */ /* 0x000fe80000100800 */
[----:B------:R-:W4:Y:S01]  /*55950*/  LDL.LU R8, [R1+0xd70] ;  /* 0x000d700001087983 */ /* 0x000f220000300800 */
[----:B---3--:R-:W-:-:S04]  /*55960*/  LOP3.LUT R31, R31, 0xff, RZ, 0xc0, !PT ;  /* 0x000000ff1f1f7812 */ /* 0x008fc800078ec0ff */
[----:B------:R-:W-:-:S05]  /*55970*/  F2FP.F16.E4M3.UNPACK_B R31, R31 ;  /* 0x0000001fff1f723e */ /* 0x000fca00020006ff */
[----:B------:R-:W-:-:S05]  /*55980*/  HADD2.F32 R31, -RZ, R31.H0_H0 ;  /* 0x2000001fff1f7230 */ /* 0x000fca0000004100 */
[----:B------:R-:W-:-:S04]  /*55990*/  FMUL R31, R31, UR26 ;  /* 0x0000001a1f1f7c20 */ /* 0x000fc80008400000 */
[----:B--2---:R-:W-:Y:S01]  /*559a0*/  FFMA R31, R2, UR27, R31 ;  /* 0x0000001b021f7c23 */ /* 0x004fe2000800001f */
[----:B------:R-:W-:Y:S01]  /*559b0*/  ISETP.LT.OR P0, PT, R28, 0x129, !P1 ;  /* 0x000001291c00780c */ /* 0x000fe20004f01670 */
[----:B------:R-:W2:Y:S03]  /*559c0*/  LDL.LU R2, [R1+0xd74] ;  /* 0x000d740001027983 */ /* 0x000ea60000300800 */
[----:B------:R-:W-:-:S05]  /*559d0*/  F2FP.SATFINITE.E4M3.F32.PACK_AB_MERGE_C R31, RZ, R31, RZ ;  /* 0x0000001fff1f723e */ /* 0x000fca00048070ff */
[----:B----4-:R0:W-:Y:S02]  /*559e0*/  @!P2 STG.E.U8 desc[UR32][R42.64+0x31], R31 ;  /* 0x0000311f2a00a986 */ /* 0x0101e4000c101120 */
[----:B0-----:R-:W-:-:S05]  /*559f0*/  @!P4 IMAD R31, R13, 0x180, RZ ;  /* 0x000001800d1fc824 */ /* 0x001fca00078e02ff */
[--C-:B------:R-:W-:Y:S02]  /*55a00*/  @!P4 IADD3.X R39, R37, R39, R31.reuse, P5, !PT ;  /* 0x000000272527c210 */ /* 0x100fe40002ffe41f */
[----:B------:R-:W-:Y:S01]  /*55a10*/  PRMT R31, RZ, 0x7610, R31 ;  /* 0x00007610ff1f7816 */ /* 0x000fe2000000001f */
[----:B------:R-:W0:Y:S05]  /*55a20*/  @!P0 LDC.64 R36, c[0x0][0x5c0] ;  /* 0x00017000ff248b82 */ /* 0x000e2a0000000a00 */
[----:B------:R-:W3:Y:S01]  /*55a30*/  @!P4 LDG.E.U8 R31, desc[UR32][R32.64+0x38] ;  /* 0x00003820201fc981 */ /* 0x000ee2000c1e1100 */
[----:B0-----:R-:W-:-:S04]  /*55a40*/  @!P0 IADD3 R86, P5, P6, R24, UR13, R36 ;  /* 0x0000000d18568c10 */ /* 0x001fc8000febe024 */
[----:B------:R-:W-:Y:S02]  /*55a50*/  @!P0 IADD3.X R87, R29, UR12, R37, P5, P6 ;  /* 0x0000000c1d578c10 */ /* 0x000fe4000afec425 */
        /* <DEDUP_REMOVED lines=16> */
[----:B------:R-:W3:Y:S01]  /*55b60*/  @!P4 LDG.E.U8 R31, desc[UR32][R32.64+0x39] ;  /* 0x00003920201fc981 */ /* 0x000ee2000c1e1100 */
[----:B------:R-:W-:Y:S02]  /*55b70*/  LOP3.LUT P0, RZ, R4, 0x20000000, RZ, 0xc0, !PT ;  /* 0x2000000004ff7812 */ /* 0x000fe4000780c0ff */
[----:B------:R-:W-:-:S11]  /*55b80*/  LOP3.LUT R30, R30, 0xfffffbff, RZ, 0xc0, !PT ;  /* 0xfffffbff1e1e7812 */ /* 0x000fd600078ec0ff */
[----:B------:R-:W-:Y:S02]  /*55b90*/  @P0 LOP3.LUT R30, R30, 0x400, RZ, 0xfc, !PT ;  /* 0x000004001e1e0812 */ /* 0x000fe400078efcff */
[----:B------:R-:W-:-:S13]  /*55ba0*/  ISETP.LT.OR P0, PT, R28, 0x12a, !P1 ;  /* 0x0000012a1c00780c */ /* 0x000fda0004f01670 */
[----:B------:R-:W0:Y:S02]  /*55bb0*/  @!P0 LDC.64 R36, c[0x0][0x5c0] ;  /* 0x00017000ff248b82 */ /* 0x000e240000000a00 */
[----:B0-----:R-:W-:-:S04]  /*55bc0*/  @!P0 IADD3 R84, P5, P6, R24, UR13, R36 ;  /* 0x0000000d18548c10 */ /* 0x001fc8000febe024 */
[----:B------:R-:W-:Y:S02]  /*55bd0*/  @!P0 IADD3.X R85, R29, UR12, R37, P5, P6 ;  /* 0x0000000c1d558c10 */ /* 0x000fe4000afec425 */
[----:B------:R-:W-:Y:S01]  /*55be0*/  LOP3.LUT P0, RZ, R30, 0x400, RZ, 0xc0, !PT ;  /* 0x000004001eff7812 */ /* 0x000fe2000780c0ff */
[----:B------:R-:W-:Y:S04]  /*55bf0*/  STL [R1+0x14c4], R86 ;  /* 0x0014c45601007387 */ /* 0x000fe80000100800 */
[----:B------:R-:W-:Y:S04]  /*55c00*/  STL [R1+0x14c0], R87 ;  /* 0x0014c05701007387 */ /* 0x000fe80000100800 */
[----:B------:R-:W4:Y:S04]  /*55c10*/  LDL.LU R8, [R1+0xd78] ;  /* 0x000d780001087983 */ /* 0x000f280000300800 */
[----:B------:R-:W4:Y:S01]  /*55c20*/  LDL.LU.64 R54, [R1+0x1e8] ;  /* 0x0001e80001367983 */ /* 0x000f220000300a00 */
[----:B---3--:R-:W-:-:S04]  /*55c30*/  LOP3.LUT R31, R31, 0xff, RZ, 0xc0, !PT ;  /* 0x000000ff1f1f7812 */ /* 0x008fc800078ec0ff */
        /* <DEDUP_REMOVED lines=8> */
[----:B------:R-:W-:-:S03]  /*55cc0*/  LOP3.LUT P2, RZ, R4, 0x1000000, RZ, 0xc0, !PT ;  /* 0x0100000004ff7812 */ /* 0x000fc6000784c0ff */
[----:B------:R-:W-:Y:S04]  /*55cd0*/  STL [R1+0x14cc], R84 ;  /* 0x0014cc5401007387 */ /* 0x000fe80000100800 */
[----:B------:R-:W-:Y:S04]  /*55ce0*/  STL [R1+0x14c8], R85 ;  /* 0x0014c85501007387 */ /* 0x000fe80000100800 */
[----:B------:R-:W3:Y:S04]  /*55cf0*/  LDL.LU R2, [R1+0xd7c] ;  /* 0x000d7c0001027983 */ /* 0x000ee80000300800 */
[----:B------:R-:W3:Y:S01]  /*55d00*/  LDL.LU.64 R42, [R1+0x188] ;  /* 0x00018800012a7983 */ /* 0x000ee20000300a00 */
        /* <DEDUP_REMOVED lines=28> */
[----:B--2---:R-:W-:-:S04]  /*55ed0*/  LOP3.LUT R31, R31, 0xff, RZ, 0xc0, !PT ;  /* 0x000000ff1f1f7812 */ /* 0x004fc800078ec0ff */
[----:B------:R-:W-:-:S05]  /*55ee0*/  F2FP.F16.E4M3.UNPACK_B R31, R31 ;  /* 0x0000001fff1f723e */ /* 0x000fca00020006ff */
[----:B------:R-:W-:-:S05]  /*55ef0*/  HADD2.F32 R31, -RZ, R31.H0_H0 ;  /* 0x2000001fff1f7230 */ /* 0x000fca0000004100 */
[----:B------:R-:W-:-:S04]  /*55f00*/  FMUL R31, R31, UR26 ;  /* 0x0000001a1f1f7c20 */ /* 0x000fc80008400000 */
[----:B---3--:R-:W-:Y:S01]  /*55f10*/  FFMA R31, R2, UR27, R31 ;  /* 0x0000001b021f7c23 */ /* 0x008fe2000800001f */
[----:B------:R-:W-:Y:S01]  /*55f20*/  ISETP.LT.OR P0, PT, R28, 0x139, !P1 ;  /* 0x000001391c00780c */ /* 0x000fe20004f01670 */
[----:B------:R-:W2:Y:S03]  /*55f30*/  LDL.LU R2, [R1+0xd84] ;  /* 0x000d840001027983 */ /* 0x000ea60000300800 */
[----:B------:R-:W-:-:S05]  /*55f40*/  F2FP.SATFINITE.E4M3.F32.PACK_AB_MERGE_C R31, RZ, R31, RZ ;  /* 0x0000001fff1f723e */ /* 0x000fca00048070ff */
[----:B------:R0:W-:Y:S02]  /*55f50*/  @!P2 STG.E.U8 desc[UR32][R42.64+0x39], R31 ;  /* 0x0000391f2a00a986 */ /* 0x0001e4000c101120 */
        /* <DEDUP_REMOVED lines=11> */
[----:B----4-:R-:W-:-:S05]  /*56010*/  FFMA R31, R8, UR27, R31 ;  /* 0x0000001b081f7c23 */ /* 0x010fca000800001f */
        /* <DEDUP_REMOVED lines=329> */
[----:B------:R-:W-:Y:S02]  /*574b0*/  LOP3.LUT R10, R10, 0xff7fffff, RZ, 0xc0, !PT ;  /* 0xff7fffff0a0a7812 */ /* 0x000fe400078ec0ff */
[----:B------:R-:W-:Y:S01]  /*574c0*/  LOP3.LUT P2, RZ, R30, 0x40, RZ, 0xc0, !PT ;  /* 0x000000401eff7812 */ /* 0x000fe2000784c0ff */
[----:B------:R-:W2:Y:S01]  /*574d0*/  LDL.LU R2, [R1+0xdc4] ;  /* 0x000dc40001027983 */ /* 0x000ea20000300800 */
[----:B------:R-:W-:-:S05]  /*574e0*/  F2FP.SATFINITE.E4M3.F32.PACK_AB_MERGE_C R31, RZ, R31, RZ ;  /* 0x0000001fff1f723e */ /* 0x000fca00048070ff */
[----:B------:R0:W-:Y:S02]  /*574f0*/  @!P0 STG.E.U8 desc[UR32][R200.64+0x59], R31 ;  /* 0x0000591fc8008986 */ /* 0x0001e4000c101120 */
[----:B0-----:R-:W-:-:S05]  /*57500*/  @!P4 IMAD R31, R13, 0x180, RZ ;  /* 0x000001800d1fc824 */ /* 0x001fca00078e02ff */
[--C-:B------:R-:W-:Y:S02]  /*57510*/  @!P4 IADD3.X R39, R37, R39, R31.reuse, P5, !PT ;  /* 0x000000272527c210 */ /* 0x100fe40002ffe41f */
[----:B------:R-:W-:-:S06]  /*57520*/  PRMT R31, RZ, 0x7610, R31 ;  /* 0x00007610ff1f7816 */ /* 0x000fcc000000001f */
[----:B------:R-:W3:Y:S01]  /*57530*/  @!P4 LDG.E.U8 R31, desc[UR32][R32.64+0x60] ;  /* 0x00006020201fc981 */ /* 0x000ee2000c1e1100 */
[----:B------:R-:W-:-:S13]  /*57540*/  ISETP.LT.OR P0, PT, R28, 0x179, !P1 ;  /* 0x000001791c00780c */ /* 0x000fda0004f01670 */
[----:B------:R-:W0:Y:S01]  /*57550*/  @!P0 LDC.64 R36, c[0x0][0x5c0] ;  /* 0x00017000ff248b82 */ /* 0x000e220000000a00 */
[----:B------:R-:W-:Y:S02]  /*57560*/  @P1 LOP3.LUT R10, R10, 0x800000, RZ, 0xfc, !PT ;  /* 0x008000000a0a1812 */ /* 0x000fe400078efcff */
[----:B------:R-:W-:Y:S02]  /*57570*/  LOP3.LUT P1, RZ, R3, 0x100, RZ, 0xc0, !PT ;  /* 0x0000010003ff7812 */ /* 0x000fe4000782c0ff */
[----:B------:R-:W-:-:S11]  /*57580*/  LOP3.LUT R30, R30, 0xffffffdf, RZ, 0xc0, !PT ;  /* 0xffffffdf1e1e7812 */ /* 0x000fd600078ec0ff */
[----:B------:R-:W-:Y:S02]  /*57590*/  @P1 LOP3.LUT R30, R30, 0x20, RZ, 0xfc, !PT ;  /* 0x000000201e1e1812 */ /* 0x000fe400078efcff */
[----:B------:R-:W-:Y:S02]  /*575a0*/  ISETP.LT.OR P1, PT, R28, 0xc1, !P2 ;  /* 0x000000c11c00780c */ /* 0x000fe40005721670 */
        /* <DEDUP_REMOVED lines=15> */
[----:B0-----:R-:W-:Y:S01]  /*576a0*/  @!P4 IADD3 R36, P5, R36, R38, RZ ;  /* 0x000000262424c210 */ /* 0x001fe20007fbe0ff */
[----:B------:R-:W-:-:S03]  /*576b0*/  IMAD.U32 R38, RZ, RZ, UR11 ;  /* 0x0000000bff267e24 */ /* 0x000fc6000f8e00ff */
[----:B------:R-:W-:Y:S01]  /*576c0*/  @!P4 IADD3.X R37, R39, R37, R31, P5, !PT ;  /* 0x000000252725c210 */ /* 0x000fe20002ffe41f */
[----:B------:R-:W-:Y:S01]  /*576d0*/  IMAD.U32 R31, RZ, RZ, UR10 ;  /* 0x0000000aff1f7e24 */ /* 0x000fe2000f8e00ff */
[----:B------:R-:W-:-:S04]  /*576e0*/  @!P1 IADD3 R198, P5, P6, R38, UR9, R24 ;  /* 0x0000000926c69c10 */ /* 0x000fc8000febe018 */
[----:B------:R-:W-:Y:S02]  /*576f0*/  @!P1 IADD3.X R199, R31, UR8, R29, P5, P6 ;  /* 0x000000081fc79c10 */ /* 0x000fe4000afec41d */
[----:B------:R-:W-:-:S06]  /*57700*/  PRMT R31, RZ, 0x7610, R31 ;  /* 0x00007610ff1f7816 */ /* 0x000fcc000000001f */
[----:B------:R-:W3:Y:S01]  /*57710*/  @!P4 LDG.E.U8 R31, desc[UR32][R32.64+0x61] ;  /* 0x00006120201fc981 */ /* 0x000ee2000c1e1100 */
[----:B------:R-:W-:Y:S02]  /*57720*/  ISETP.LT.OR P6, PT, R28, 0xc2, !P2 ;  /* 0x000000c21c00780c */ /* 0x000fe400057c1670 */
[C---:B------:R-:W-:Y:S02]  /*57730*/  LOP3.LUT P0, RZ, R3.reuse, 0x2, RZ, 0xc0, !PT ;  /* 0x0000000203ff7812 */ /* 0x040fe4000780c0ff */
[----:B------:R-:W-:-:S04]  /*57740*/  LOP3.LUT R3, R3, 0xdfffffff, RZ, 0xc0, !PT ;  /* 0xdfffffff03037812 */ /* 0x000fc800078ec0ff */
[----:B------:R-:W-:Y:S02]  /*57750*/  @P1 LOP3.LUT R3, R3, 0x20000000, RZ, 0xfc, !PT ;  /* 0x2000000003031812 */ /* 0x000fe400078efcff */
        /* <DEDUP_REMOVED lines=9> */
[----:B--2---:R-:W-:Y:S02]  /*577f0*/  FFMA R31, R2, UR27, R31 ;  /* 0x0000001b021f7c23 */ /* 0x004fe4000800001f */
[----:B------:R-:W2:Y:S04]  /*57800*/  LDL.LU R2, [R1+0xdcc] ;  /* 0x000dcc0001027983 */ /* 0x000ea80000300800 */
[----:B------:R-:W3:Y:S01]  /*57810*/  LDL.LU.64 R214, [R1+0x170] ;  /* 0x0001700001d67983 */ /* 0x000ee20000300a00 */
[----:B------:R-:W-:-:S05]  /*57820*/  F2FP.SATFINITE.E4M3.F32.PACK_AB_MERGE_C R31, RZ, R31, RZ ;  /* 0x0000001fff1f723e */ /* 0x000fca00048070ff */
[----:B------:R0:W-:Y:S02]  /*57830*/  @!P4 STG.E.U8 desc[UR32][R36.64+0x61], R31 ;  /* 0x0000611f2400c986 */ /* 0x0001e4000c101120 */
[----:B0-----:R-:W-:Y:S02]  /*57840*/  IMAD.U32 R36, RZ, RZ, UR11 ;  /* 0x0000000bff247e24 */ /* 0x001fe4000f8e00ff */
[----:B------:R-:W-:-:S03]  /*57850*/  IMAD.U32 R31, RZ, RZ, UR10 ;  /* 0x0000000aff1f7e24 */ /* 0x000fc6000f8e00ff */
[----:B------:R-:W-:-:S04]  /*57860*/  @!P6 IADD3 R200, P4, P5, R36, UR9, R24 ;  /* 0x0000000924c8ec10 */ /* 0x000fc8000fd9e018 */
[----:B------:R-:W-:Y:S02]  /*57870*/  @!P6 IADD3.X R201, R31, UR8, R29, P4, P5 ;  /* 0x000000081fc9ec10 */ /* 0x000fe4000a7ea41d */
[----:B------:R-:W-:-:S06]  /*57880*/  PRMT R31, RZ, 0x7610, R31 ;  /* 0x00007610ff1f7816 */ /* 0x000fcc000000001f */
[----:B------:R-:W4:Y:S02]  /*57890*/  @!P1 LDG.E.U8 R31, desc[UR32][R34.64+0x60] ;  /* 0x00006020221f9981 */ /* 0x000f24000c1e1100 */
[----:B----4-:R-:W-:-:S04]  /*578a0*/  LOP3.LUT R31, R31, 0xff, RZ, 0xc0, !PT ;  /* 0x000000ff1f1f7812 */ /* 0x010fc800078ec0ff */
[----:B------:R-:W-:-:S05]  /*578b0*/  F2FP.F16.E4M3.UNPACK_B R31, R31 ;  /* 0x0000001fff1f723e */ /* 0x000fca00020006ff */
[----:B------:R-:W-:-:S05]  /*578c0*/  HADD2.F32 R31, -RZ, R31.H0_H0 ;  /* 0x2000001fff1f7230 */ /* 0x000fca0000004100 */
[----:B------:R-:W-:-:S04]  /*578d0*/  FMUL R31, R31, UR26 ;  /* 0x0000001a1f1f7c20 */ /* 0x000fc80008400000 */
[----:B------:R-:W-:Y:S01]  /*578e0*/  FFMA R31, R8, UR27, R31 ;  /* 0x0000001b081f7c23 */ /* 0x000fe2000800001f */
[----:B------:R-:W-:Y:S01]  /*578f0*/  LOP3.LUT R3, R3, 0xefffffff, RZ, 0xc0, !PT ;  /* 0xefffffff03037812 */ /* 0x000fe200078ec0ff */
[----:B------:R-:W-:Y:S02]  /*57900*/  IMAD.U32 R37, RZ, RZ, UR11 ;  /* 0x0000000bff257e24 */ /* 0x000fe4000f8e00ff */
[----:B------:R-:W-:Y:S01]  /*57910*/  IMAD.U32 R36, RZ, RZ, UR10 ;  /* 0x0000000aff247e24 */ /* 0x000fe2000f8e00ff */
[----:B------:R-:W4:Y:S01]  /*57920*/  LDL.LU R8, [R1+0xdd0] ;  /* 0x000dd00001087983 */ /* 0x000f220000300800 */
[----:B------:R-:W-:-:S05]  /*57930*/  F2FP.SATFINITE.E4M3.F32.PACK_AB_MERGE_C R31, RZ, R31, RZ ;  /* 0x0000001fff1f723e */ /* 0x000fca00048070ff */
[----:B------:R0:W-:Y:S02]  /*57940*/  @!P1 STG.E.U8 desc[UR32][R210.64+0x60], R31 ;  /* 0x0000601fd2009986 */ /* 0x0001e4000c101120 */
[----:B0-----:R-:W-:-:S06]  /*57950*/  PRMT R31, RZ, 0x7610, R31 ;  /* 0x00007610ff1f7816 */ /* 0x001fcc000000001f */
[----:B------:R-:W2:Y:S01]  /*57960*/  @!P0 LDG.E.U8 R31, desc[UR32][R34.64+0x61] ;  /* 0x00006120221f8981 */ /* 0x000ea2000c1e1100 */
[----:B------:R-:W-:Y:S02]  /*57970*/  @P6 LOP3.LUT R3, R3, 0x10000000, RZ, 0xfc, !PT ;  /* 0x1000000003036812 */ /* 0x000fe400078efcff */
[----:B------:R-:W-:-:S13]  /*57980*/  ISETP.LT.OR P6, PT, R28, 0xc9, !P2 ;  /* 0x000000c91c00780c */ /* 0x000fda00057c1670 */
[----:B------:R-:W-:-:S04]  /*57990*/  @!P6 IADD3 R114, P4, P5, R37, UR9, R24 ;  /* 0x000000092572ec10 */ /* 0x000fc8000fd9e018 */
[----:B------:R-:W-:Y:S02]  /*579a0*/  @!P6 IADD3.X R115, R36, UR8, R29, P4, P5 ;  /* 0x000000082473ec10 */ /* 0x000fe4000a7ea41d */
[----:B------:R-:W-:-:S13]  /*579b0*/  ISETP.LT.OR P4, PT, R28, 0x69, !P3 ;  /* 0x000000691c00780c */ /* 0x000fda0005f81670 */
[----:B------:R-:W0:Y:S01]  /*579c0*/  @!P4 LDC.64 R38, c[0x0][0x5c0] ;  /* 0x00017000ff26cb82 */ /* 0x000e220000000a00 */
[----:B------:R-:W-:Y:S02]  /*579d0*/  @!P4 IMAD.MOV.U32 R36, RZ, RZ, R24 ;  /* 0x000000ffff24c224 */ /* 0x000fe400078e0018 */
[----:B------:R-:W-:Y:S02]  /*579e0*/  @!P4 IMAD.MOV.U32 R37, RZ, RZ, R29 ;  /* 0x000000ffff25c224 */ /* 0x000fe400078e001d */
[----:B------:R-:W-:Y:S01]  /*579f0*/  @!P4 IMAD.WIDE.U32 R36, R12, 0x180, R36 ;  /* 0x000001800c24c825 */ /* 0x000fe200078e0024 */
[----:B------:R-:W-:-:S04]  /*57a00*/  LOP3.LUT R3, R3, 0xf7ffffff, RZ, 0xc0, !PT ;  /* 0xf7ffffff03037812 */ /* 0x000fc800078ec0ff */
[----:B------:R-:W-:Y:S02]  /*57a10*/  @P6 LOP3.LUT R3, R3, 0x8000000, RZ, 0xfc, !PT ;  /* 0x0800000003036812 */ /* 0x000fe400078efcff */
[----:B0-----:R-:W-:Y:S01]  /*57a20*/  @!P4 IADD3 R36, P5, R36, R38, RZ ;  /* 0x000000262424c210 */ /* 0x001fe20007fbe0ff */
[----:B------:R-:W-:Y:S01]  /*57a30*/  IMAD.U32 R38, RZ, RZ, UR11 ;  /* 0x0000000bff267e24 */ /* 0x000fe2000f8e00ff */
[----:B--2---:R-:W-:-:S04]  /*57a40*/  LOP3.LUT R31, R31, 0xff, RZ, 0xc0, !PT ;  /* 0x000000ff1f1f7812 */ /* 0x004fc800078ec0ff */
[----:B------:R-:W-:-:S05]  /*57a50*/  F2FP.F16.E4M3.UNPACK_B R31, R31 ;  /* 0x0000001fff1f723e */ /* 0x000fca00020006ff */
[----:B------:R-:W-:-:S05]  /*57a60*/  HADD2.F32 R31, -RZ, R31.H0_H0 ;  /* 0x2000001fff1f7230 */ /* 0x000fca0000004100 */
[----:B------:R-:W-:-:S04]  /*57a70*/  FMUL R31, R31, UR26 ;  /* 0x0000001a1f1f7c20 */ /* 0x000fc80008400000 */
[----:B------:R-:W-:Y:S01]  /*57a80*/  FFMA R31, R2, UR27, R31 ;  /* 0x0000001b021f7c23 */ /* 0x000fe2000800001f */
[----:B------:R-:W-:Y:S02]  /*57a90*/  LOP3.LUT R3, R3, 0xfbffffff, RZ, 0xc0, !PT ;  /* 0xfbffffff03037812 */ /* 0x000fe400078ec0ff */
[----:B------:R-:W-:Y:S01]  /*57aa0*/  LOP3.LUT R30, R30, 0xffffffef, RZ, 0xc0, !PT ;  /* 0xffffffef1e1e7812 */ /* 0x000fe200078ec0ff */
[----:B------:R-:W2:Y:S01]  /*57ab0*/  LDL.LU R2, [R1+0xdd4] ;  /* 0x000dd40001027983 */ /* 0x000ea20000300800 */
[----:B------:R-:W-:-:S05]  /*57ac0*/  F2FP.SATFINITE.E4M3.F32.PACK_AB_MERGE_C R31, RZ, R31, RZ ;  /* 0x0000001fff1f723e */ /* 0x000fca00048070ff */
[----:B---3--:R0:W-:Y:S01]  /*57ad0*/  @!P0 STG.E.U8 desc[UR32][R214.64+0x61], R31 ;  /* 0x0000611fd6008986 */ /* 0x0081e2000c101120 */
[----:B------:R-:W-:Y:S01]  /*57ae0*/  ISETP.LT.OR P0, PT, R28, 0xca, !P2 ;  /* 0x000000ca1c00780c */ /* 0x000fe20005701670 */
[----:B0-----:R-:W-:-:S05]  /*57af0*/  @!P4 IMAD R31, R13, 0x180, RZ ;  /* 0x000001800d1fc824 */ /* 0x001fca00078e02ff */
[----:B------:R-:W-:Y:S01]  /*57b00*/  @!P4 IADD3.X R37, R39, R37, R31, P5, !PT ;  /* 0x000000252725c210 */ /* 0x000fe20002ffe41f */
[----:B------:R-:W-:-:S06]  /*57b10*/  IMAD.U32 R31, RZ, RZ, UR10 ;  /* 0x0000000aff1f7e24 */ /* 0x000fcc000f8e00ff */
[----:B------:R-:W-:-:S04]  /*57b20*/  @!P0 IADD3 R214, P5, P6, R38, UR9, R24 ;  /* 0x0000000926d68c10 */ /* 0x000fc8000febe018 */
[----:B------:R-:W-:Y:S02]  /*57b30*/  @!P0 IADD3.X R215, R31, UR8, R29, P5, P6 ;  /* 0x000000081fd78c10 */ /* 0x000fe4000afec41d */
[----:B------:R-:W-:-:S06]  /*57b40*/  PRMT R31, RZ, 0x7610, R31 ;  /* 0x00007610ff1f7816 */ /* 0x000fcc000000001f */
[----:B------:R-:W3:Y:S01]  /*57b50*/  @!P4 LDG.E.U8 R31, desc[UR32][R32.64+0x68] ;  /* 0x00006820201fc981 */ /* 0x000ee2000c1e1100 */
[----:B------:R-:W-:-:S04]  /*57b60*/  @P0 LOP3.LUT R3, R3, 0x4000000, RZ, 0xfc, !PT ;  /* 0x0400000003030812 */ /* 0x000fc800078efcff */
[----:B------:R-:W-:-:S13]  /*57b70*/  LOP3.LUT P1, RZ, R3, 0x400, RZ, 0xc0, !PT ;  /* 0x0000040003ff7812 */ /* 0x000fda000782c0ff */
[----:B------:R-:W-:Y:S02]  /*57b80*/  @P1 LOP3.LUT R30, R30, 0x10, RZ, 0xfc, !PT ;  /* 0x000000101e1e1812 */ /* 0x000fe400078efcff */
[----:B------:R-:W-:Y:S02]  /*57b90*/  ISETP.LT.OR P1, PT, R28, 0xd1, !P2 ;  /* 0x000000d11c00780c */ /* 0x000fe40005721670 */
[----:B---3--:R-:W-:-:S04]  /*57ba0*/  LOP3.LUT R31, R31, 0xff, RZ, 0xc0, !PT ;  /* 0x000000ff1f1f7812 */ /* 0x008fc800078ec0ff */
[----:B------:R-:W-:-:S05]  /*57bb0*/  F2FP.F16.E4M3.UNPACK_B R31, R31 ;  /* 0x0000001fff1f723e */ /* 0x000fca00020006ff */
[----:B------:R-:W-:-:S05]  /*57bc0*/  HADD2.F32 R31, -RZ, R31.H0_H0 ;  /* 0x2000001fff1f7230 */ /* 0x000fca0000004100 */
[----:B------:R-:W-:-:S04]  /*57bd0*/  FMUL R31, R31, UR26 ;  /* 0x0000001a1f1f7c20 */ /* 0x000fc80008400000 */
[----:B----4-:R-:W-:Y:S01]  /*57be0*/  FFMA R31, R8, UR27, R31 ;  /* 0x0000001b081f7c23 */ /* 0x010fe2000800001f */
[C---:B------:R-:W-:Y:S01]  /*57bf0*/  LOP3.LUT P0, RZ, R3.reuse, 0x8, RZ, 0xc0, !PT ;  /* 0x0000000803ff7812 */ /* 0x040fe2000780c0ff */
[----:B------:R-:W3:Y:S03]  /*57c00*/  LDL.LU R8, [R1+0xdd8] ;  /* 0x000dd80001087983 */ /* 0x000ee60000300800 */
[----:B------:R-:W-:Y:S02]  /*57c10*/  F2FP.SATFINITE.E4M3.F32.PACK_AB_MERGE_C R31, RZ, R31, RZ ;  /* 0x0000001fff1f723e */ /* 0x000fe400048070ff */
[----:B------:R-:W-:Y:S01]  /*57c20*/  LOP3.LUT R3, R3, 0xfdffffff, RZ, 0xc0, !PT ;  /* 0xfdffffff03037812 */ /* 0x000fe200078ec0ff */
[----:B------:R-:W4:Y:S04]  /*57c30*/  LDL.LU.64 R218, [R1+0x1c0] ;  /* 0x0001c00001da7983 */ /* 0x000f280000300a00 */
[----:B------:R0:W-:Y:S01]  /*57c40*/  @!P4 STG.E.U8 desc[UR32][R36.64+0x68], R31 ;  /* 0x0000681f2400c986 */ /* 0x0001e2000c101120 */
[----:B------:R-:W-:-:S13]  /*57c50*/  ISETP.LT.OR P4, PT, R28, 0x6a, !P3 ;  /* 0x0000006a1c00780c */ /* 0x000fda0005f81670 */
[----:B------:R-:W1:Y:S01]  /*57c60*/  @!P4 LDC.64 R38, c[0x0][0x5c0] ;  /* 0x00017000ff26cb82 */ /* 0x000e620000000a00 */
[----:B0-----:R-:W-:Y:S02]  /*57c70*/  @!P4 IMAD.MOV.U32 R36, RZ, RZ, R24 ;  /* 0x000000ffff24c224 */ /* 0x001fe400078e0018 */
[----:B------:R-:W-:Y:S02]  /*57c80*/  @!P4 IMAD.MOV.U32 R37, RZ, RZ, R29 ;  /* 0x000000ffff25c224 */ /* 0x000fe400078e001d */
[----:B------:R-:W-:-:S04]  /*57c90*/  @!P4 IMAD.WIDE.U32 R36, R12, 0x180, R36 ;  /* 0x000001800c24c825 */ /* 0x000fc800078e0024 */
[----:B------:R-:W-:Y:S01]  /*57ca0*/  @!P4 IMAD R31, R13, 0x180, RZ ;  /* 0x000001800d1fc824 */ /* 0x000fe200078e02ff */
[----:B-1----:R-:W-:Y:S01]  /*57cb0*/  @!P4 IADD3 R36, P5, R36, R38, RZ ;  /* 0x000000262424c210 */ /* 0x002fe20007fbe0ff */
[----:B------:R-:W-:-:S03]  /*57cc0*/  IMAD.U32 R38, RZ, RZ, UR11 ;  /* 0x0000000bff267e24 */ /* 0x000fc6000f8e00ff */
[----:B------:R-:W-:Y:S01]  /*57cd0*/  @!P4 IADD3.X R37, R39, R37, R31, P5, !PT ;  /* 0x000000252725c210 */ /* 0x000fe20002ffe41f */
[----:B------:R-:W-:Y:S01]  /*57ce0*/  IMAD.U32 R31, RZ, RZ, UR10 ;  /* 0x0000000aff1f7e24 */ /* 0x000fe2000f8e00ff */
[----:B------:R-:W-:-:S04]  /*57cf0*/  @!P1 IADD3 R116, P5, P6, R38, UR9, R24 ;  /* 0x0000000926749c10 */ /* 0x000fc8000febe018 */
[----:B------:R-:W-:Y:S02]  /*57d00*/  @!P1 IADD3.X R117, R31, UR8, R29, P5, P6 ;  /* 0x000000081f759c10 */ /* 0x000fe4000afec41d */
[----:B------:R-:W-:-:S06]  /*57d10*/  PRMT R31, RZ, 0x7610, R31 ;  /* 0x00007610ff1f7816 */ /* 0x000fcc000000001f */
[----:B------:R-:W2:Y:S01]  /*57d20*/  @!P4 LDG.E.U8 R31, desc[UR32][R32.64+0x69] ;  /* 0x00006920201fc981 */ /* 0x000ea2000c1e1100 */
[----:B------:R-:W-:Y:S02]  /*57d30*/  ISETP.LT.OR P6, PT, R28, 0xd2, !P2 ;  /* 0x000000d21c00780c */ /* 0x000fe400057c1670 */
[----:B------:R-:W-:Y:S02]  /*57d40*/  @P1 LOP3.LUT R3, R3, 0x2000000, RZ, 0xfc, !PT ;  /* 0x0200000003031812 */ /* 0x000fe400078efcff */
[----:B------:R-:W-:Y:S02]  /*57d50*/  LOP3.LUT P1, RZ, R30, 0x10, RZ, 0xc0, !PT ;  /* 0x000000101eff7812 */ /* 0x000fe4000782c0ff */
[----:B--2---:R-:W-:-:S04]  /*57d60*/  LOP3.LUT R31, R31, 0xff, RZ, 0xc0, !PT ;  /* 0x000000ff1f1f7812 */ /* 0x004fc800078ec0ff */
[----:B------:R-:W-:-:S05]  /*57d70*/  F2FP.F16.E4M3.UNPACK_B R31, R31 ;  /* 0x0000001fff1f723e */ /* 0x000fca00020006ff */
[----:B------:R-:W-:-:S05]  /*57d80*/  HADD2.F32 R31, -RZ, R31.H0_H0 ;  /* 0x2000001fff1f7230 */ /* 0x000fca0000004100 */
[----:B------:R-:W-:-:S04]  /*57d90*/  FMUL R31, R31, UR26 ;  /* 0x0000001a1f1f7c20 */ /* 0x000fc80008400000 */
[----:B------:R-:W-:Y:S02]  /*57da0*/  FFMA R31, R2, UR27, R31 ;  /* 0x0000001b021f7c23 */ /* 0x000fe4000800001f */
[----:B------:R-:W2:Y:S04]  /*57db0*/  LDL.LU R2, [R1+0xddc] ;  /* 0x000ddc0001027983 */ /* 0x000ea80000300800 */
[----:B------:R-:W2:Y:S01]  /*57dc0*/  LDL.LU.64 R220, [R1+0x190] ;  /* 0x0001900001dc7983 */ /* 0x000ea20000300a00 */
[----:B------:R-:W-:-:S05]  /*57dd0*/  F2FP.SATFINITE.E4M3.F32.PACK_AB_MERGE_C R31, RZ, R31, RZ ;  /* 0x0000001fff1f723e */ /* 0x000fca00048070ff */
[----:B------:R0:W-:Y:S02]  /*57de0*/  @!P4 STG.E.U8 desc[UR32][R36.64+0x69], R31 ;  /* 0x0000691f2400c986 */ /* 0x0001e4000c101120 */
[----:B0-----:R-:W-:Y:S02]  /*57df0*/  IMAD.U32 R36, RZ, RZ, UR11 ;  /* 0x0000000bff247e24 */ /* 0x001fe4000f8e00ff */
[----:B------:R-:W-:-:S03]  /*57e00*/  IMAD.U32 R31, RZ, RZ, UR10 ;  /* 0x0000000aff1f7e24 */ /* 0x000fc6000f8e00ff */
[----:B------:R-:W-:-:S04]  /*57e10*/  @!P6 IADD3 R210, P4, P5, R36, UR9, R24 ;  /* 0x0000000924d2ec10 */ /* 0x000fc8000fd9e018 */
[----:B------:R-:W-:Y:S02]  /*57e20*/  @!P6 IADD3.X R211, R31, UR8, R29, P4, P5 ;  /* 0x000000081fd3ec10 */ /* 0x000fe4000a7ea41d */
[----:B------:R-:W-:-:S06]  /*57e30*/  PRMT R31, RZ, 0x7610, R31 ;  /* 0x00007610ff1f7816 */ /* 0x000fcc000000001f */
[----:B------:R-:W3:Y:S02]  /*57e40*/  @!P1 LDG.E.U8 R31, desc[UR32][R34.64+0x68] ;  /* 0x00006820221f9981 */ /* 0x000ee4000c1e1100 */
[----:B---3--:R-:W-:-:S04]  /*57e50*/  LOP3.LUT R31, R31, 0xff, RZ, 0xc0, !PT ;  /* 0x000000ff1f1f7812 */ /* 0x008fc800078ec0ff */
[----:B------:R-:W-:-:S05]  /*57e60*/  F2FP.F16.E4M3.UNPACK_B R31, R31 ;  /* 0x0000001fff1f723e */ /* 0x000fca00020006ff */
[----:B------:R-:W-:-:S05]  /*57e70*/  HADD2.F32 R31, -RZ, R31.H0_H0 ;  /* 0x2000001fff1f7230 */ /* 0x000fca0000004100 */
[----:B------:R-:W-:-:S04]  /*57e80*/  FMUL R31, R31, UR26 ;  /* 0x0000001a1f1f7c20 */ /* 0x000fc80008400000 */
[----:B------:R-:W-:Y:S01]  /*57e90*/  FFMA R31, R8, UR27, R31 ;  /* 0x0000001b081f7c23 */ /* 0x000fe2000800001f */
[----:B------:R-:W-:Y:S01]  /*57ea0*/  LOP3.LUT R3, R3, 0xfeffffff, RZ, 0xc0, !PT ;  /* 0xfeffffff03037812 */ /* 0x000fe200078ec0ff */
[----:B------:R-:W-:Y:S02]  /*57eb0*/  IMAD.U32 R37, RZ, RZ, UR11 ;  /* 0x0000000bff257e24 */ /* 0x000fe4000f8e00ff */
[----:B------:R-:W-:Y:S01]  /*57ec0*/  IMAD.U32 R36, RZ, RZ, UR10 ;  /* 0x0000000aff247e24 */ /* 0x000fe2000f8e00ff */
[----:B------:R-:W3:Y:S01]  /*57ed0*/  LDL.LU R8, [R1+0xde0] ;  /* 0x000de00001087983 */ /* 0x000ee20000300800 */
[----:B------:R-:W-:-:S05]  /*57ee0*/  F2FP.SATFINITE.E4M3.F32.PACK_AB_MERGE_C R31, RZ, R31, RZ ;  /* 0x0000001fff1f723e */ /* 0x000fca00048070ff */
[----:B----4-:R0:W-:Y:S02]  /*57ef0*/  @!P1 STG.E.U8 desc[UR32][R218.64+0x68], R31 ;  /* 0x0000681fda009986 */ /* 0x0101e4000c101120 */
[----:B0-----:R-:W-:-:S06]  /*57f00*/  PRMT R31, RZ, 0x7610, R31 ;  /* 0x00007610ff1f7816 */ /* 0x001fcc000000001f */
[----:B------:R-:W4:Y:S01]  /*57f10*/  @!P0 LDG.E.U8 R31, desc[UR32][R34.64+0x69] ;  /* 0x00006920221f8981 */ /* 0x000f22000c1e1100 */
        /* <DEDUP_REMOVED lines=13> */
[----:B----4-:R-:W-:-:S04]  /*57ff0*/  LOP3.LUT R31, R31, 0xff, RZ, 0xc0, !PT ;  /* 0x000000ff1f1f7812 */ /* 0x010fc800078ec0ff */
[----:B------:R-:W-:-:S05]  /*58000*/  F2FP.F16.E4M3.UNPACK_B R31, R31 ;  /* 0x0000001fff1f723e */ /* 0x000fca00020006ff */
[----:B------:R-:W-:-:S05]  /*58010*/  HADD2.F32 R31, -RZ, R31.H0_H0 ;  /* 0x2000001fff1f7230 */ /* 0x000fca0000004100 */
[----:B------:R-:W-:-:S04]  /*58020*/  FMUL R31, R31, UR26 ;  /* 0x0000001a1f1f7c20 */ /* 0x000fc80008400000 */
[----:B--2---:R-:W-:Y:S01]  /*58030*/  FFMA R31, R2, UR27, R31 ;  /* 0x0000001b021f7c23 */ /* 0x004fe2000800001f */
[----:B------:R-:W-:Y:S02]  /*58040*/  LOP3.LUT R3, R3, 0xffbfffff, RZ, 0xc0, !PT ;  /* 0xffbfffff03037812 */ /* 0x000fe400078ec0ff */
[----:B------:R-:W-:Y:S01]  /*58050*/  LOP3.LUT R30, R30, 0xfffffff7, RZ, 0xc0, !PT ;  /* 0xfffffff71e1e7812 */ /* 0x000fe200078ec0ff */
[----:B------:R-:W2:Y:S01]  /*58060*/  LDL.LU R2, [R1+0xde4] ;  /* 0x000de40001027983 */ /* 0x000ea20000300800 */
[----:B------:R-:W-:-:S05]  /*58070*/  F2FP.SATFINITE.E4M3.F32.PACK_AB_MERGE_C R31, RZ, R31, RZ ;  /* 0x0000001fff1f723e */ /* 0x000fca00048070ff */
[----:B------:R0:W-:Y:S01]  /*58080*/  @!P0 STG.E.U8 desc[UR32][R220.64+0x69], R31 ;  /* 0x0000691fdc008986 */ /* 0x0001e2000c101120 */
[----:B------:R-:W-:Y:S01]  /*58090*/  ISETP.LT.OR P0, PT, R28, 0xda, !P2 ;  /* 0x000000da1c00780c */ /* 0x000fe20005701670 */
[----:B0-----:R-:W-:-:S05]  /*580a0*/  @!P4 IMAD R31, R13, 0x180, RZ ;  /* 0x000001800d1fc824 */ /* 0x001fca00078e02ff */
[----:B------:R-:W-:Y:S01]  /*580b0*/  @!P4 IADD3.X R37, R39, R37, R31, P5, !PT ;  /* 0x000000252725c210 */ /* 0x000fe20002ffe41f */
[----:B------:R-:W-:-:S06]  /*580c0*/  IMAD.U32 R31, RZ, RZ, UR10 ;  /* 0x0000000aff1f7e24 */ /* 0x000fcc000f8e00ff */
[----:B------:R-:W-:-:S04]  /*580d0*/  @!P0 IADD3 R220, P5, P6, R38, UR9, R24 ;  /* 0x0000000926dc8c10 */ /* 0x000fc8000febe018 */
[----:B------:R-:W-:Y:S02]  /*580e0*/  @!P0 IADD3.X R221, R31, UR8, R29, P5, P6 ;  /* 0x000000081fdd8c10 */ /* 0x000fe4000afec41d */
[----:B------:R-:W-:-:S06]  /*580f0*/  PRMT R31, RZ, 0x7610, R31 ;  /* 0x00007610ff1f7816 */ /* 0x000fcc000000001f */
[----:B------:R-:W4:Y:S01]  /*58100*/  @!P4 LDG.E.U8 R31, desc[UR32][R32.64+0x70] ;  /* 0x00007020201fc981 */ /* 0x000f22000c1e1100 */
[----:B------:R-:W-:-:S04]  /*58110*/  @P0 LOP3.LUT R3, R3, 0x400000, RZ, 0xfc, !PT ;  /* 0x0040000003030812 */ /* 0x000fc800078efcff */
[----:B------:R-:W-:-:S13]  /*58120*/  LOP3.LUT P1, RZ, R3, 0x2000, RZ, 0xc0, !PT ;  /* 0x0000200003ff7812 */ /* 0x000fda000782c0ff */
[----:B------:R-:W-:Y:S02]  /*58130*/  @P1 LOP3.LUT R30, R30, 0x8, RZ, 0xfc, !PT ;  /* 0x000000081e1e1812 */ /* 0x000fe400078efcff */
[----:B------:R-:W-:Y:S02]  /*58140*/  ISETP.LT.OR P1, PT, R28, 0xe1, !P2 ;  /* 0x000000e11c00780c */ /* 0x000fe40005721670 */
[----:B----4-:R-:W-:-:S04]  /*58150*/  LOP3.LUT R31, R31, 0xff, RZ, 0xc0, !PT ;  /* 0x000000ff1f1f7812 */ /* 0x010fc800078ec0ff */
[----:B------:R-:W-:-:S05]  /*58160*/  F2FP.F16.E4M3.UNPACK_B R31, R31 ;  /* 0x0000001fff1f723e */ /* 0x000fca00020006ff */
[----:B------:R-:W-:-:S05]  /*58170*/  HADD2.F32 R31, -RZ, R31.H0_H0 ;  /* 0x2000001fff1f7230 */ /* 0x000fca0000004100 */
[----:B------:R-:W-:-:S04]  /*58180*/  FMUL R31, R31, UR26 ;  /* 0x0000001a1f1f7c20 */ /* 0x000fc80008400000 */
[----:B---3--:R-:W-:Y:S01]  /*58190*/  FFMA R31, R8, UR27, R31 ;  /* 0x0000001b081f7c23 */ /* 0x008fe2000800001f */
        /* <DEDUP_REMOVED lines=69> */
[----:B------:R-:W-:Y:S02]  /*585f0*/  LOP3.LUT P1, RZ, R7, 0x40000000, RZ, 0xc0, !PT ;  /* 0x4000000007ff7812 */ /* 0x000fe4000782c0ff */
        /* <DEDUP_REMOVED lines=12> */
[----:B------:R-:W-:Y:S02]  /*586c0*/  @P1 LOP3.LUT R30, R30, 0x4, RZ, 0xfc, !PT ;  /* 0x000000041e1e1812 */ /* 0x000fe400078efcff */
[----:B------:R-:W-:Y:S02]  /*586d0*/  ISETP.LT.OR P1, PT, R28, 0xf1, !P2 ;  /* 0x000000f11c00780c */ /* 0x000fe40005721670 */
[----:B----4-:R-:W-:-:S04]  /*586e0*/  LOP3.LUT R31, R31, 0xff, RZ, 0xc0, !PT ;  /* 0x000000ff1f1f7812 */ /* 0x010fc800078ec0ff */
[----:B------:R-:W-:-:S05]  /*586f0*/  F2FP.F16.E4M3.UNPACK_B R31, R31 ;  /* 0x0000001fff1f723e */ /* 0x000fca00020006ff */
[----:B------:R-:W-:-:S05]  /*58700*/  HADD2.F32 R31, -RZ, R31.H0_H0 ;  /* 0x2000001fff1f7230 */ /* 0x000fca0000004100 */
[----:B------:R-:W-:-:S04]  /*58710*/  FMUL R31, R31, UR26 ;  /* 0x0000001a1f1f7c20 */ /* 0x000fc80008400000 */
[----:B---3--:R-:W-:Y:S01]  /*58720*/  FFMA R31, R8, UR27, R31 ;  /* 0x0000001b081f7c23 */ /* 0x008fe2000800001f */
[----:B------:R-:W-:Y:S01]  /*58730*/  LOP3.LUT R3, R3, 0xfffbffff, RZ, 0xc0, !PT ;  /* 0xfffbffff03037812 */ /* 0x000fe200078ec0ff */
[----:B------:R-:W3:Y:S04]  /*58740*/  LDL.LU R8, [R1+0xdf8] ;  /* 0x000df80001087983 */ /* 0x000ee80000300800 */
[----:B------:R-:W4:Y:S01]  /*58750*/  LDL.LU.64 R230, [R1+0x1f8] ;  /* 0x0001f80001e67983 */ /* 0x000f220000300a00 */
[----:B------:R-:W-:-:S05]  /*58760*/  F2FP.SATFINITE.E4M3.F32.PACK_AB_MERGE_C R31, RZ, R31, RZ ;  /* 0x0000001fff1f723e */ /* 0x000fca00048070ff */
        /* <DEDUP_REMOVED lines=16> */
[----:B------:R-:W-:-:S04]  /*58870*/  @P0 LOP3.LUT R3, R3, 0x40000, RZ, 0xfc, !PT ;  /* 0x0004000003030812 */ /* 0x000fc800078efcff */
[C---:B------:R-:W-:Y:S02]  /*58880*/  LOP3.LUT P0, RZ, R3.reuse, 0x80, RZ, 0xc0, !PT ;  /* 0x0000008003ff7812 */ /* 0x040fe4000780c0ff */
[----:B------:R-:W-:-:S04]  /*58890*/  LOP3.LUT R3, R3, 0xfffdffff, RZ, 0xc0, !PT ;  /* 0xfffdffff03037812 */ /* 0x000fc800078ec0ff */
        /* <DEDUP_REMOVED lines=112> */
[----:B------:R-:W-:-:S05]  /*58fa0*/  FFMA R31, R8, UR27, R31 ;  /* 0x0000001b081f7c23 */ /* 0x000fca000800001f */
[----:B------:R-:W-:-:S05]  /*58fb0*/  F2FP.SATFINITE.E4M3.F32.PACK_AB_MERGE_C R31, RZ, R31, RZ ;  /* 0x0000001fff1f723e */ /* 0x000fca00048070ff */
[----:B----4-:R0:W-:Y:S02]  /*58fc0*/  @!P1 STG.E.U8 desc[UR32][R234.64+0x80], R31 ;  /* 0x0000801fea009986 */ /* 0x0101e4000c101120 */
[----:B0-----:R-:W-:-:S06]  /*58fd0*/  PRMT R31, RZ, 0x7610, R31 ;  /* 0x00007610ff1f7816 */ /* 0x001fcc000000001f */
[----:B------:R-:W3:Y:S01]  /*58fe0*/  @!P0 LDG.E.U8 R31, desc[UR32][R34.64+0x81] ;  /* 0x00008120221f8981 */ /* 0x000ee2000c1e1100 */
[----:B------:R-:W-:-:S04]  /*58ff0*/  LOP3.LUT R3, R3, 0xffffefff, RZ, 0xc0, !PT ;  /* 0xffffefff03037812 */ /* 0x000fc800078ec0ff */
[----:B------:R-:W-:Y:S02]  /*59000*/  @P6 LOP3.LUT R3, R3, 0x1000, RZ, 0xfc, !PT ;  /* 0x0000100003036812 */ /* 0x000fe400078efcff */
[----:B------:R-:W-:Y:S01]  /*59010*/  ISETP.LT.OR P6, PT, R28, 0x109, !P2 ;  /* 0x000001091c00780c */ /* 0x000fe200057c1670 */
[----:B------:R-:W-:Y:S02]  /*59020*/  IMAD.U32 R37, RZ, RZ, UR11 ;  /* 0x0000000bff257e24 */ /* 0x000fe4000f8e00ff */
[----:B------:R-:W-:-:S10]  /*59030*/  IMAD.U32 R36, RZ, RZ, UR10 ;  /* 0x0000000aff247e24 */ /* 0x000fd4000f8e00ff */
[----:B------:R-:W-:-:S04]  /*59040*/  @!P6 IADD3 R20, P4, P5, R37, UR9, R24 ;  /* 0x000000092514ec10 */ /* 0x000fc8000fd9e018 */
[----:B------:R-:W-:Y:S02]  /*59050*/  @!P6 IADD3.X R8, R36, UR8, R29, P4, P5 ;  /* 0x000000082408ec10 */ /* 0x000fe4000a7ea41d */
[----:B------:R-:W-:-:S13]  /*59060*/  ISETP.LT.OR P4, PT, R28, 0x89, !P3 ;  /* 0x000000891c00780c */ /* 0x000fda0005f81670 */
[----:B------:R-:W0:Y:S01]  /*59070*/  @!P4 LDC.64 R38, c[0x0][0x5c0] ;  /* 0x00017000ff26cb82 */ /* 0x000e220000000a00 */
[----:B------:R-:W-:Y:S02]  /*59080*/  @!P4 IMAD.MOV.U32 R36, RZ, RZ, R24 ;  /* 0x000000ffff24c224 */ /* 0x000fe400078e0018 */
[----:B------:R-:W-:Y:S02]  /*59090*/  @!P4 IMAD.MOV.U32 R37, RZ, RZ, R29 ;  /* 0x000000ffff25c224 */ /* 0x000fe400078e001d */
[----:B------:R-:W-:Y:S01]  /*590a0*/  @!P4 IMAD.WIDE.U32 R36, R12, 0x180, R36 ;  /* 0x000001800c24c825 */ /* 0x000fe200078e0024 */
[----:B------:R-:W-:Y:S01]  /*590b0*/  LOP3.LUT R3, R3, 0xfffff7ff, RZ, 0xc0, !PT ;  /* 0xfffff7ff03037812 */ /* 0x000fe200078ec0ff */
[----:B------:R-:W-:Y:S04]  /*590c0*/  @!P6 STL [R1+0x208], R20 ;  /* 0x000208140100e387 */ /* 0x000fe80000100800 */
[----:B------:R1:W-:Y:S01]  /*590d0*/  @!P6 STL [R1+0x20c], R8 ;  /* 0x00020c080100e387 */ /* 0x0003e20000100800 */
[----:B------:R-:W-:-:S03]  /*590e0*/  @P6 LOP3.LUT R3, R3, 0x800, RZ, 0xfc, !PT ;  /* 0x0000080003036812 */ /* 0x000fc600078efcff */
[----:B-1----:R-:W4:Y:S01]  /*590f0*/  LDL.LU R8, [R1+0xe10] ;  /* 0x000e100001087983 */ /* 0x002f220000300800 */
[----:B0-----:R-:W-:Y:S01]  /*59100*/  @!P4 IADD3 R36, P5, R36, R38, RZ ;  /* 0x000000262424c210 */ /* 0x001fe20007fbe0ff */
[----:B------:R-:W-:Y:S01]  /*59110*/  IMAD.U32 R38, RZ, RZ, UR11 ;  /* 0x0000000bff267e24 */ /* 0x000fe2000f8e00ff */
[----:B---3--:R-:W-:-:S04]  /*59120*/  LOP3.LUT R31, R31, 0xff, RZ, 0xc0, !PT ;  /* 0x000000ff1f1f7812 */ /* 0x008fc800078ec0ff */
[----:B------:R-:W-:-:S05]  /*59130*/  F2FP.F16.E4M3.UNPACK_B R31, R31 ;  /* 0x0000001fff1f723e */ /* 0x000fca00020006ff */
[----:B------:R-:W-:-:S05]  /*59140*/  HADD2.F32 R31, -RZ, R31.H0_H0 ;  /* 0x2000001fff1f7230 */ /* 0x000fca0000004100 */
[----:B------:R-:W-:-:S04]  /*59150*/  FMUL R31, R31, UR26 ;  /* 0x0000001a1f1f7c20 */ /* 0x000fc80008400000 */
[----:B--2---:R-:W-:Y:S01]  /*59160*/  FFMA R31, R2, UR27, R31 ;  /* 0x0000001b021f7c23 */ /* 0x004fe2000800001f */
[----:B------:R-:W-:Y:S02]  /*59170*/  LOP3.LUT P1, RZ, R6, 0x4, RZ, 0xc0, !PT ;  /* 0x0000000406ff7812 */ /* 0x000fe4000782c0ff */
        /* <DEDUP_REMOVED lines=13> */
[----:B------:R-:W-:Y:S02]  /*59250*/  @P1 LOP3.LUT R30, R30, 0x1, RZ, 0xfc, !PT ;  /* 0x000000011e1e1812 */ /* 0x000fe400078efcff */
[----:B------:R-:W-:Y:S02]  /*59260*/  ISETP.LT.OR P1, PT, R28, 0x111, !P2 ;  /* 0x000001111c00780c */ /* 0x000fe40005721670 */
[----:B------:R-:W-:-:S04]  /*59270*/  @P0 LOP3.LUT R3, R3, 0x400, RZ, 0xfc, !PT ;  /* 0x0000040003030812 */ /* 0x000fc800078efcff */
[----:B------:R-:W-:-:S07]  /*59280*/  LOP3.LUT R3, R3, 0xfffffdff, RZ, 0xc0, !PT ;  /* 0xfffffdff03037812 */ /* 0x000fce00078ec0ff */
[----:B------:R-:W-:Y:S02]  /*59290*/  @P1 LOP3.LUT R3, R3, 0x200, RZ, 0xfc, !PT ;  /* 0x0000020003031812 */ /* 0x000fe400078efcff */
[----:B---3--:R-:W-:-:S04]  /*592a0*/  LOP3.LUT R31, R31, 0xff, RZ, 0xc0, !PT ;  /* 0x000000ff1f1f7812 */ /* 0x008fc800078ec0ff */
[----:B------:R-:W-:-:S05]  /*592b0*/  F2FP.F16.E4M3.UNPACK_B R31, R31 ;  /* 0x0000001fff1f723e */ /* 0x000fca00020006ff */
[----:B------:R-:W-:-:S05]  /*592c0*/  HADD2.F32 R31, -RZ, R31.H0_H0 ;  /* 0x2000001fff1f7230 */ /* 0x000fca0000004100 */
[----:B------:R-:W-:-:S04]  /*592d0*/  FMUL R31, R31, UR26 ;  /* 0x0000001a1f1f7c20 */ /* 0x000fc80008400000 */
[----:B----4-:R-:W-:Y:S02]  /*592e0*/  FFMA R31, R8, UR27, R31 ;  /* 0x0000001b081f7c23 */ /* 0x010fe4000800001f */
[----:B------:R-:W3:Y:S04]  /*592f0*/  LDL.LU R8, [R1+0xe18] ;  /* 0x000e180001087983 */ /* 0x000ee80000300800 */
[----:B------:R-:W4:Y:S01]  /*59300*/  LDL.64 R128, [R1+0x218] ;  /* 0x0002180001807983 */ /* 0x000f220000100a00 */
        /* <DEDUP_REMOVED lines=14> */
[----:B------:R-:W-:Y:S02]  /*593f0*/  LOP3.LUT P1, RZ, R30, 0x1, RZ, 0xc0, !PT ;  /* 0x000000011eff7812 */ /* 0x000fe4000782c0ff */
[----:B------:R-:W-:-:S06]  /*59400*/  PRMT R30, RZ, 0x7610, R30 ;  /* 0x00007610ff1e7816 */ /* 0x000fcc000000001e */
[----:B------:R-:W2:Y:S01]  /*59410*/  @!P4 LDG.E.U8 R30, desc[UR32][R32.64+0x89] ;  /* 0x00008920201ec981 */ /* 0x000ea2000c1e1100 */
[----:B------:R-:W-:Y:S01]  /*59420*/  ISETP.LT.OR P6, PT, R28, 0x112, !P2 ;  /* 0x000001121c00780c */ /* 0x000fe200057c1670 */
[----:B------:R-:W-:Y:S01]  /*59430*/  IMAD.U32 R31, RZ, RZ, UR11 ;  /* 0x0000000bff1f7e24 */ /* 0x000fe2000f8e00ff */
[----:B--2---:R-:W-:-:S04]  /*59440*/  LOP3.LUT R30, R30, 0xff, RZ, 0xc0, !PT ;  /* 0x000000ff1e1e7812 */ /* 0x004fc800078ec0ff */
[----:B------:R-:W-:-:S05]  /*59450*/  F2FP.F16.E4M3.UNPACK_B R30, R30 ;  /* 0x0000001eff1e723e */ /* 0x000fca00020006ff */
[----:B------:R-:W-:-:S05]  /*59460*/  HADD2.F32 R30, -RZ, R30.H0_H0 ;  /* 0x2000001eff1e7230 */ /* 0x000fca0000004100 */
[----:B------:R-:W-:-:S04]  /*59470*/  FMUL R30, R30, UR26 ;  /* 0x0000001a1e1e7c20 */ /* 0x000fc80008400000 */
[----:B------:R-:W-:Y:S01]  /*59480*/  FFMA R30, R2, UR27, R30 ;  /* 0x0000001b021e7c23 */ /* 0x000fe2000800001e */
[----:B------:R-:W-:Y:S01]  /*59490*/  LOP3.LUT P0, RZ, R7, 0x10000000, RZ, 0xc0, !PT ;  /* 0x1000000007ff7812 */ /* 0x000fe2000780c0ff */
[----:B------:R-:W2:Y:S04]  /*594a0*/  LDL.LU R2, [R1+0xe1c] ;  /* 0x000e1c0001027983 */ /* 0x000ea80000300800 */
[----:B------:R-:W2:Y:S01]  /*594b0*/  LDL.64 R126, [R1+0x210] ;  /* 0x00021000017e7983 */ /* 0x000ea20000100a00 */
[----:B------:R-:W-:-:S05]  /*594c0*/  F2FP.SATFINITE.E4M3.F32.PACK_AB_MERGE_C R30, RZ, R30, RZ ;  /* 0x0000001eff1e723e */ /* 0x000fca00048070ff */
[----:B------:R0:W-:Y:S01]  /*594d0*/  @!P4 STG.E.U8 desc[UR32][R36.64+0x89], R30 ;  /* 0x0000891e2400c986 */ /* 0x0001e2000c101120 */
[----:B------:R-:W-:Y:S01]  /*594e0*/  @!P6 IADD3 R234, P4, P5, R31, UR9, R24 ;  /* 0x000000091feaec10 */ /* 0x000fe2000fd9e018 */
[----:B0-----:R-:W-:-:S05]  /*594f0*/  IMAD.U32 R30, RZ, RZ, UR10 ;  /* 0x0000000aff1e7e24 */ /* 0x001fca000f8e00ff */
        /* <DEDUP_REMOVED lines=22> */
[----:B------:R-:W-:Y:S01]  /*59660*/  @!P4 IMAD R38, R13, 0x180, RZ ;  /* 0x000001800d26c824 */ /* 0x000fe200078e02ff */
[----:B------:R-:W-:Y:S01]  /*59670*/  LOP3.LUT R3, R3, 0xffffff7f, RZ, 0xc0, !PT ;  /* 0xffffff7f03037812 */ /* 0x000fe200078ec0ff */
[----:B------:R-:W-:Y:S04]  /*59680*/  @!P6 STL [R1+0x228], R20 ;  /* 0x000228140100e387 */ /* 0x000fe80000100800 */
[----:B------:R1:W-:Y:S01]  /*59690*/  @!P6 STL [R1+0x22c], R8 ;  /* 0x00022c080100e387 */ /* 0x0003e20000100800 */
[----:B------:R-:W-:-:S03]  /*596a0*/  @P6 LOP3.LUT R3, R3, 0x80, RZ, 0xfc, !PT ;  /* 0x0000008003036812 */ /* 0x000fc600078efcff */
[----:B-1----:R-:W4:Y:S01]  /*596b0*/  LDL.LU R8, [R1+0xe20] ;  /* 0x000e200001087983 */ /* 0x002f220000300800 */
[----:B---3--:R-:W-:-:S04]  /*596c0*/  LOP3.LUT R30, R30, 0xff, RZ, 0xc0, !PT ;  /* 0x000000ff1e1e7812 */ /* 0x008fc800078ec0ff */
        /* <DEDUP_REMOVED lines=10> */
[----:B-1----:R-:W-:-:S04]  /*59770*/  @!P4 IMAD.MOV.U32 R30, RZ, RZ, R24 ;  /* 0x000000ffff1ec224 */ /* 0x002fc800078e0018 */
[----:B------:R-:W-:-:S03]  /*59780*/  @!P4 IMAD.WIDE.U32 R30, R12, 0x180, R30 ;  /* 0x000001800c1ec825 */ /* 0x000fc600078e001e */
[----:B0-----:R-:W-:-:S04]  /*59790*/  @!P4 IADD3 R30, P5, R30, R36, RZ ;  /* 0x000000241e1ec210 */ /* 0x001fc80007fbe0ff */
[----:B------:R-:W-:Y:S01]  /*597a0*/  @!P4 IADD3.X R31, R37, R31, R38, P5, !PT ;  /* 0x0000001f251fc210 */ /* 0x000fe20002ffe426 */
[----:B------:R-:W-:Y:S02]  /*597b0*/  IMAD.U32 R37, RZ, RZ, UR11 ;  /* 0x0000000bff257e24 */ /* 0x000fe4000f8e00ff */
[----:B------:R-:W-:-:S03]  /*597c0*/  IMAD.U32 R36, RZ, RZ, UR10 ;  /* 0x0000000aff247e24 */ /* 0x000fc6000f8e00ff */
[----:B------:R-:W-:-:S04]  /*597d0*/  @!P0 IADD3 R21, P5, P6, R37, UR9, R24 ;  /* 0x0000000925158c10 */ /* 0x000fc8000febe018 */
[----:B------:R-:W-:Y:S02]  /*597e0*/  @!P0 IADD3.X R20, R36, UR8, R29, P5, P6 ;  /* 0x0000000824148c10 */ /* 0x000fe4000afec41d */
[----:B------:R-:W-:-:S06]  /*597f0*/  PRMT R36, RZ, 0x7610, R36 ;  /* 0x00007610ff247816 */ /* 0x000fcc0000000024 */
[----:B------:R-:W3:Y:S01]  /*59800*/  @!P4 LDG.E.U8 R36, desc[UR32][R32.64+0x90] ;  /* 0x000090202024c981 */ /* 0x000ee2000c1e1100 */
[----:B------:R-:W-:Y:S02]  /*59810*/  @P1 LOP3.LUT R10, R10, 0x80000000, RZ, 0xfc, !PT ;  /* 0x800000000a0a1812 */ /* 0x000fe400078efcff */
[----:B------:R-:W-:Y:S01]  /*59820*/  ISETP.LT.OR P1, PT, R28, 0x121, !P2 ;  /* 0x000001211c00780c */ /* 0x000fe20005721670 */
[----:B------:R-:W-:Y:S04]  /*59830*/  @!P0 STL [R1+0x210], R21 ;  /* 0x0002101501008387 */ /* 0x000fe80000100800 */
[----:B------:R-:W-:Y:S01]  /*59840*/  @!P0 STL [R1+0x214], R20 ;  /* 0x0002141401008387 */ /* 0x000fe20000100800 */
[----:B---3--:R-:W-:-:S04]  /*59850*/  LOP3.LUT R36, R36, 0xff, RZ, 0xc0, !PT ;  /* 0x000000ff24247812 */ /* 0x008fc800078ec0ff */
[----:B------:R-:W-:-:S05]  /*59860*/  F2FP.F16.E4M3.UNPACK_B R36, R36 ;  /* 0x00000024ff24723e */ /* 0x000fca00020006ff */
[----:B------:R-:W-:-:S05]  /*59870*/  HADD2.F32 R36, -RZ, R36.H0_H0 ;  /* 0x20000024ff247230 */ /* 0x000fca0000004100 */
[----:B------:R-:W-:-:S04]  /*59880*/  FMUL R36, R36, UR26 ;  /* 0x0000001a24247c20 */ /* 0x000fc80008400000 */
[----:B----4-:R-:W-:Y:S01]  /*59890*/  FFMA R36, R8, UR27, R36 ;  /* 0x0000001b08247c23 */ /* 0x010fe20008000024 */
[----:B------:R-:W-:Y:S01]  /*598a0*/  LOP3.LUT R3, R3, 0xffffffbf, RZ, 0xc0, !PT ;  /* 0xffffffbf03037812 */ /* 0x000fe200078ec0ff */
[----:B------:R-:W3:Y:S04]  /*598b0*/  LDL.LU R8, [R1+0xe28] ;  /* 0x000e280001087983 */ /* 0x000ee80000300800 */
[----:B------:R-:W4:Y:S01]  /*598c0*/  LDL.LU.64 R128, [R1+0x238] ;  /* 0x0002380001807983 */ /* 0x000f220000300a00 */
        /* <DEDUP_REMOVED lines=9> */
[----:B------:R-:W-:Y:S01]  /*59960*/  @!P4 IADD3.X R31, R37, R31, R38, P5, !PT ;  /* 0x0000001f251fc210 */ /* 0x000fe20002ffe426 */
[----:B------:R-:W-:Y:S02]  /*59970*/  IMAD.U32 R37, RZ, RZ, UR11 ;  /* 0x0000000bff257e24 */ /* 0x000fe4000f8e00ff */
[----:B------:R-:W-:-:S03]  /*59980*/  IMAD.U32 R36, RZ, RZ, UR10 ;  /* 0x0000000aff247e24 */ /* 0x000fc6000f8e00ff */
[----:B------:R-:W-:-:S04]  /*59990*/  @!P1 IADD3 R21, P5, P6, R37, UR9, R24 ;  /* 0x0000000925159c10 */ /* 0x000fc8000febe018 */
[----:B------:R-:W-:Y:S02]  /*599a0*/  @!P1 IADD3.X R20, R36, UR8, R29, P5, P6 ;  /* 0x0000000824149c10 */ /* 0x000fe4000afec41d */
[----:B------:R-:W-:-:S06]  /*599b0*/  PRMT R36, RZ, 0x7610, R36 ;  /* 0x00007610ff247816 */ /* 0x000fcc0000000024 */
[----:B------:R-:W2:Y:S01]  /*599c0*/  @!P4 LDG.E.U8 R36, desc[UR32][R32.64+0x91] ;  /* 0x000091202024c981 */ /* 0x000ea2000c1e1100 */
[----:B------:R-:W-:Y:S02]  /*599d0*/  ISETP.LT.OR P6, PT, R28, 0x122, !P2 ;  /* 0x000001221c00780c */ /* 0x000fe400057c1670 */
[----:B------:R-:W-:Y:S01]  /*599e0*/  @P0 LOP3.LUT R3, R3, 0x40, RZ, 0xfc, !PT ;  /* 0x0000004003030812 */ /* 0x000fe200078efcff */
[----:B------:R-:W-:Y:S03]  /*599f0*/  @!P1 STL [R1+0x220], R21 ;  /* 0x0002201501009387 */ /* 0x000fe60000100800 */
[----:B------:R-:W-:Y:S01]  /*59a00*/  LOP3.LUT R3, R3, 0xffffffdf, RZ, 0xc0, !PT ;  /* 0xffffffdf03037812 */ /* 0x000fe200078ec0ff */
[----:B------:R-:W-:Y:S03]  /*59a10*/  @!P1 STL [R1+0x224], R20 ;  /* 0x0002241401009387 */ /* 0x000fe60000100800 */
[----:B------:R-:W-:-:S02]  /*59a20*/  @P1 LOP3.LUT R3, R3, 0x20, RZ, 0xfc, !PT ;  /* 0x0000002003031812 */ /* 0x000fc400078efcff */
[----:B------:R-:W-:Y:S02]  /*59a30*/  LOP3.LUT P1, RZ, R10, 0x80000000, RZ, 0xc0, !PT ;  /* 0x800000000aff7812 */ /* 0x000fe4000782c0ff */
[----:B--2---:R-:W-:-:S04]  /*59a40*/  LOP3.LUT R36, R36, 0xff, RZ, 0xc0, !PT ;  /* 0x000000ff24247812 */ /* 0x004fc800078ec0ff */
[----:B------:R-:W-:-:S05]  /*59a50*/  F2FP.F16.E4M3.UNPACK_B R36, R36 ;  /* 0x00000024ff24723e */ /* 0x000fca00020006ff */
[----:B------:R-:W-:-:S05]  /*59a60*/  HADD2.F32 R36, -RZ, R36.H0_H0 ;  /* 0x20000024ff247230 */ /* 0x000fca0000004100 */
[----:B------:R-:W-:-:S04]  /*59a70*/  FMUL R36, R36, UR26 ;  /* 0x0000001a24247c20 */ /* 0x000fc80008400000 */
[----:B------:R-:W-:Y:S01]  /*59a80*/  FFMA R36, R2, UR27, R36 ;  /* 0x0000001b02247c23 */ /* 0x000fe20008000024 */
[----:B------:R-:W-:Y:S01]  /*59a90*/  LOP3.LUT P0, RZ, R7, 0x20000000, RZ, 0xc0, !PT ;  /* 0x2000000007ff7812 */ /* 0x000fe2000780c0ff */
        /* <DEDUP_REMOVED lines=19> */
[----:B------:R-:W-:-:S03]  /*59bd0*/  LOP3.LUT R3, R3, 0xffffffef, RZ, 0xc0, !PT ;  /* 0xffffffef03037812 */ /* 0x000fc600078ec0ff */
[----:B------:R-:W-:Y:S04]  /*59be0*/  @!P6 STL [R1+0x218], R21 ;  /* 0x000218150100e387 */ /* 0x000fe80000100800 */
[----:B------:R0:W-:Y:S01]  /*59bf0*/  @!P6 STL [R1+0x21c], R20 ;  /* 0x00021c140100e387 */ /* 0x0001e20000100800 */
[----:B------:R-:W-:Y:S02]  /*59c00*/  @P6 LOP3.LUT R3, R3, 0x10, RZ, 0xfc, !PT ;  /* 0x0000001003036812 */ /* 0x000fe400078efcff */
[----:B------:R-:W-:Y:S01]  /*59c10*/  ISETP.LT.OR P6, PT, R28, 0x129, !P2 ;  /* 0x000001291c00780c */ /* 0x000fe200057c1670 */
[----:B------:R-:W-:Y:S02]  /*59c20*/  IMAD.U32 R36, RZ, RZ, UR11 ;  /* 0x0000000bff247e24 */ /* 0x000fe4000f8e00ff */
[----:B------:R-:W-:-:S10]  /*59c30*/  IMAD.U32 R31, RZ, RZ, UR10 ;  /* 0x0000000aff1f7e24 */ /* 0x000fd4000f8e00ff */
[----:B0-----:R-:W-:-:S04]  /*59c40*/  @!P6 IADD3 R20, P4, P5, R36, UR9, R24 ;  /* 0x000000092414ec10 */ /* 0x001fc8000fd9e018 */
        /* <DEDUP_REMOVED lines=33> */
[----:B------:R-:W-:Y:S02]  /*59e60*/  ISETP.LT.OR P1, PT, R28, 0x131, !P2 ;  /* 0x000001311c00780c */ /* 0x000fe40005721670 */
[----:B------:R-:W-:Y:S02]  /*59e70*/  @P0 LOP3.LUT R3, R3, 0x4, RZ, 0xfc, !PT ;  /* 0x0000000403030812 */ /* 0x000fe400078efcff */
[----:B------:R-:W-:Y:S01]  /*59e80*/  LOP3.LUT P0, RZ, R7, 0x80000000, RZ, 0xc0, !PT ;  /* 0x8000000007ff7812 */ /* 0x000fe2000780c0ff */
[----:B------:R-:W-:Y:S01]  /*59e90*/  STL [R1+0x15b0], R7 ;  /* 0x0015b00701007387 */ /* 0x000fe20000100800 */
[----:B---3--:R-:W-:-:S04]  /*59ea0*/  LOP3.LUT R36, R36, 0xff, RZ, 0xc0, !PT ;  /* 0x000000ff24247812 */ /* 0x008fc800078ec0ff */
[----:B------:R-:W-:-:S05]  /*59eb0*/  F2FP.F16.E4M3.UNPACK_B R36, R36 ;  /* 0x00000024ff24723e */ /* 0x000fca00020006ff */
[----:B------:R-:W-:-:S05]  /*59ec0*/  HADD2.F32 R36, -RZ, R36.H0_H0 ;  /* 0x20000024ff247230 */ /* 0x000fca0000004100 */
[----:B------:R-:W-:-:S04]  /*59ed0*/  FMUL R36, R36, UR26 ;  /* 0x0000001a24247c20 */ /* 0x000fc80008400000 */
[----:B----4-:R-:W-:Y:S01]  /*59ee0*/  FFMA R36, R8, UR27, R36 ;  /* 0x0000001b08247c23 */ /* 0x010fe20008000024 */
[----:B------:R-:W-:Y:S01]  /*59ef0*/  LOP3.LUT R3, R3, 0xfffffffd, RZ, 0xc0, !PT ;  /* 0xfffffffd03037812 */ /* 0x000fe200078ec0ff */
[----:B------:R-:W3:Y:S04]  /*59f00*/  LDL.LU R8, [R1+0xe38] ;  /* 0x000e380001087983 */ /* 0x000ee80000300800 */
[----:B------:R-:W4:Y:S01]  /*59f10*/  LDL.64 R132, [R1+0x258] ;  /* 0x0002580001847983 */ /* 0x000f220000100a00 */
        /* <DEDUP_REMOVED lines=18> */
[----:B------:R0:W-:Y:S01]  /*5a040*/  @!P1 STL [R1+0x240], R20 ;  /* 0x0002401401009387 */ /* 0x0001e20000100800 */
[----:B------:R-:W-:Y:S02]  /*5a050*/  LOP3.LUT P1, RZ, R10, 0x40000000, RZ, 0xc0, !PT ;  /* 0x400000000aff7812 */ /* 0x000fe4000782c0ff */
[----:B--2---:R-:W-:-:S04]  /*5a060*/  LOP3.LUT R36, R36, 0xff, RZ, 0xc0, !PT ;  /* 0x000000ff24247812 */ /* 0x004fc800078ec0ff */
[----:B------:R-:W-:-:S05]  /*5a070*/  F2FP.F16.E4M3.UNPACK_B R36, R36 ;  /* 0x00000024ff24723e */ /* 0x000fca00020006ff */
[----:B------:R-:W-:-:S05]  /*5a080*/  HADD2.F32 R36, -RZ, R36.H0_H0 ;  /* 0x20000024ff247230 */ /* 0x000fca0000004100 */
[----:B------:R-:W-:-:S04]  /*5a090*/  FMUL R36, R36, UR26 ;  /* 0x0000001a24247c20 */ /* 0x000fc80008400000 */
[----:B------:R-:W-:Y:S02]  /*5a0a0*/  FFMA R36, R2, UR27, R36 ;  /* 0x0000001b02247c23 */ /* 0x000fe40008000024 */
[----:B------:R-:W2:Y:S04]  /*5a0b0*/  LDL.LU R2, [R1+0xe3c] ;  /* 0x000e3c0001027983 */ /* 0x000ea80000300800 */
[----:B0-----:R-:W2:Y:S01]  /*5a0c0*/  LDL.64 R20, [R1+0x250] ;  /* 0x0002500001147983 */ /* 0x001ea20000100a00 */
        /* <DEDUP_REMOVED lines=86> */
[----:B------:R0:W-:Y:S03]  /*5a630*/  @!P1 STL [R1+0x264], R20 ;  /* 0x0002641401009387 */ /* 0x0001e60000100800 */
        /* <DEDUP_REMOVED lines=163> */
[----:B------:R-:W3:Y:S04]  /*5b070*/  @!P4 LDG.E.U8 R36, desc[UR32][R32.64+0xb0] ;  /* 0x0000b0202024c981 */ /* 0x000ee8000c1e1100 */
[----:B------:R-:W-:Y:S01]  /*5b080*/  @!P0 STL [R1+0x290], R21 ;  /* 0x0002901501008387 */ /* 0x000fe20000100800 */
[----:B------:R-:W-:-:S03]  /*5b090*/  @P0 LOP3.LUT R4, R4, 0x400000, RZ, 0xfc, !PT ;  /* 0x0040000004040812 */ /* 0x000fc600078efcff */
[----:B------:R-:W-:Y:S01]  /*5b0a0*/  @!P0 STL [R1+0x294], R20 ;  /* 0x0002941401008387 */ /* 0x000fe20000100800 */
[----:B------:R-:W-:Y:S02]  /*5b0b0*/  ISETP.LT.OR P0, PT, R28, 0x161, !P2 ;  /* 0x000001611c00780c */ /* 0x000fe40005701670 */
        /* <DEDUP_REMOVED lines=23> */
[----:B------:R-:W2:Y:S04]  /*5b230*/  @!P4 LDG.E.U8 R36, desc[UR32][R32.64+0xb1] ;  /* 0x0000b1202024c981 */ /* 0x000ea8000c1e1100 */
[----:B------:R-:W-:Y:S01]  /*5b240*/  @!P0 STL [R1+0x2a0], R21 ;  /* 0x0002a01501008387 */ /* 0x000fe20000100800 */
[----:B------:R-:W-:-:S03]  /*5b250*/  @P0 LOP3.LUT R4, R4, 0x200000, RZ, 0xfc, !PT ;  /* 0x0020000004040812 */ /* 0x000fc600078efcff */
[----:B------:R0:W-:Y:S01]  /*5b260*/  @!P0 STL [R1+0x2a4], R20 ;  /* 0x0002a41401008387 */ /* 0x0001e20000100800 */
[----:B------:R-:W-:Y:S02]  /*5b270*/  ISETP.LT.OR P0, PT, R28, 0x162, !P2 ;  /* 0x000001621c00780c */ /* 0x000fe40005701670 */
        /* <DEDUP_REMOVED lines=8> */
[----:B0-----:R-:W2:Y:S01]  /*5b300*/  LDL.LU.64 R20, [R1+0x2b0] ;  /* 0x0002b00001147983 */ /* 0x001ea20000300a00 */
        /* <DEDUP_REMOVED lines=18> */
[----:B------:R0:W-:Y:S04]  /*5b430*/  @!P0 STL [R1+0x298], R23 ;  /* 0x0002981701008387 */ /* 0x0001e80000100800 */
[----:B------:R1:W-:Y:S01]  /*5b440*/  @!P0 STL [R1+0x29c], R22 ;  /* 0x00029c1601008387 */ /* 0x0003e20000100800 */
[----:B------:R-:W-:Y:S01]  /*5b450*/  IMAD.U32 R36, RZ, RZ, UR11 ;  /* 0x0000000bff247e24 */ /* 0x000fe2000f8e00ff */
[----:B------:R-:W-:Y:S02]  /*5b460*/  @P0 LOP3.LUT R4, R4, 0x100000, RZ, 0xfc, !PT ;  /* 0x0010000004040812 */ /* 0x000fe400078efcff */
[----:B------:R-:W-:Y:S01]  /*5b470*/  ISETP.LT.OR P0, PT, R28, 0x169, !P2 ;  /* 0x000001691c00780c */ /* 0x000fe20005701670 */
[----:B------:R-:W-:Y:S01]  /*5b480*/  IMAD.U32 R31, RZ, RZ, UR10 ;  /* 0x0000000aff1f7e24 */ /* 0x000fe2000f8e00ff */
[----:B------:R-:W4:Y:S11]  /*5b490*/  LDL.LU R8, [R1+0xe70] ;  /* 0x000e700001087983 */ /* 0x000f360000300800 */
[----:B0-----:R-:W-:-:S04]  /*5b4a0*/  @!P0 IADD3 R23, P4, P5, R36, UR9, R24 ;  /* 0x0000000924178c10 */ /* 0x001fc8000fd9e018 */
[----:B-1----:R-:W-:Y:S02]  /*5b4b0*/  @!P0 IADD3.X R22, R31, UR8, R29, P4, P5 ;  /* 0x000000081f168c10 */ /* 0x002fe4000a7ea41d */
[----:B------:R-:W-:-:S13]  /*5b4c0*/  ISETP.LT.OR P4, PT, R28, 0xb9, !P3 ;  /* 0x000000b91c00780c */ /* 0x000fda0005f81670 */
[----:B------:R-:W0:Y:S01]  /*5b4d0*/  @!P4 LDC.64 R36, c[0x0][0x5c0] ;  /* 0x00017000ff24cb82 */ /* 0x000e220000000a00 */
[----:B------:R-:W-:Y:S02]  /*5b4e0*/  @!P4 IMAD.MOV.U32 R31, RZ, RZ, R29 ;  /* 0x000000ffff1fc224 */ /* 0x000fe400078e001d */
[----:B------:R-:W-:Y:S01]  /*5b4f0*/  @!P4 IMAD R38, R13, 0x180, RZ ;  /* 0x000001800d26c824 */ /* 0x000fe200078e02ff */
[----:B---3--:R-:W-:-:S04]  /*5b500*/  LOP3.LUT R30, R30, 0xff, RZ, 0xc0, !PT ;  /* 0x000000ff1e1e7812 */ /* 0x008fc800078ec0ff */
[----:B------:R-:W-:-:S05]  /*5b510*/  F2FP.F16.E4M3.UNPACK_B R30, R30 ;  /* 0x0000001eff1e723e */ /* 0x000fca00020006ff */
[----:B------:R-:W-:-:S05]  /*5b520*/  HADD2.F32 R30, -RZ, R30.H0_H0 ;  /* 0x2000001eff1e7230 */ /* 0x000fca0000004100 */
[----:B------:R-:W-:-:S04]  /*5b530*/  FMUL R30, R30, UR26 ;  /* 0x0000001a1e1e7c20 */ /* 0x000fc80008400000 */
[----:B--2---:R-:W-:-:S05]  /*5b540*/  FFMA R30, R2, UR27, R30 ;  /* 0x0000001b021e7c23 */ /* 0x004fca000800001e */
        /* <DEDUP_REMOVED lines=13> */
[----:B------:R-:W-:-:S04]  /*5b620*/  LOP3.LUT R4, R4, 0xfff7ffff, RZ, 0xc0, !PT ;  /* 0xfff7ffff04047812 */ /* 0x000fc800078ec0ff */
[----:B------:R-:W-:-:S04]  /*5b630*/  @P0 LOP3.LUT R4, R4, 0x80000, RZ, 0xfc, !PT ;  /* 0x0008000004040812 */ /* 0x000fc800078efcff */
[----:B------:R-:W-:-:S04]  /*5b640*/  LOP3.LUT R4, R4, 0xfffbffff, RZ, 0xc0, !PT ;  /* 0xfffbffff04047812 */ /* 0x000fc800078ec0ff */
[----:B------:R-:W-:Y:S02]  /*5b650*/  @P1 LOP3.LUT R4, R4, 0x40000, RZ, 0xfc, !PT ;  /* 0x0004000004041812 */ /* 0x000fe400078efcff */
[----:B------:R-:W-:Y:S01]  /*5b660*/  ISETP.LT.OR P1, PT, R28, 0x171, !P2 ;  /* 0x000001711c00780c */ /* 0x000fe20005721670 */
[----:B------:R-:W-:Y:S04]  /*5b670*/  @!P0 STL [R1+0x2c8], R23 ;  /* 0x0002c81701008387 */ /* 0x000fe80000100800 */
[----:B------:R-:W-:Y:S01]  /*5b680*/  @!P0 STL [R1+0x2cc], R22 ;  /* 0x0002cc1601008387 */ /* 0x000fe20000100800 */
[----:B--2---:R-:W-:-:S04]  /*5b690*/  LOP3.LUT R36, R36, 0xff, RZ, 0xc0, !PT ;  /* 0x000000ff24247812 */ /* 0x004fc800078ec0ff */
[----:B------:R-:W-:-:S05]  /*5b6a0*/  F2FP.F16.E4M3.UNPACK_B R36, R36 ;  /* 0x00000024ff24723e */ /* 0x000fca00020006ff */
[----:B------:R-:W-:-:S05]  /*5b6b0*/  HADD2.F32 R36, -RZ, R36.H0_H0 ;  /* 0x20000024ff247230 */ /* 0x000fca0000004100 */
[----:B------:R-:W-:-:S04]  /*5b6c0*/  FMUL R36, R36, UR26 ;  /* 0x0000001a24247c20 */ /* 0x000fc80008400000 */
[----:B----4-:R-:W-:Y:S02]  /*5b6d0*/  FFMA R36, R8, UR27, R36 ;  /* 0x0000001b08247c23 */ /* 0x010fe40008000024 */
[----:B------:R-:W2:Y:S04]  /*5b6e0*/  LDL.LU R8, [R1+0xe74] ;  /* 0x000e740001087983 */ /* 0x000ea80000300800 */
[----:B------:R-:W3:Y:S01]  /*5b6f0*/  LDL.LU R2, [R1+0xe78] ;  /* 0x000e780001027983 */ /* 0x000ee20000300800 */
        /* <DEDUP_REMOVED lines=8> */
[----:B------:R-:W-:Y:S04]  /*5b780*/  STL [R1+0x1560], R12 ;  /* 0x0015600c01007387 */ /* 0x000fe80000100800 */
[----:B------:R1:W-:Y:S01]  /*5b790*/  STL [R1+0x1564], R13 ;  /* 0x0015640d01007387 */ /* 0x0003e20000100800 */
[----:B0-----:R-:W-:-:S04]  /*5b7a0*/  @!P4 IADD3 R30, P5, R30, R36, RZ ;  /* 0x000000241e1ec210 */ /* 0x001fc80007fbe0ff */
[----:B------:R-:W-:Y:S01]  /*5b7b0*/  @!P4 IADD3.X R31, R37, R31, R38, P5, !PT ;  /* 0x0000001f251fc210 */ /* 0x000fe20002ffe426 */
[----:B------:R-:W-:Y:S02]  /*5b7c0*/  IMAD.U32 R37, RZ, RZ, UR11 ;  /* 0x0000000bff257e24 */ /* 0x000fe4000f8e00ff */
[----:B------:R-:W-:-:S03]  /*5b7d0*/  IMAD.U32 R36, RZ, RZ, UR10 ;  /* 0x0000000aff247e24 */ /* 0x000fc6000f8e00ff */
[----:B-1----:R-:W-:-:S04]  /*5b7e0*/  @!P1 IADD3 R13, P5, P6, R37, UR9, R24 ;  /* 0x00000009250d9c10 */ /* 0x002fc8000febe018 */
[----:B------:R-:W-:Y:S02]  /*5b7f0*/  @!P1 IADD3.X R12, R36, UR8, R29, P5, P6 ;  /* 0x00000008240c9c10 */ /* 0x000fe4000afec41d */
[----:B------:R-:W-:-:S06]  /*5b800*/  PRMT R36, RZ, 0x7610, R36 ;  /* 0x00007610ff247816 */ /* 0x000fcc0000000024 */
[----:B------:R-:W4:Y:S01]  /*5b810*/  @!P4 LDG.E.U8 R36, desc[UR32][R32.64+0xb9] ;  /* 0x0000b9202024c981 */ /* 0x000f22000c1e1100 */
[----:B------:R-:W-:-:S03]  /*5b820*/  LOP3.LUT R4, R4, 0xfffdffff, RZ, 0xc0, !PT ;  /* 0xfffdffff04047812 */ /* 0x000fc600078ec0ff */
[----:B------:R-:W-:Y:S04]  /*5b830*/  @!P1 STL [R1+0x2c0], R13 ;  /* 0x0002c00d01009387 */ /* 0x000fe80000100800 */
[----:B------:R-:W-:Y:S01]  /*5b840*/  @!P1 STL [R1+0x2c4], R12 ;  /* 0x0002c40c01009387 */ /* 0x000fe20000100800 */
[----:B------:R-:W-:Y:S02]  /*5b850*/  @P1 LOP3.LUT R4, R4, 0x20000, RZ, 0xfc, !PT ;  /* 0x0002000004041812 */ /* 0x000fe400078efcff */
[----:B------:R-:W-:Y:S02]  /*5b860*/  ISETP.LT.OR P1, PT, R28, 0x172, !P2 ;  /* 0x000001721c00780c */ /* 0x000fe40005721670 */
[C---:B------:R-:W-:Y:S02]  /*5b870*/  LOP3.LUT P0, RZ, R10.reuse, 0x8000000, RZ, 0xc0, !PT ;  /* 0x080000000aff7812 */ /* 0x040fe4000780c0ff */
[----:B------:R-:W-:-:S04]  /*5b880*/  LOP3.LUT R10, R10, 0xffbfffff, RZ, 0xc0, !PT ;  /* 0xffbfffff0a0a7812 */ /* 0x000fc800078ec0ff */
[----:B------:R-:W-:Y:S02]  /*5b890*/  @P3 LOP3.LUT R10, R10, 0x400000, RZ, 0xfc, !PT ;  /* 0x004000000a0a3812 */ /* 0x000fe400078efcff */
        /* <DEDUP_REMOVED lines=8> */
[----:B0-----:R-:W-:Y:S02]  /*5b920*/  IMAD.U32 R31, RZ, RZ, UR11 ;  /* 0x0000000bff1f7e24 */ /* 0x001fe4000f8e00ff */
[----:B------:R-:W-:-:S03]  /*5b930*/  IMAD.U32 R30, RZ, RZ, UR10 ;  /* 0x0000000aff1e7e24 */ /* 0x000fc6000f8e00ff */
[----:B------:R-:W-:-:S04]  /*5b940*/  @!P1 IADD3 R136, P4, P5, R31, UR9, R24 ;  /* 0x000000091f889c10 */ /* 0x000fc8000fd9e018 */
[----:B------:R-:W-:Y:S02]  /*5b950*/  @!P1 IADD3.X R137, R30, UR8, R29, P4, P5 ;  /* 0x000000081e899c10 */ /* 0x000fe4000a7ea41d */
[----:B------:R-:W-:-:S06]  /*5b960*/  PRMT R30, RZ, 0x7610, R30 ;  /* 0x00007610ff1e7816 */ /* 0x000fcc000000001e */
[----:B------:R-:W2:Y:S01]  /*5b970*/  @!P3 LDG.E.U8 R30, desc[UR32][R34.64+0xb8] ;  /* 0x0000b820221eb981 */ /* 0x000ea2000c1e1100 */
[----:B------:R-:W-:-:S04]  /*5b980*/  LOP3.LUT R4, R4, 0xfffeffff, RZ, 0xc0, !PT ;  /* 0xfffeffff04047812 */ /* 0x000fc800078ec0ff */
[----:B------:R-:W-:Y:S02]  /*5b990*/  @P1 LOP3.LUT R4, R4, 0x10000, RZ, 0xfc, !PT ;  /* 0x0001000004041812 */ /* 0x000fe400078efcff */
[----:B------:R-:W-:Y:S01]  /*5b9a0*/  ISETP.LT.OR P1, PT, R28, 0x179, !P2 ;  /* 0x000001791c00780c */ /* 0x000fe20005721670 */
[----:B------:R-:W-:Y:S02]  /*5b9b0*/  IMAD.U32 R36, RZ, RZ, UR11 ;  /* 0x0000000bff247e24 */ /* 0x000fe4000f8e00ff */
[----:B------:R-:W-:Y:S01]  /*5b9c0*/  IMAD.U32 R31, RZ, RZ, UR10 ;  /* 0x0000000aff1f7e24 */ /* 0x000fe2000f8e00ff */
[----:B------:R-:W-:-:S09]  /*5b9d0*/  LOP3.LUT P6, RZ, R6, 0x8, RZ, 0xc0, !PT ;  /* 0x0000000806ff7812 */ /* 0x000fd200078cc0ff */
[----:B------:R-:W-:-:S04]  /*5b9e0*/  @!P1 IADD3 R22, P4, P5, R36, UR9, R24 ;  /* 0x0000000924169c10 */ /* 0x000fc8000fd9e018 */
[----:B------:R-:W-:Y:S01]  /*5b9f0*/  @!P1 IADD3.X R23, R31, UR8, R29, P4, P5 ;  /* 0x000000081f179c10 */ /* 0x000fe2000a7ea41d */
[----:B------:R-:W-:Y:S01]  /*5ba00*/  IMAD.U32 R31, RZ, RZ, UR11 ;  /* 0x0000000bff1f7e24 */ /* 0x000fe2000f8e00ff */
[----:B------:R-:W-:Y:S04]  /*5ba10*/  STL [R1+0x156c], R32 ;  /* 0x00156c2001007387 */ /* 0x000fe80000100800 */
[----:B------:R-:W-:Y:S04]  /*5ba20*/  STL [R1+0x1568], R33 ;  /* 0x0015682101007387 */ /* 0x000fe80000100800 */
[----:B------:R-:W4:Y:S01]  /*5ba30*/  LDL.LU R8, [R1+0xe7c] ;  /* 0x000e7c0001087983 */ /* 0x000f220000300800 */
[----:B--2---:R-:W-:-:S04]  /*5ba40*/  LOP3.LUT R30, R30, 0xff, RZ, 0xc0, !PT ;  /* 0x000000ff1e1e7812 */ /* 0x004fc800078ec0ff */
[----:B------:R-:W-:-:S05]  /*5ba50*/  F2FP.F16.E4M3.UNPACK_B R30, R30 ;  /* 0x0000001eff1e723e */ /* 0x000fca00020006ff */
[----:B------:R-:W-:-:S05]  /*5ba60*/  HADD2.F32 R30, -RZ, R30.H0_H0 ;  /* 0x2000001eff1e7230 */ /* 0x000fca0000004100 */
[----:B------:R-:W-:-:S04]  /*5ba70*/  FMUL R30, R30, UR26 ;  /* 0x0000001a1e1e7c20 */ /* 0x000fc80008400000 */
[----:B---3--:R-:W-:-:S05]  /*5ba80*/  FFMA R30, R2, UR27, R30 ;  /* 0x0000001b021e7c23 */ /* 0x008fca000800001e */
[----:B------:R-:W-:-:S05]  /*5ba90*/  F2FP.SATFINITE.E4M3.F32.PACK_AB_MERGE_C R30, RZ, R30, RZ ;  /* 0x0000001eff1e723e */ /* 0x000fca00048070ff */
[----:B------:R0:W-:Y:S01]  /*5baa0*/  @!P3 STG.E.U8 desc[UR32][R14.64+0xb8], R30 ;  /* 0x0000b81e0e00b986 */ /* 0x0001e2000c101120 */
[----:B------:R-:W-:Y:S01]  /*5bab0*/  ISETP.LT.OR P3, PT, R28, 0x17a, !P2 ;  /* 0x0000017a1c00780c */ /* 0x000fe20005761670 */
[----:B0-----:R-:W-:Y:S02]  /*5bac0*/  IMAD.U32 R30, RZ, RZ, UR10 ;  /* 0x0000000aff1e7e24 */ /* 0x001fe4000f8e00ff */
[----:B------:R-:W2:Y:S10]  /*5bad0*/  LDL.LU.64 R14, [R1+0x1670] ;  /* 0x00167000010e7983 */ /* 0x000eb40000300a00 */
[----:B------:R-:W-:Y:S01]  /*5bae0*/  @!P3 IADD3 R20, P2, P4, R31, UR9, R24 ;  /* 0x000000091f14bc10 */ /* 0x000fe2000fc5e018 */
[----:B------:R-:W3:Y:S03]  /*5baf0*/  LDL.LU R2, [R1+0xe80] ;  /* 0x000e800001027983 */ /* 0x000ee60000300800 */
[----:B------:R-:W-:-:S02]  /*5bb00*/  @!P3 IADD3.X R21, R30, UR8, R29, P2, P4 ;  /* 0x000000081e15bc10 */ /* 0x000fc400097e841d */
[----:B------:R-:W-:-:S06]  /*5bb10*/  PRMT R30, RZ, 0x7610, R30 ;  /* 0x00007610ff1e7816 */ /* 0x000fcc000000001e */
[----:B------:R-:W4:Y:S04]  /*5bb20*/  @!P6 LDG.E.U8 R30, desc[UR32][R34.64+0xb9] ;  /* 0x0000b920221ee981 */ /* 0x000f28000c1e1100 */
[----:B------:R-:W-:Y:S04]  /*5bb30*/  STL [R1+0x1574], R34 ;  /* 0x0015742201007387 */ /* 0x000fe80000100800 */
[----:B------:R-:W-:Y:S01]  /*5bb40*/  STL [R1+0x1570], R35 ;  /* 0x0015702301007387 */ /* 0x000fe20000100800 */
[----:B------:R-:W-:Y:S02]  /*5bb50*/  LOP3.LUT R10, R10, 0xfeffffff, RZ, 0xc0, !PT ;  /* 0xfeffffff0a0a7812 */ /* 0x000fe400078ec0ff */
[----:B----4-:R-:W-:-:S04]  /*5bb60*/  LOP3.LUT R30, R30, 0xff, RZ, 0xc0, !PT ;  /* 0x000000ff1e1e7812 */ /* 0x010fc800078ec0ff */
[----:B------:R-:W-:-:S05]  /*5bb70*/  F2FP.F16.E4M3.UNPACK_B R30, R30 ;  /* 0x0000001eff1e723e */ /* 0x000fca00020006ff */
[----:B------:R-:W-:-:S05]  /*5bb80*/  HADD2.F32 R30, -RZ, R30.H0_H0 ;  /* 0x2000001eff1e7230 */ /* 0x000fca0000004100 */
[----:B------:R-:W-:-:S04]  /*5bb90*/  FMUL R30, R30, UR26 ;  /* 0x0000001a1e1e7c20 */ /* 0x000fc80008400000 */
[----:B------:R-:W-:-:S05]  /*5bba0*/  FFMA R30, R8, UR27, R30 ;  /* 0x0000001b081e7c23 */ /* 0x000fca000800001e */
[----:B------:R-:W-:-:S05]  /*5bbb0*/  F2FP.SATFINITE.E4M3.F32.PACK_AB_MERGE_C R30, RZ, R30, RZ ;  /* 0x0000001eff1e723e */ /* 0x000fca00048070ff */
[----:B------:R0:W-:Y:S04]  /*5bbc0*/  @!P6 STG.E.U8 desc[UR32][R26.64+0xb9], R30 ;  /* 0x0000b91e1a00e986 */ /* 0x0001e8000c101120 */
[----:B0-----:R-:W4:Y:S01]  /*5bbd0*/  LDL.LU.64 R26, [R1+0x1668] ;  /* 0x00166800011a7983 */ /* 0x001f220000300a00 */
[----:B------:R-:W-:Y:S02]  /*5bbe0*/  @P1 LOP3.LUT R10, R10, 0x1000000, RZ, 0xfc, !PT ;  /* 0x010000000a0a1812 */ /* 0x000fe400078efcff */
[----:B------:R-:W-:Y:S01]  /*5bbf0*/  ISETP.LT.OR P1, PT, R28, 0xc1, !P0 ;  /* 0x000000c11c00780c */ /* 0x000fe20004721670 */
[----:B------:R-:W-:Y:S01]  /*5bc00*/  IMAD.U32 R30, RZ, RZ, UR10 ;  /* 0x0000000aff1e7e24 */ /* 0x000fe2000f8e00ff */
[----:B------:R-:W2:Y:S01]  /*5bc10*/  LDL.LU R8, [R1+0xe84] ;  /* 0x000e840001087983 */ /* 0x000ea20000300800 */
[----:B------:R-:W-:-:S03]  /*5bc20*/  LOP3.LUT R10, R10, 0xfdffffff, RZ, 0xc0, !PT ;  /* 0xfdffffff0a0a7812 */ /* 0x000fc600078ec0ff */
[----:B------:R0:W-:Y:S01]  /*5bc30*/  STL [R1+0x1578], R11 ;  /* 0x0015780b01007387 */ /* 0x0001e20000100800 */
[----:B------:R-:W-:Y:S02]  /*5bc40*/  @P3 LOP3.LUT R10, R10, 0x2000000, RZ, 0xfc, !PT ;  /* 0x020000000a0a3812 */ /* 0x000fe400078efcff */
[----:B------:R-:W-:-:S04]  /*5bc50*/  ISETP.GE.AND P3, PT, R11, 0x1, PT ;  /* 0x000000010b00780c */ /* 0x000fc80003f66270 */
[----:B------:R-:W-:-:S04]  /*5bc60*/  @!P1 IADD3 R12, P2, P4, R31, UR13, R24 ;  /* 0x0000000d1f0c9c10 */ /* 0x000fc8000fc5e018 */
[----:B0-----:R-:W-:Y:S02]  /*5bc70*/  @!P1 IADD3.X R11, R30, UR12, R29, P2, P4 ;  /* 0x0000000c1e0b9c10 */ /* 0x001fe400097e841d */
[----:B------:R-:W-:Y:S02]  /*5bc80*/  ISETP.LT.OR P2, PT, R28, 0xc1, !P3 ;  /* 0x000000c11c00780c */ /* 0x000fe40005f41670 */
[----:B------:R-:W-:-:S11]  /*5bc90*/  PRMT R30, RZ, 0x7610, R30 ;  /* 0x00007610ff1e7816 */ /* 0x000fd6000000001e */
[----:B----4-:R-:W4:Y:S02]  /*5bca0*/  @!P2 LDG.E.U8 R30, desc[UR32][R26.64+0xc0] ;  /* 0x0000c0201a1ea981 */ /* 0x010f24000c1e1100 */
        /* <DEDUP_REMOVED lines=13> */
[----:B------:R-:W3:Y:S04]  /*5bd80*/  @!P2 LDG.E.U8 R36, desc[UR32][R26.64+0xc1] ;  /* 0x0000c1201a24a981 */ /* 0x000ee8000c1e1100 */
[----:B------:R-:W-:Y:S04]  /*5bd90*/  @!P1 STL [R1+0x2e8], R12 ;  /* 0x0002e80c01009387 */ /* 0x000fe80000100800 */
[----:B------:R-:W-:Y:S01]  /*5bda0*/  @!P1 STL [R1+0x2ec], R11 ;  /* 0x0002ec0b01009387 */ /* 0x000fe20000100800 */
[----:B------:R-:W-:-:S02]  /*5bdb0*/  ISETP.LT.OR P1, PT, R28, 0xc2, !P0 ;  /* 0x000000c21c00780c */ /* 0x000fc40004721670 */
[----:B------:R-:W-:Y:S01]  /*5bdc0*/  LOP3.LUT P5, RZ, R0, 0x20, RZ, 0xc0, !PT ;  /* 0x0000002000ff7812 */ /* 0x000fe200078ac0ff */
[----:B------:R-:W4:Y:S01]  /*5bdd0*/  LDL.LU R2, [R1+0xe88] ;  /* 0x000e880001027983 */ /* 0x000f220000300800 */
[----:B0-----:R-:W-:-:S05]  /*5bde0*/  @!P2 IADD3 R30, P4, R24, R30, RZ ;  /* 0x0000001e181ea210 */ /* 0x001fca0007f9e0ff */
[----:B------:R-:W-:Y:S01]  /*5bdf0*/  @!P2 IMAD.X R31, R29, 0x1, R31, P4 ;  /* 0x000000011d1fa824 */ /* 0x000fe200020e061f */
[----:B---3--:R-:W-:-:S04]  /*5be00*/  LOP3.LUT R36, R36, 0xff, RZ, 0xc0, !PT ;  /* 0x000000ff24247812 */ /* 0x008fc800078ec0ff */
[----:B------:R-:W-:-:S05]  /*5be10*/  F2FP.F16.E4M3.UNPACK_B R36, R36 ;  /* 0x00000024ff24723e */ /* 0x000fca00020006ff */
[----:B------:R-:W-:-:S05]  /*5be20*/  HADD2.F32 R36, -RZ, R36.H0_H0 ;  /* 0x20000024ff247230 */ /* 0x000fca0000004100 */
[----:B------:R-:W-:-:S04]  /*5be30*/  FMUL R36, R36, UR26 ;  /* 0x0000001a24247c20 */ /* 0x000fc80008400000 */
[----:B--2---:R-:W-:Y:S02]  /*5be40*/  FFMA R36, R8, UR27, R36 ;  /* 0x0000001b08247c23 */ /* 0x004fe40008000024 */
[----:B------:R-:W2:Y:S03]  /*5be50*/  LDL.LU R8, [R1+0xe8c] ;  /* 0x000e8c0001087983 */ /* 0x000ea60000300800 */
[----:B------:R-:W-:-:S05]  /*5be60*/  F2FP.SATFINITE.E4M3.F32.PACK_AB_MERGE_C R36, RZ, R36, RZ ;  /* 0x00000024ff24723e */ /* 0x000fca00048070ff */
[----:B------:R0:W-:Y:S02]  /*5be70*/  @!P2 STG.E.U8 desc[UR32][R30.64+0xc1], R36 ;  /* 0x0000c1241e00a986 */ /* 0x0001e4000c101120 */
[----:B0-----:R-:W-:Y:S02]  /*5be80*/  IMAD.U32 R31, RZ, RZ, UR11 ;  /* 0x0000000bff1f7e24 */ /* 0x001fe4000f8e00ff */
[----:B------:R-:W-:-:S03]  /*5be90*/  IMAD.U32 R30, RZ, RZ, UR10 ;  /* 0x0000000aff1e7e24 */ /* 0x000fc6000f8e00ff */
[----:B------:R-:W-:-:S04]  /*5bea0*/  @!P1 IADD3 R12, P2, P4, R31, UR13, R24 ;  /* 0x0000000d1f0c9c10 */ /* 0x000fc8000fc5e018 */
[----:B------:R-:W-:Y:S02]  /*5beb0*/  @!P1 IADD3.X R11, R30, UR12, R29, P2, P4 ;  /* 0x0000000c1e0b9c10 */ /* 0x000fe400097e841d */
[----:B------:R-:W-:-:S06]  /*5bec0*/  PRMT R30, RZ, 0x7610, R30 ;  /* 0x00007610ff1e7816 */ /* 0x000fcc000000001e */
[----:B------:R-:W3:Y:S04]  /*5bed0*/  @!P5 LDG.E.U8 R30, desc[UR32][R14.64+0xc0] ;  /* 0x0000c0200e1ed981 */ /* 0x000ee8000c1e1100 */
[----:B------:R-:W-:Y:S01]  /*5bee0*/  @!P1 STL [R1+0x2d8], R12 ;  /* 0x0002d80c01009387 */ /* 0x000fe20000100800 */
[----:B------:R-:W-:Y:S01]  /*5bef0*/  ISETP.LT.OR P1, PT, R28, 0xc9, !P0 ;  /* 0x000000c91c00780c */ /* 0x000fe20004721670 */
[----:B------:R-:W-:Y:S02]  /*5bf00*/  IMAD.U32 R36, RZ, RZ, UR11 ;  /* 0x0000000bff247e24 */ /* 0x000fe4000f8e00ff */
[----:B------:R-:W-:-:S10]  /*5bf10*/  IMAD.U32 R31, RZ, RZ, UR10 ;  /* 0x0000000aff1f7e24 */ /* 0x000fd4000f8e00ff */
[----:B------:R-:W-:-:S04]  /*5bf20*/  @!P1 IADD3 R34, P2, P4, R36, UR13, R24 ;  /* 0x0000000d24229c10 */ /* 0x000fc8000fc5e018 */
[----:B------:R-:W-:Y:S02]  /*5bf30*/  @!P1 IADD3.X R35, R31, UR12, R29, P2, P4 ;  /* 0x0000000c1f239c10 */ /* 0x000fe400097e841d */
[----:B------:R-:W-:Y:S01]  /*5bf40*/  ISETP.LT.OR P1, PT, R28, 0xca, !P0 ;  /* 0x000000ca1c00780c */ /* 0x000fe20004721670 */
[----:B------:R-:W-:Y:S01]  /*5bf50*/  IMAD.U32 R31, RZ, RZ, UR11 ;  /* 0x0000000bff1f7e24 */ /* 0x000fe2000f8e00ff */
[----:B------:R-:W-:-:S11]  /*5bf60*/  LOP3.LUT P6, RZ, R0, 0x10, RZ, 0xc0, !PT ;  /* 0x0000001000ff7812 */ /* 0x000fd600078cc0ff */
[----:B------:R-:W-:Y:S02]  /*5bf70*/  @!P1 IADD3 R32, P2, P4, R31, UR13, R24 ;  /* 0x0000000d1f209c10 */ /* 0x000fe4000fc5e018 */
        /* <DEDUP_REMOVED lines=8> */
[----:B0-----:R-:W-:-:S05]  /*5c000*/  IMAD.U32 R30, RZ, RZ, UR10 ;  /* 0x0000000aff1e7e24 */ /* 0x001fca000f8e00ff */
[----:B------:R-:W-:Y:S02]  /*5c010*/  @!P1 IADD3.X R33, R30, UR12, R29, P2, P4 ;  /* 0x0000000c1e219c10 */ /* 0x000fe400097e841d */
[----:B------:R-:W-:-:S06]  /*5c020*/  PRMT R30, RZ, 0x7610, R30 ;  /* 0x00007610ff1e7816 */ /* 0x000fcc000000001e */
[----:B------:R-:W4:Y:S01]  /*5c030*/  @!P6 LDG.E.U8 R30, desc[UR32][R14.64+0xc1] ;  /* 0x0000c1200e1ee981 */ /* 0x000f22000c1e1100 */
[----:B------:R-:W-:-:S13]  /*5c040*/  ISETP.LT.OR P1, PT, R28, 0xd1, !P0 ;  /* 0x000000d11c00780c */ /* 0x000fda0004721670 */
[----:B------:R-:W-:Y:S02]  /*5c050*/  @!P1 IADD3 R13, P2, P4, R31, UR13, R24 ;  /* 0x0000000d1f0d9c10 */ /* 0x000fe4000fc5e018 */
        /* <DEDUP_REMOVED lines=8> */
[----:B0-----:R-:W-:-:S05]  /*5c0e0*/  IMAD.U32 R30, RZ, RZ, UR10 ;  /* 0x0000000aff1e7e24 */ /* 0x001fca000f8e00ff */
        /* <DEDUP_REMOVED lines=10> */
[----:B------:R-:W-:Y:S02]  /*5c190*/  ISETP.LT.OR P1, PT, R28, 0xd2, !P0 ;  /* 0x000000d21c00780c */ /* 0x000fe40004721670 */
[----:B------:R-:W-:Y:S02]  /*5c1a0*/  LOP3.LUT P5, RZ, R5, 0x1000, RZ, 0xc0, !PT ;  /* 0x0000100005ff7812 */ /* 0x000fe400078ac0ff */
[----:B------:R-:W-:Y:S01]  /*5c1b0*/  F2FP.SATFINITE.E4M3.F32.PACK_AB_MERGE_C R36, RZ, R36, RZ ;  /* 0x00000024ff24723e */ /* 0x000fe200048070ff */
[----:B------:R-:W3:Y:S01]  /*5c1c0*/  LDL.LU R2, [R1+0xe98] ;  /* 0x000e980001027983 */ /* 0x000ee20000300800 */
[----:B0-----:R-:W-:-:S05]  /*5c1d0*/  @!P2 IADD3 R30, P4, R24, R30, RZ ;  /* 0x0000001e181ea210 */ /* 0x001fca0007f9e0ff */
[----:B------:R-:W-:-:S05]  /*5c1e0*/  @!P2 IMAD.X R31, R29, 0x1, R31, P4 ;  /* 0x000000011d1fa824 */ /* 0x000fca00020e061f */
[----:B------:R0:W-:Y:S01]  /*5c1f0*/  @!P2 STG.E.U8 desc[UR32][R30.64+0xc8], R36 ;  /* 0x0000c8241e00a986 */ /* 0x0001e2000c101120 */
[----:B------:R-:W-:Y:S02]  /*5c200*/  ISETP.LT.OR P2, PT, R28, 0xca, !P3 ;  /* 0x000000ca1c00780c */ /* 0x000fe40005f41670 */
[----:B0-----:R-:W-:-:S11]  /*5c210*/  PRMT R36, RZ, 0x7610, R36 ;  /* 0x00007610ff247816 */ /* 0x001fd60000000024 */
[----:B------:R-:W0:Y:S01]  /*5c220*/  @!P2 LDC.64 R30, c[0x0][0x5c0] ;  /* 0x00017000ff1eab82 */ /* 0x000e220000000a00 */
[----:B------:R-:W4:Y:S01]  /*5c230*/  @!P2 LDG.E.U8 R36, desc[UR32][R26.64+0xc9] ;  /* 0x0000c9201a24a981 */ /* 0x000f22000c1e1100 */
[----:B0-----:R-:W-:-:S05]  /*5c240*/  @!P2 IADD3 R30, P4, R24, R30, RZ ;  /* 0x0000001e181ea210 */ /* 0x001fca0007f9e0ff */
[----:B------:R-:W-:Y:S01]  /*5c250*/  @!P2 IMAD.X R31, R29, 0x1, R31, P4 ;  /* 0x000000011d1fa824 */ /* 0x000fe200020e061f */
        /* <DEDUP_REMOVED lines=14> */
[----:B------:R-:W4:Y:S01]  /*5c340*/  @!P5 LDG.E.U8 R30, desc[UR32][R14.64+0xc8] ;  /* 0x0000c8200e1ed981 */ /* 0x000f22000c1e1100 */
[----:B------:R-:W-:Y:S01]  /*5c350*/  ISETP.LT.OR P1, PT, R28, 0xd9, !P0 ;  /* 0x000000d91c00780c */ /* 0x000fe20004721670 */
[----:B------:R-:W-:Y:S02]  /*5c360*/  IMAD.U32 R36, RZ, RZ, UR11 ;  /* 0x0000000bff247e24 */ /* 0x000fe4000f8e00ff */
[----:B------:R-:W-:-:S10]  /*5c370*/  IMAD.U32 R31, RZ, RZ, UR10 ;  /* 0x0000000aff1f7e24 */ /* 0x000fd4000f8e00ff */
[----:B------:R-:W-:-:S04]  /*5c380*/  @!P1 IADD3 R41, P2, P4, R36, UR13, R24 ;  /* 0x0000000d24299c10 */ /* 0x000fc8000fc5e018 */
[----:B------:R-:W-:Y:S02]  /*5c390*/  @!P1 IADD3.X R42, R31, UR12, R29, P2, P4 ;  /* 0x0000000c1f2a9c10 */ /* 0x000fe400097e841d */
[----:B------:R-:W-:Y:S01]  /*5c3a0*/  ISETP.LT.OR P1, PT, R28, 0xda, !P0 ;  /* 0x000000da1c00780c */ /* 0x000fe20004721670 */
[----:B------:R-:W-:-:S12]  /*5c3b0*/  IMAD.U32 R31, RZ, RZ, UR11 ;  /* 0x0000000bff1f7e24 */ /* 0x000fd8000f8e00ff */
[----:B------:R-:W-:Y:S02]  /*5c3c0*/  @!P1 IADD3 R43, P2, P4, R31, UR13, R24 ;  /* 0x0000000d1f2b9c10 */ /* 0x000fe4000fc5e018 */
        /* <DEDUP_REMOVED lines=364> */
[----:B------:R-:W2:Y:S01]  /*5da90*/  LDL.LU R8, [R1+0xef4] ;  /* 0x000ef40001087983 */ /* 0x000ea20000300800 */
[----:B------:R-:W-:-:S03]  /*5daa0*/  LOP3.LUT P5, RZ, R9, 0x10, RZ, 0xc0, !PT ;  /* 0x0000001009ff7812 */ /* 0x000fc600078ac0ff */
[----:B------:R-:W4:Y:S01]  /*5dab0*/  LDL.LU R38, [R1+0xef8] ;  /* 0x000ef80001267983 */ /* 0x000f220000300800 */
[----:B------:R-:W-:-:S03]  /*5dac0*/  F2FP.SATFINITE.E4M3.F32.PACK_AB_MERGE_C R30, RZ, R30, RZ ;  /* 0x0000001eff1e723e */ /* 0x000fc600048070ff */
[----:B------:R-:W4:Y:S04]  /*5dad0*/  LDL.LU R39, [R1+0xefc] ;  /* 0x000efc0001277983 */ /* 0x000f280000300800 */
[----:B------:R0:W-:Y:S02]  /*5dae0*/  @!P6 STG.E.U8 desc[UR32][R94.64+0xf1], R30 ;  /* 0x0000f11e5e00e986 */ /* 0x0001e4000c101120 */
[----:B0-----:R-:W-:-:S05]  /*5daf0*/  IMAD.U32 R30, RZ, RZ, UR10 ;  /* 0x0000000aff1e7e24 */ /* 0x001fca000f8e00ff */
[----:B------:R-:W-:Y:S02]  /*5db00*/  @!P1 IADD3.X R79, R30, UR12, R29, P2, P4 ;  /* 0x0000000c1e4f9c10 */ /* 0x000fe400097e841d */
[----:B------:R-:W-:Y:S02]  /*5db10*/  ISETP.LT.OR P2, PT, R28, 0xf9, !P3 ;  /* 0x000000f91c00780c */ /* 0x000fe40005f41670 */
[----:B------:R-:W-:-:S11]  /*5db20*/  PRMT R30, RZ, 0x7610, R30 ;  /* 0x00007610ff1e7816 */ /* 0x000fd6000000001e */
[----:B------:R-:W3:Y:S02]  /*5db30*/  @!P2 LDG.E.U8 R30, desc[UR32][R26.64+0xf8] ;  /* 0x0000f8201a1ea981 */ /* 0x000ee4000c1e1100 */
[----:B---3--:R-:W-:-:S04]  /*5db40*/  LOP3.LUT R30, R30, 0xff, RZ, 0xc0, !PT ;  /* 0x000000ff1e1e7812 */ /* 0x008fc800078ec0ff */
        /* <DEDUP_REMOVED lines=15> */
[----:B------:R-:W-:Y:S01]  /*5dc40*/  @!P2 IMAD.X R31, R29, 0x1, R31, P4 ;  /* 0x000000011d1fa824 */ /* 0x000fe200020e061f */
[----:B---3--:R-:W-:-:S04]  /*5dc50*/  LOP3.LUT R36, R36, 0xff, RZ, 0xc0, !PT ;  /* 0x000000ff24247812 */ /* 0x008fc800078ec0ff */
        /* <DEDUP_REMOVED lines=29> */
[----:B0-----:R-:W-:-:S05]  /*5de30*/  IMAD.U32 R30, RZ, RZ, UR10 ;  /* 0x0000000aff1e7e24 */ /* 0x001fca000f8e00ff */
[----:B------:R-:W-:Y:S02]  /*5de40*/  @!P1 IADD3.X R151, R30, UR12, R29, P2, P4 ;  /* 0x0000000c1e979c10 */ /* 0x000fe400097e841d */
[----:B------:R-:W-:-:S06]  /*5de50*/  PRMT R30, RZ, 0x7610, R30 ;  /* 0x00007610ff1e7816 */ /* 0x000fcc000000001e */
[----:B------:R-:W3:Y:S01]  /*5de60*/  @!P6 LDG.E.U8 R30, desc[UR32][R14.64+0xf9] ;  /* 0x0000f9200e1ee981 */ /* 0x000ee2000c1e1100 */
[----:B------:R-:W-:-:S13]  /*5de70*/  ISETP.LT.OR P1, PT, R28, 0x141, !P0 ;  /* 0x000001411c00780c */ /* 0x000fda0004721670 */
[----:B------:R-:W-:Y:S02]  /*5de80*/  @!P1 IADD3 R148, P2, P4, R31, UR13, R24 ;  /* 0x0000000d1f949c10 */ /* 0x000fe4000fc5e018 */
[----:B---3--:R-:W-:-:S04]  /*5de90*/  LOP3.LUT R30, R30, 0xff, RZ, 0xc0, !PT ;  /* 0x000000ff1e1e7812 */ /* 0x008fc800078ec0ff */
[----:B------:R-:W-:-:S05]  /*5dea0*/  F2FP.F16.E4M3.UNPACK_B R30, R30 ;  /* 0x0000001eff1e723e */ /* 0x000fca00020006ff */
[----:B------:R-:W-:-:S05]  /*5deb0*/  HADD2.F32 R30, -RZ, R30.H0_H0 ;  /* 0x2000001eff1e7230 */ /* 0x000fca0000004100 */
[----:B------:R-:W-:-:S04]  /*5dec0*/  FMUL R30, R30, UR26 ;  /* 0x0000001a1e1e7c20 */ /* 0x000fc80008400000 */
[----:B------:R-:W-:Y:S02]  /*5ded0*/  FFMA R30, R39, UR27, R30 ;  /* 0x0000001b271e7c23 */ /* 0x000fe4000800001e */
[----:B------:R-:W3:Y:S03]  /*5dee0*/  LDL.LU R39, [R1+0xf04] ;  /* 0x000f040001277983 */ /* 0x000ee60000300800 */
        /* <DEDUP_REMOVED lines=12> */
[----:B------:R-:W0:Y:S01]  /*5dfb0*/  @!P2 LDC.64 R30, c[0x0][0x5c0] ;  /* 0x00017000ff1eab82 */ /* 0x000e220000000a00 */
[----:B------:R-:W-:Y:S02]  /*5dfc0*/  ISETP.LT.OR P1, PT, R28, 0x142, !P0 ;  /* 0x000001421c00780c */ /* 0x000fe40004721670 */
[----:B------:R-:W-:Y:S02]  /*5dfd0*/  LOP3.LUT P5, RZ, R0, 0x80, RZ, 0xc0, !PT ;  /* 0x0000008000ff7812 */ /* 0x000fe400078ac0ff */
[----:B------:R-:W-:Y:S01]  /*5dfe0*/  F2FP.SATFINITE.E4M3.F32.PACK_AB_MERGE_C R36, RZ, R36, RZ ;  /* 0x00000024ff24723e */ /* 0x000fe200048070ff */
[----:B------:R-:W2:Y:S01]  /*5dff0*/  LDL.LU R38, [R1+0xf08] ;  /* 0x000f080001267983 */ /* 0x000ea20000300800 */
        /* <DEDUP_REMOVED lines=13> */
[----:B---3--:R-:W-:Y:S01]  /*5e0d0*/  FFMA R36, R39, UR27, R36 ;  /* 0x0000001b27247c23 */ /* 0x008fe20008000024 */
[----:B------:R-:W-:Y:S01]  /*5e0e0*/  LOP3.LUT P6, RZ, R0, 0x40, RZ, 0xc0, !PT ;  /* 0x0000004000ff7812 */ /* 0x000fe200078cc0ff */
[----:B------:R-:W3:Y:S03]  /*5e0f0*/  LDL.LU R39, [R1+0xf0c] ;  /* 0x000f0c0001277983 */ /* 0x000ee60000300800 */
        /* <DEDUP_REMOVED lines=173> */
[----:B------:R-:W3:Y:S01]  /*5ebd0*/  LDL.LU R39, [R1+0xf34] ;  /* 0x000f340001277983 */ /* 0x000ee20000300800 */
[----:B------:R-:W-:-:S03]  /*5ebe0*/  LOP3.LUT R10, R10, 0xfbffffff, RZ, 0xc0, !PT ;  /* 0xfbffffff0a0a7812 */ /* 0x000fc600078ec0ff */
[----:B------:R-:W4:Y:S01]  /*5ebf0*/  LDL.LU R37, [R1+0xf38] ;  /* 0x000f380001257983 */ /* 0x000f220000300800 */
[----:B------:R-:W-:Y:S02]  /*5ec00*/  F2FP.SATFINITE.E4M3.F32.PACK_AB_MERGE_C R30, RZ, R30, RZ ;  /* 0x0000001eff1e723e */ /* 0x000fe400048070ff */
[----:B------:R-:W-:Y:S02]  /*5ec10*/  LOP3.LUT P1, RZ, R9, 0x20000, RZ, 0xc0, !PT ;  /* 0x0002000009ff7812 */ /* 0x000fe4000782c0ff */
[----:B------:R-:W-:Y:S01]  /*5ec20*/  @P4 LOP3.LUT R10, R10, 0x4000000, RZ, 0xfc, !PT ;  /* 0x040000000a0a4812 */ /* 0x000fe200078efcff */
[----:B------:R-:W4:Y:S04]  /*5ec30*/  LDL.LU R155, [R1+0xf3c] ;  /* 0x000f3c00019b7983 */ /* 0x000f280000300800 */
[----:B------:R0:W-:Y:S04]  /*5ec40*/  @!P6 STG.E.U8 desc[UR32][R98.64+0x111], R30 ;  /* 0x0001111e6200e986 */ /* 0x0001e8000c101120 */
[----:B------:R-:W4:Y:S01]  /*5ec50*/  LDL.LU R154, [R1+0xf40] ;  /* 0x000f4000019a7983 */ /* 0x000f220000300800 */
[----:B0-----:R-:W-:-:S05]  /*5ec60*/  IMAD.U32 R30, RZ, RZ, UR10 ;  /* 0x0000000aff1e7e24 */ /* 0x001fca000f8e00ff */
        /* <DEDUP_REMOVED lines=20> */
[----:B------:R-:W-:Y:S02]  /*5edb0*/  LOP3.LUT P4, RZ, R9, 0x80000, RZ, 0xc0, !PT ;  /* 0x0008000009ff7812 */ /* 0x000fe4000788c0ff */
        /* <DEDUP_REMOVED lines=9> */
[----:B------:R-:W-:-:S10]  /*5ee50*/  IMAD.U32 R30, RZ, RZ, UR10 ;  /* 0x0000000aff1e7e24 */ /* 0x000fd4000f8e00ff */
[----:B------:R-:W-:-:S04]  /*5ee60*/  @!P2 IADD3 R38, P5, P6, R31, UR13, R24 ;  /* 0x0000000d1f26ac10 */ /* 0x000fc8000febe018 */
[----:B------:R-:W-:Y:S02]  /*5ee70*/  @!P2 IADD3.X R39, R30, UR12, R29, P5, P6 ;  /* 0x0000000c1e27ac10 */ /* 0x000fe4000afec41d */
[----:B------:R-:W-:-:S06]  /*5ee80*/  PRMT R30, RZ, 0x7610, R30 ;  /* 0x00007610ff1e7816 */ /* 0x000fcc000000001e */
[----:B------:R-:W2:Y:S02]  /*5ee90*/  @!P4 LDG.E.U8 R30, desc[UR32][R14.64+0x118] ;  /* 0x000118200e1ec981 */ /* 0x000ea4000c1e1100 */
[----:B--2---:R-:W-:-:S04]  /*5eea0*/  LOP3.LUT R30, R30, 0xff, RZ, 0xc0, !PT ;  /* 0x000000ff1e1e7812 */ /* 0x004fc800078ec0ff */
[----:B------:R-:W-:-:S05]  /*5eeb0*/  F2FP.F16.E4M3.UNPACK_B R30, R30 ;  /* 0x0000001eff1e723e */ /* 0x000fca00020006ff */
[----:B------:R-:W-:-:S05]  /*5eec0*/  HADD2.F32 R30, -RZ, R30.H0_H0 ;  /* 0x2000001eff1e7230 */ /* 0x000fca0000004100 */
[----:B------:R-:W-:-:S04]  /*5eed0*/  FMUL R30, R30, UR26 ;  /* 0x0000001a1e1e7c20 */ /* 0x000fc80008400000 */
[----:B----4-:R-:W-:Y:S01]  /*5eee0*/  FFMA R30, R37, UR27, R30 ;  /* 0x0000001b251e7c23 */ /* 0x010fe2000800001e */
[----:B------:R-:W-:Y:S02]  /*5eef0*/  ISETP.LT.OR P5, PT, R28, 0x121, !P3 ;  /* 0x000001211c00780c */ /* 0x000fe40005fa1670 */
[----:B------:R-:W-:Y:S01]  /*5ef00*/  PRMT R36, RZ, 0x7610, R36 ;  /* 0x00007610ff247816 */ /* 0x000fe20000000024 */
[----:B------:R-:W2:Y:S01]  /*5ef10*/  LDL.LU R37, [R1+0xf44] ;  /* 0x000f440001257983 */ /* 0x000ea20000300800 */
[----:B------:R-:W-:-:S05]  /*5ef20*/  F2FP.SATFINITE.E4M3.F32.PACK_AB_MERGE_C R30, RZ, R30, RZ ;  /* 0x0000001eff1e723e */ /* 0x000fca00048070ff */
[----:B------:R0:W-:Y:S02]  /*5ef30*/  @!P4 STG.E.U8 desc[UR32][R162.64+0x118], R30 ;  /* 0x0001181ea200c986 */ /* 0x0001e4000c101120 */
[----:B0-----:R-:W-:-:S06]  /*5ef40*/  PRMT R30, RZ, 0x7610, R30 ;  /* 0x00007610ff1e7816 */ /* 0x001fcc000000001e */
[----:B------:R-:W3:Y:S02]  /*5ef50*/  @!P1 LDG.E.U8 R30, desc[UR32][R14.64+0x119] ;  /* 0x000119200e1e9981 */ /* 0x000ee4000c1e1100 */
[----:B---3--:R-:W-:-:S04]  /*5ef60*/  LOP3.LUT R30, R30, 0xff, RZ, 0xc0, !PT ;  /* 0x000000ff1e1e7812 */ /* 0x008fc800078ec0ff */
[----:B------:R-:W-:-:S05]  /*5ef70*/  F2FP.F16.E4M3.UNPACK_B R30, R30 ;  /* 0x0000001eff1e723e */ /* 0x000fca00020006ff */
[----:B------:R-:W-:-:S05]  /*5ef80*/  HADD2.F32 R30, -RZ, R30.H0_H0 ;  /* 0x2000001eff1e7230 */ /* 0x000fca0000004100 */
[----:B------:R-:W-:-:S04]  /*5ef90*/  FMUL R30, R30, UR26 ;  /* 0x0000001a1e1e7c20 */ /* 0x000fc80008400000 */
[----:B------:R-:W-:Y:S01]  /*5efa0*/  FFMA R30, R155, UR27, R30 ;  /* 0x0000001b9b1e7c23 */ /* 0x000fe2000800001e */
[----:B------:R-:W-:Y:S01]  /*5efb0*/  LOP3.LUT P4, RZ, R9, 0x40000, RZ, 0xc0, !PT ;  /* 0x0004000009ff7812 */ /* 0x000fe2000788c0ff */
[----:B------:R-:W3:Y:S03]  /*5efc0*/  LDL.LU R155, [R1+0xf48] ;  /* 0x000f4800019b7983 */ /* 0x000ee60000300800 */
[----:B------:R-:W-:-:S05]  /*5efd0*/  F2FP.SATFINITE.E4M3.F32.PACK_AB_MERGE_C R30, RZ, R30, RZ ;  /* 0x0000001eff1e723e */ /* 0x000fca00048070ff */
[----:B------:R0:W-:Y:S04]  /*5efe0*/  @!P1 STG.E.U8 desc[UR32][R100.64+0x119], R30 ;  /* 0x0001191e64009986 */ /* 0x0001e8000c101120 */
[----:B------:R-:W4:Y:S01]  /*5eff0*/  @!P5 LDG.E.U8 R36, desc[UR32][R26.64+0x120] ;  /* 0x000120201a24d981 */ /* 0x000f22000c1e1100 */
[----:B0-----:R-:W0:Y:S02]  /*5f000*/  @!P5 LDC.64 R30, c[0x0][0x5c0] ;  /* 0x00017000ff1edb82 */ /* 0x001e240000000a00 */
[----:B0-----:R-:W-:-:S05]  /*5f010*/  @!P5 IADD3 R30, P6, R24, R30, RZ ;  /* 0x0000001e181ed210 */ /* 0x001fca0007fde0ff */
[----:B------:R-:W-:Y:S01]  /*5f020*/  @!P5 IMAD.X R31, R29, 0x1, R31, P6 ;  /* 0x000000011d1fd824 */ /* 0x000fe200030e061f */
[----:B----4-:R-:W-:-:S04]  /*5f030*/  LOP3.LUT R36, R36, 0xff, RZ, 0xc0, !PT ;  /* 0x000000ff24247812 */ /* 0x010fc800078ec0ff */
[----:B------:R-:W-:-:S05]  /*5f040*/  F2FP.F16.E4M3.UNPACK_B R36, R36 ;  /* 0x00000024ff24723e */ /* 0x000fca00020006ff */
[----:B------:R-:W-:-:S05]  /*5f050*/  HADD2.F32 R36, -RZ, R36.H0_H0 ;  /* 0x20000024ff247230 */ /* 0x000fca0000004100 */
[----:B------:R-:W-:-:S04]  /*5f060*/  FMUL R36, R36, UR26 ;  /* 0x0000001a24247c20 */ /* 0x000fc80008400000 */
[----:B------:R-:W-:Y:S01]  /*5f070*/  FFMA R36, R154, UR27, R36 ;  /* 0x0000001b9a247c23 */ /* 0x000fe20008000024 */
[----:B------:R-:W-:Y:S01]  /*5f080*/  LOP3.LUT P1, RZ, R9, 0x4000, RZ, 0xc0, !PT ;  /* 0x0000400009ff7812 */ /* 0x000fe2000782c0ff */
[----:B------:R-:W4:Y:S03]  /*5f090*/  LDL.LU R154, [R1+0xf4c] ;  /* 0x000f4c00019a7983 */ /* 0x000f260000300800 */
[----:B------:R-:W-:-:S05]  /*5f0a0*/  F2FP.SATFINITE.E4M3.F32.PACK_AB_MERGE_C R36, RZ, R36, RZ ;  /* 0x00000024ff24723e */ /* 0x000fca00048070ff */
        /* <DEDUP_REMOVED lines=22> */
[----:B------:R-:W-:Y:S01]  /*5f210*/  ISETP.LT.OR P5, PT, R28, 0x129, !P3 ;  /* 0x000001291c00780c */ /* 0x000fe20005fa1670 */
[----:B------:R-:W3:Y:S03]  /*5f220*/  LDL.LU R155, [R1+0xf54] ;  /* 0x000f5400019b7983 */ /* 0x000ee60000300800 */
[----:B------:R-:W-:Y:S02]  /*5f230*/  F2FP.SATFINITE.E4M3.F32.PACK_AB_MERGE_C R36, RZ, R30, RZ ;  /* 0x0000001eff24723e */ /* 0x000fe400048070ff */
[----:B------:R-:W-:-:S03]  /*5f240*/  PRMT R30, RZ, 0x7610, R30 ;  /* 0x00007610ff1e7816 */ /* 0x000fc6000000001e */
[----:B------:R0:W-:Y:S04]  /*5f250*/  @!P4 STG.E.U8 desc[UR32][R172.64+0x120], R36 ;  /* 0x00012024ac00c986 */ /* 0x0001e8000c101120 */
[----:B------:R-:W4:Y:S01]  /*5f260*/  @!P1 LDG.E.U8 R30, desc[UR32][R14.64+0x121] ;  /* 0x000121200e1e9981 */ /* 0x000f22000c1e1100 */
[----:B0-----:R-:W-:Y:S02]  /*5f270*/  PRMT R36, RZ, 0x7610, R36 ;  /* 0x00007610ff247816 */ /* 0x001fe40000000024 */
        /* <DEDUP_REMOVED lines=8> */
[----:B------:R0:W-:Y:S04]  /*5f300*/  @!P1 STG.E.U8 desc[UR32][R164.64+0x121], R30 ;  /* 0x0001211ea4009986 */ /* 0x0001e8000c101120 */
        /* <DEDUP_REMOVED lines=8> */
[----:B------:R-:W-:Y:S01]  /*5f390*/  FFMA R36, R37, UR27, R36 ;  /* 0x0000001b25247c23 */ /* 0x000fe20008000024 */
[----:B------:R-:W-:Y:S01]  /*5f3a0*/  LOP3.LUT P1, RZ, R9, 0x400, RZ, 0xc0, !PT ;  /* 0x0000040009ff7812 */ /* 0x000fe2000782c0ff */
[----:B------:R-:W2:Y:S03]  /*5f3b0*/  LDL.LU R37, [R1+0xf5c] ;  /* 0x000f5c0001257983 */ /* 0x000ea60000300800 */
[----:B------:R-:W-:-:S05]  /*5f3c0*/  F2FP.SATFINITE.E4M3.F32.PACK_AB_MERGE_C R36, RZ, R36, RZ ;  /* 0x00000024ff24723e */ /* 0x000fca00048070ff */
[----:B------:R0:W-:Y:S01]  /*5f3d0*/  @!P5 STG.E.U8 desc[UR32][R30.64+0x128], R36 ;  /* 0x000128241e00d986 */ /* 0x0001e2000c101120 */
[----:B------:R-:W-:Y:S02]  /*5f3e0*/  ISETP.LT.OR P5, PT, R28, 0x12a, !P3 ;  /* 0x0000012a1c00780c */ /* 0x000fe40005fa1670 */
[----:B0-----:R-:W-:-:S11]  /*5f3f0*/  PRMT R36, RZ, 0x7610, R36 ;  /* 0x00007610ff247816 */ /* 0x001fd60000000024 */
[----:B------:R-:W0:Y:S01]  /*5f400*/  @!P5 LDC.64 R30, c[0x0][0x5c0] ;  /* 0x00017000ff1edb82 */ /* 0x000e220000000a00 */
[----:B------:R-:W3:Y:S01]  /*5f410*/  @!P5 LDG.E.U8 R36, desc[UR32][R26.64+0x129] ;  /* 0x000129201a24d981 */ /* 0x000ee2000c1e1100 */
[----:B0-----:R-:W-:-:S05]  /*5f420*/  @!P5 IADD3 R30, P6, R24, R30, RZ ;  /* 0x0000001e181ed210 */ /* 0x001fca0007fde0ff */
[----:B------:R-:W-:Y:S01]  /*5f430*/  @!P5 IMAD.X R31, R29, 0x1, R31, P6 ;  /* 0x000000011d1fd824 */ /* 0x000fe200030e061f */
        /* <DEDUP_REMOVED lines=8> */
[----:B0-----:R-:W-:-:S06]  /*5f4c0*/  PRMT R30, RZ, 0x7610, R30 ;  /* 0x00007610ff1e7816 */ /* 0x001fcc000000001e */
[----:B------:R-:W4:Y:S02]  /*5f4d0*/  @!P4 LDG.E.U8 R30, desc[UR32][R14.64+0x128] ;  /* 0x000128200e1ec981 */ /* 0x000f24000c1e1100 */
[----:B----4-:R-:W-:-:S04]  /*5f4e0*/  LOP3.LUT R30, R30, 0xff, RZ, 0xc0, !PT ;  /* 0x000000ff1e1e7812 */ /* 0x010fc800078ec0ff */
[----:B------:R-:W-:-:S05]  /*5f4f0*/  F2FP.F16.E4M3.UNPACK_B R30, R30 ;  /* 0x0000001eff1e723e */ /* 0x000fca00020006ff */
[----:B------:R-:W-:-:S05]  /*5f500*/  HADD2.F32 R30, -RZ, R30.H0_H0 ;  /* 0x2000001eff1e7230 */ /* 0x000fca0000004100 */
[----:B------:R-:W-:-:S04]  /*5f510*/  FMUL R30, R30, UR26 ;  /* 0x0000001a1e1e7c20 */ /* 0x000fc80008400000 */
[----:B------:R-:W-:Y:S01]  /*5f520*/  FFMA R30, R154, UR27, R30 ;  /* 0x0000001b9a1e7c23 */ /* 0x000fe2000800001e */
[----:B------:R-:W-:Y:S01]  /*5f530*/  ISETP.LT.OR P5, PT, R28, 0x131, !P3 ;  /* 0x000001311c00780c */ /* 0x000fe20005fa1670 */
[----:B------:R-:W4:Y:S03]  /*5f540*/  LDL.LU R154, [R1+0xf64] ;  /* 0x000f6400019a7983 */ /* 0x000f260000300800 */
[----:B------:R-:W-:Y:S02]  /*5f550*/  F2FP.SATFINITE.E4M3.F32.PACK_AB_MERGE_C R36, RZ, R30, RZ ;  /* 0x0000001eff24723e */ /* 0x000fe400048070ff */
[----:B------:R-:W-:-:S03]  /*5f560*/  PRMT R30, RZ, 0x7610, R30 ;  /* 0x00007610ff1e7816 */ /* 0x000fc6000000001e */
[----:B------:R0:W-:Y:S04]  /*5f570*/  @!P4 STG.E.U8 desc[UR32][R170.64+0x128], R36 ;  /* 0x00012824aa00c986 */ /* 0x0001e8000c101120 */
[----:B------:R-:W2:Y:S01]  /*5f580*/  @!P1 LDG.E.U8 R30, desc[UR32][R14.64+0x129] ;  /* 0x000129200e1e9981 */ /* 0x000ea2000c1e1100 */
[----:B0-----:R-:W-:Y:S02]  /*5f590*/  PRMT R36, RZ, 0x7610, R36 ;  /* 0x00007610ff247816 */ /* 0x001fe40000000024 */
        /* <DEDUP_REMOVED lines=8> */
[----:B------:R0:W-:Y:S04]  /*5f620*/  @!P1 STG.E.U8 desc[UR32][R168.64+0x129], R30 ;  /* 0x0001291ea8009986 */ /* 0x0001e8000c101120 */
[----:B------:R-:W3:Y:S01]  /*5f630*/  @!P5 LDG.E.U8 R36, desc[UR32][R26.64+0x130] ;  /* 0x000130201a24d981 */ /* 0x000ee2000c1e1100 */
[----:B0-----:R-:W0:Y:S02]  /*5f640*/  @!P5 LDC.64 R30, c[0x0][0x5c0] ;  /* 0x00017000ff1edb82 */ /* 0x001e240000000a00 */
[----:B0-----:R-:W-:-:S05]  /*5f650*/  @!P5 IADD3 R30, P6, R24, R30, RZ ;  /* 0x0000001e181ed210 */ /* 0x001fca0007fde0ff */
[----:B------:R-:W-:Y:S01]  /*5f660*/  @!P5 IMAD.X R31, R29, 0x1, R31, P6 ;  /* 0x000000011d1fd824 */ /* 0x000fe200030e061f */
        /* <DEDUP_REMOVED lines=19> */
[----:B------:R-:W-:Y:S02]  /*5f7a0*/  FFMA R36, R154, UR27, R36 ;  /* 0x0000001b9a247c23 */ /* 0x000fe40008000024 */
[----:B------:R-:W4:Y:S03]  /*5f7b0*/  LDL.LU R154, [R1+0xf70] ;  /* 0x000f7000019a7983 */ /* 0x000f260000300800 */
        /* <DEDUP_REMOVED lines=8> */
[----:B------:R-:W-:Y:S01]  /*5f840*/  FFMA R30, R37, UR27, R30 ;  /* 0x0000001b251e7c23 */ /* 0x000fe2000800001e */
[----:B------:R-:W-:Y:S01]  /*5f850*/  ISETP.LT.OR P5, PT, R28, 0x139, !P3 ;  /* 0x000001391c00780c */ /* 0x000fe20005fa1670 */
[----:B------:R-:W2:Y:S03]  /*5f860*/  LDL.LU R37, [R1+0xf74] ;  /* 0x000f740001257983 */ /* 0x000ea60000300800 */
[----:B------:R-:W-:Y:S02]  /*5f870*/  F2FP.SATFINITE.E4M3.F32.PACK_AB_MERGE_C R36, RZ, R30, RZ ;  /* 0x0000001eff24723e */ /* 0x000fe400048070ff */
[----:B------:R-:W-:-:S03]  /*5f880*/  PRMT R30, RZ, 0x7610, R30 ;  /* 0x00007610ff1e7816 */ /* 0x000fc6000000001e */
[----:B------:R0:W-:Y:S04]  /*5f890*/  @!P4 STG.E.U8 desc[UR32][R178.64+0x130], R36 ;  /* 0x00013024b200c986 */ /* 0x0001e8000c101120 */
[----:B------:R-:W3:Y:S01]  /*5f8a0*/  @!P1 LDG.E.U8 R30, desc[UR32][R14.64+0x131] ;  /* 0x000131200e1e9981 */ /* 0x000ee2000c1e1100 */
[----:B0-----:R-:W-:Y:S02]  /*5f8b0*/  PRMT R36, RZ, 0x7610, R36 ;  /* 0x00007610ff247816 */ /* 0x001fe40000000024 */
        /* <DEDUP_REMOVED lines=392> */
[----:B------:R-:W-:-:S05]  /*61140*/  FFMA R30, R154, UR27, R30 ;  /* 0x0000001b9a1e7c23 */ /* 0x000fca000800001e */
[----:B------:R-:W-:Y:S02]  /*61150*/  F2FP.SATFINITE.E4M3.F32.PACK_AB_MERGE_C R36, RZ, R30, RZ ;  /* 0x0000001eff24723e */ /* 0x000fe400048070ff */
[----:B------:R-:W-:-:S03]  /*61160*/  PRMT R30, RZ, 0x7610, R30 ;  /* 0x00007610ff1e7816 */ /* 0x000fc6000000001e */
[----:B------:R0:W-:Y:S04]  /*61170*/  @!P4 STG.E.U8 desc[UR32][R208.64+0x170], R36 ;  /* 0x00017024d000c986 */ /* 0x0001e8000c101120 */
[----:B------:R-:W4:Y:S01]  /*61180*/  @!P1 LDG.E.U8 R30, desc[UR32][R14.64+0x171] ;  /* 0x000171200e1e9981 */ /* 0x000f22000c1e1100 */
[----:B------:R-:W-:Y:S02]  /*61190*/  ISETP.LT.OR P5, PT, R28, 0x179, !P3 ;  /* 0x000001791c00780c */ /* 0x000fe40005fa1670 */
[----:B0-----:R-:W-:Y:S02]  /*611a0*/  PRMT R36, RZ, 0x7610, R36 ;  /* 0x00007610ff247816 */ /* 0x001fe40000000024 */
        /* <DEDUP_REMOVED lines=35> */
[----:B------:R-:W-:Y:S02]  /*613e0*/  F2FP.SATFINITE.E4M3.F32.PACK_AB_MERGE_C R37, RZ, R26, RZ ;  /* 0x0000001aff25723e */ /* 0x000fe400048070ff */
[----:B------:R-:W-:-:S03]  /*613f0*/  PRMT R26, RZ, 0x7610, R26 ;  /* 0x00007610ff1a7816 */ /* 0x000fc6000000001a */
[----:B------:R-:W-:Y:S04]  /*61400*/  @!P5 STG.E.U8 desc[UR32][R30.64+0x179], R37 ;  /* 0x000179251e00d986 */ /* 0x000fe8000c101120 */
[----:B------:R-:W2:Y:S02]  /*61410*/  @!P4 LDG.E.U8 R26, desc[UR32][R14.64+0x178] ;  /* 0x000178200e1ac981 */ /* 0x000ea4000c1e1100 */
[----:B--2---:R-:W-:-:S04]  /*61420*/  LOP3.LUT R26, R26, 0xff, RZ, 0xc0, !PT ;  /* 0x000000ff1a1a7812 */ /* 0x004fc800078ec0ff */
[----:B------:R-:W-:-:S05]  /*61430*/  F2FP.F16.E4M3.UNPACK_B R26, R26 ;  /* 0x0000001aff1a723e */ /* 0x000fca00020006ff */
[----:B------:R-:W-:-:S05]  /*61440*/  HADD2.F32 R26, -RZ, R26.H0_H0 ;  /* 0x2000001aff1a7230 */ /* 0x000fca0000004100 */
[----:B------:R-:W-:-:S04]  /*61450*/  FMUL R26, R26, UR26 ;  /* 0x0000001a1a1a7c20 */ /* 0x000fc80008400000 */
[----:B----4-:R-:W-:Y:S01]  /*61460*/  FFMA R26, R157, UR27, R26 ;  /* 0x0000001b9d1a7c23 */ /* 0x010fe2000800001a */
[C---:B------:R-:W-:Y:S02]  /*61470*/  LOP3.LUT P5, RZ, R5.reuse, 0x2000, RZ, 0xc0, !PT ;  /* 0x0000200005ff7812 */ /* 0x040fe400078ac0ff */
[----:B------:R-:W-:Y:S01]  /*61480*/  LOP3.LUT P6, RZ, R5, 0x800, RZ, 0xc0, !PT ;  /* 0x0000080005ff7812 */ /* 0x000fe200078cc0ff */
[----:B------:R-:W2:Y:S01]  /*61490*/  LDL.LU R157, [R1+0x1004] ;  /* 0x00100400019d7983 */ /* 0x000ea20000300800 */
        /* <DEDUP_REMOVED lines=9> */
[----:B------:R-:W-:Y:S01]  /*61530*/  LOP3.LUT P3, RZ, R3, 0x20000000, RZ, 0xc0, !PT ;  /* 0x2000000003ff7812 */ /* 0x000fe2000786c0ff */
[----:B------:R-:W4:Y:S03]  /*61540*/  LDL.LU R154, [R1+0x1008] ;  /* 0x00100800019a7983 */ /* 0x000f260000300800 */
[----:B------:R-:W-:Y:S02]  /*61550*/  F2FP.SATFINITE.E4M3.F32.PACK_AB_MERGE_C R27, RZ, R14, RZ ;  /* 0x0000000eff1b723e */ /* 0x000fe400048070ff */
[----:B------:R-:W-:-:S03]  /*61560*/  PRMT R14, RZ, 0x7610, R14 ;  /* 0x00007610ff0e7816 */ /* 0x000fc6000000000e */
[----:B------:R-:W-:Y:S04]  /*61570*/  @!P1 STG.E.U8 desc[UR32][R202.64+0x179], R27 ;  /* 0x0001791bca009986 */ /* 0x000fe8000c101120 */
        /* <DEDUP_REMOVED lines=21> */
[----:B0-----:R-:W0:Y:S02]  /*616d0*/  @!P3 LDC.64 R14, c[0x0][0x5c0] ;  /* 0x00017000ff0ebb82 */ /* 0x001e240000000a00 */
[----:B0-----:R-:W-:Y:S02]  /*616e0*/  @!P3 IADD3 R14, P5, R198, R14, RZ ;  /* 0x0000000ec60eb210 */ /* 0x001fe40007fbe0ff */
[----:B------:R-:W3:Y:S03]  /*616f0*/  LDL.LU R198, [R1+0x1660] ;  /* 0x0016600001c67983 */ /* 0x000ee60000300800 */
[----:B------:R-:W-:-:S02]  /*61700*/  @!P3 IMAD.X R15, R199, 0x1, R15, P5 ;  /* 0x00000001c70fb824 */ /* 0x000fc400028e060f */
[----:B------:R-:W3:Y:S04]  /*61710*/  LDL.LU R199, [R1+0x165c] ;  /* 0x00165c0001c77983 */ /* 0x000ee80000300800 */
[----:B------:R-:W3:Y:S01]  /*61720*/  LDL.LU R157, [R1+0x1010] ;  /* 0x00101000019d7983 */ /* 0x000ee20000300800 */
        /* <DEDUP_REMOVED lines=8> */
[----:B0-----:R-:W-:Y:S01]  /*617b0*/  PRMT R26, RZ, 0x7610, R26 ;  /* 0x00007610ff1a7816 */ /* 0x001fe2000000001a */
[----:B------:R-:W0:Y:S05]  /*617c0*/  @!P1 LDC.64 R14, c[0x0][0x5c0] ;  /* 0x00017000ff0e9b82 */ /* 0x000e2a0000000a00 */
[----:B------:R-:W4:Y:S01]  /*617d0*/  @!P1 LDG.E.U8 R26, desc[UR32][R18.64+0xc1] ;  /* 0x0000c120121a9981 */ /* 0x000f22000c1e1100 */
[----:B0-----:R-:W-:-:S03]  /*617e0*/  @!P1 IADD3 R14, P5, R200, R14, RZ ;  /* 0x0000000ec80e9210 */ /* 0x001fc60007fbe0ff */
[----:B------:R-:W2:Y:S02]  /*617f0*/  LDL.LU R200, [R1+0x1658] ;  /* 0x0016580001c87983 */ /* 0x000ea40000300800 */
[----:B------:R-:W-:Y:S01]  /*61800*/  @!P1 IMAD.X R15, R201, 0x1, R15, P5 ;  /* 0x00000001c90f9824 */ /* 0x000fe200028e060f */
[----:B------:R-:W-:Y:S01]  /*61810*/  LOP3.LUT P5, RZ, R5, 0x400, RZ, 0xc0, !PT ;  /* 0x0000040005ff7812 */ /* 0x000fe200078ac0ff */
[----:B------:R-:W2:Y:S01]  /*61820*/  LDL.LU R201, [R1+0x1654] ;  /* 0x0016540001c97983 */ /* 0x000ea20000300800 */
[----:B----4-:R-:W-:-:S04]  /*61830*/  LOP3.LUT R26, R26, 0xff, RZ, 0xc0, !PT ;  /* 0x000000ff1a1a7812 */ /* 0x010fc800078ec0ff */
[----:B------:R-:W-:-:S05]  /*61840*/  F2FP.F16.E4M3.UNPACK_B R26, R26 ;  /* 0x0000001aff1a723e */ /* 0x000fca00020006ff */
[----:B------:R-:W-:-:S05]  /*61850*/  HADD2.F32 R26, -RZ, R26.H0_H0 ;  /* 0x2000001aff1a7230 */ /* 0x000fca0000004100 */
[----:B------:R-:W-:-:S04]  /*61860*/  FMUL R26, R26, UR26 ;  /* 0x0000001a1a1a7c20 */ /* 0x000fc80008400000 */
[----:B---3--:R-:W-:Y:S01]  /*61870*/  FFMA R26, R155, UR27, R26 ;  /* 0x0000001b9b1a7c23 */ /* 0x008fe2000800001a */
[----:B------:R-:W-:Y:S02]  /*61880*/  LOP3.LUT P6, RZ, R5, 0x200, RZ, 0xc0, !PT ;  /* 0x0000020005ff7812 */ /* 0x000fe400078cc0ff */
[----:B------:R-:W-:Y:S01]  /*61890*/  LOP3.LUT P3, RZ, R3, 0x8000000, RZ, 0xc0, !PT ;  /* 0x0800000003ff7812 */ /* 0x000fe2000786c0ff */
[----:B------:R-:W3:Y:S01]  /*618a0*/  LDL.LU R155, [R1+0x1018] ;  /* 0x00101800019b7983 */ /* 0x000ee20000300800 */
        /* <DEDUP_REMOVED lines=13> */
[----:B--2---:R0:W-:Y:S04]  /*61980*/  @!P5 STG.E.U8 desc[UR32][R200.64+0xc8], R26 ;  /* 0x0000c81ac800d986 */ /* 0x0041e8000c101120 */
        /* <DEDUP_REMOVED lines=12> */
[----:B------:R-:W4:Y:S03]  /*61a50*/  LDL.LU R114, [R1+0x1650] ;  /* 0x0016500001727983 */ /* 0x000f260000300800 */
[----:B------:R-:W-:-:S02]  /*61a60*/  @!P3 IMAD.X R15, R115, 0x1, R15, P5 ;  /* 0x00000001730fb824 */ /* 0x000fc400028e060f */
[----:B------:R-:W4:Y:S04]  /*61a70*/  LDL.LU R115, [R1+0x164c] ;  /* 0x00164c0001737983 */ /* 0x000f280000300800 */
[----:B------:R-:W4:Y:S01]  /*61a80*/  LDL.LU R154, [R1+0x1020] ;  /* 0x00102000019a7983 */ /* 0x000f220000300800 */
[----:B--2---:R-:W-:-:S04]  /*61a90*/  LOP3.LUT R26, R26, 0xff, RZ, 0xc0, !PT ;  /* 0x000000ff1a1a7812 */ /* 0x004fc800078ec0ff */
[----:B------:R-:W-:-:S05]  /*61aa0*/  F2FP.F16.E4M3.UNPACK_B R26, R26 ;  /* 0x0000001aff1a723e */ /* 0x000fca00020006ff */
[----:B------:R-:W-:-:S05]  /*61ab0*/  HADD2.F32 R26, -RZ, R26.H0_H0 ;  /* 0x2000001aff1a7230 */ /* 0x000fca0000004100 */
[----:B------:R-:W-:-:S04]  /*61ac0*/  FMUL R26, R26, UR26 ;  /* 0x0000001a1a1a7c20 */ /* 0x000fc80008400000 */
[----:B---3--:R-:W-:Y:S02]  /*61ad0*/  FFMA R26, R155, UR27, R26 ;  /* 0x0000001b9b1a7c23 */ /* 0x008fe4000800001a */
[----:B------:R-:W2:Y:S03]  /*61ae0*/  LDL.LU R155, [R1+0x1024] ;  /* 0x00102400019b7983 */ /* 0x000ea60000300800 */
[----:B------:R-:W-:-:S05]  /*61af0*/  F2FP.SATFINITE.E4M3.F32.PACK_AB_MERGE_C R26, RZ, R26, RZ ;  /* 0x0000001aff1a723e */ /* 0x000fca00048070ff */
[----:B------:R0:W-:Y:S02]  /*61b00*/  @!P3 STG.E.U8 desc[UR32][R14.64+0xc8], R26 ;  /* 0x0000c81a0e00b986 */ /* 0x0001e4000c101120 */
[----:B0-----:R-:W-:Y:S01]  /*61b10*/  PRMT R26, RZ, 0x7610, R26 ;  /* 0x00007610ff1a7816 */ /* 0x001fe2000000001a */
[----:B------:R-:W0:Y:S05]  /*61b20*/  @!P1 LDC.64 R14, c[0x0][0x5c0] ;  /* 0x00017000ff0e9b82 */ /* 0x000e2a0000000a00 */
[----:B------:R-:W3:Y:S01]  /*61b30*/  @!P1 LDG.E.U8 R26, desc[UR32][R18.64+0xc9] ;  /* 0x0000c920121a9981 */ /* 0x000ee2000c1e1100 */
[----:B0-----:R-:W-:-:S03]  /*61b40*/  @!P1 IADD3 R14, P5, R214, R14, RZ ;  /* 0x0000000ed60e9210 */ /* 0x001fc60007fbe0ff */
[----:B------:R-:W2:Y:S02]  /*61b50*/  LDL.LU R214, [R1+0x1648] ;  /* 0x0016480001d67983 */ /* 0x000ea40000300800 */
[----:B------:R-:W-:Y:S01]  /*61b60*/  @!P1 IMAD.X R15, R215, 0x1, R15, P5 ;  /* 0x00000001d70f9824 */ /* 0x000fe200028e060f */
[----:B------:R-:W-:Y:S01]  /*61b70*/  LOP3.LUT P5, RZ, R5, 0x100, RZ, 0xc0, !PT ;  /* 0x0000010005ff7812 */ /* 0x000fe200078ac0ff */
[----:B------:R-:W2:Y:S01]  /*61b80*/  LDL.LU R215, [R1+0x1644] ;  /* 0x0016440001d77983 */ /* 0x000ea20000300800 */
[----:B---3--:R-:W-:-:S04]  /*61b90*/  LOP3.LUT R26, R26, 0xff, RZ, 0xc0, !PT ;  /* 0x000000ff1a1a7812 */ /* 0x008fc800078ec0ff */
[----:B------:R-:W-:-:S05]  /*61ba0*/  F2FP.F16.E4M3.UNPACK_B R26, R26 ;  /* 0x0000001aff1a723e */ /* 0x000fca00020006ff */
[----:B------:R-:W-:-:S05]  /*61bb0*/  HADD2.F32 R26, -RZ, R26.H0_H0 ;  /* 0x2000001aff1a7230 */ /* 0x000fca0000004100 */
[----:B------:R-:W-:-:S04]  /*61bc0*/  FMUL R26, R26, UR26 ;  /* 0x0000001a1a1a7c20 */ /* 0x000fc80008400000 */
[----:B----4-:R-:W-:Y:S01]  /*61bd0*/  FFMA R26, R157, UR27, R26 ;  /* 0x0000001b9d1a7c23 */ /* 0x010fe2000800001a */
        /* <DEDUP_REMOVED lines=361> */
[----:B---3--:R-:W-:-:S05]  /*63270*/  FFMA R26, R157, UR27, R26 ;  /* 0x0000001b9d1a7c23 */ /* 0x008fca000800001a */
[----:B------:R-:W-:-:S05]  /*63280*/  F2FP.SATFINITE.E4M3.F32.PACK_AB_MERGE_C R26, RZ, R26, RZ ;  /* 0x0000001aff1a723e */ /* 0x000fca00048070ff */
[----:B------:R0:W-:Y:S02]  /*63290*/  @!P3 STG.E.U8 desc[UR32][R14.64+0x100], R26 ;  /* 0x0001001a0e00b986 */ /* 0x0001e4000c101120 */
[----:B0-----:R-:W-:Y:S01]  /*632a0*/  PRMT R26, RZ, 0x7610, R26 ;  /* 0x00007610ff1a7816 */ /* 0x001fe2000000001a */
[----:B------:R-:W0:Y:S05]  /*632b0*/  @!P1 LDC.64 R14, c[0x0][0x5c0] ;  /* 0x00017000ff0e9b82 */ /* 0x000e2a0000000a00 */
[----:B------:R-:W2:Y:S01]  /*632c0*/  @!P1 LDG.E.U8 R26, desc[UR32][R18.64+0x101] ;  /* 0x00010120121a9981 */ /* 0x000ea2000c1e1100 */
[----:B0-----:R-:W-:-:S03]  /*632d0*/  @!P1 IADD3 R14, P5, R230, R14, RZ ;  /* 0x0000000ee60e9210 */ /* 0x001fc60007fbe0ff */
[----:B------:R-:W3:Y:S02]  /*632e0*/  LDL.LU R230, [R1+0x15d8] ;  /* 0x0015d80001e67983 */ /* 0x000ee40000300800 */
[----:B------:R-:W-:Y:S01]  /*632f0*/  @!P1 IMAD.X R15, R231, 0x1, R15, P5 ;  /* 0x00000001e70f9824 */ /* 0x000fe200028e060f */
[C---:B------:R-:W-:Y:S01]  /*63300*/  LOP3.LUT P5, RZ, R6.reuse, 0x4000000, RZ, 0xc0, !PT ;  /* 0x0400000006ff7812 */ /* 0x040fe200078ac0ff */
[----:B------:R-:W3:Y:S01]  /*63310*/  LDL.LU R231, [R1+0x15d4] ;  /* 0x0015d40001e77983 */ /* 0x000ee20000300800 */
[----:B------:R-:W-:-:S03]  /*63320*/  LOP3.LUT P6, RZ, R6, 0x2000000, RZ, 0xc0, !PT ;  /* 0x0200000006ff7812 */ /* 0x000fc600078cc0ff */
[----:B------:R-:W3:Y:S01]  /*63330*/  LDL.LU R159, [R1+0x1094] ;  /* 0x00109400019f7983 */ /* 0x000ee20000300800 */
[----:B------:R-:W-:-:S03]  /*63340*/  LOP3.LUT P3, RZ, R3, 0x800, RZ, 0xc0, !PT ;  /* 0x0000080003ff7812 */ /* 0x000fc6000786c0ff */
        /* <DEDUP_REMOVED lines=21> */
[----:B---3--:R0:W-:Y:S04]  /*634a0*/  @!P5 STG.E.U8 desc[UR32][R230.64+0x108], R26 ;  /* 0x0001081ae600d986 */ /* 0x0081e8000c101120 */
[----:B------:R-:W3:Y:S01]  /*634b0*/  @!P6 LDG.E.U8 R14, desc[UR32][R16.64+0x109] ;  /* 0x00010920100ee981 */ /* 0x000ee2000c1e1100 */
[----:B0-----:R-:W-:Y:S02]  /*634c0*/  PRMT R26, RZ, 0x7610, R26 ;  /* 0x00007610ff1a7816 */ /* 0x001fe4000000001a */
[----:B---3--:R-:W-:-:S04]  /*634d0*/  LOP3.LUT R14, R14, 0xff, RZ, 0xc0, !PT ;  /* 0x000000ff0e0e7812 */ /* 0x008fc800078ec0ff */
[----:B------:R-:W-:-:S05]  /*634e0*/  F2FP.F16.E4M3.UNPACK_B R14, R14 ;  /* 0x0000000eff0e723e */ /* 0x000fca00020006ff */
[----:B------:R-:W-:-:S05]  /*634f0*/  HADD2.F32 R14, -RZ, R14.H0_H0 ;  /* 0x2000000eff0e7230 */ /* 0x000fca0000004100 */
[----:B------:R-:W-:-:S04]  /*63500*/  FMUL R14, R14, UR26 ;  /* 0x0000001a0e0e7c20 */ /* 0x000fc80008400000 */
[----:B------:R-:W-:Y:S02]  /*63510*/  FFMA R14, R159, UR27, R14 ;  /* 0x0000001b9f0e7c23 */ /* 0x000fe4000800000e */
[----:B------:R-:W3:Y:S03]  /*63520*/  LDL.LU R159, [R1+0x10a0] ;  /* 0x0010a000019f7983 */ /* 0x000ee60000300800 */
[----:B------:R-:W-:-:S05]  /*63530*/  F2FP.SATFINITE.E4M3.F32.PACK_AB_MERGE_C R14, RZ, R14, RZ ;  /* 0x0000000eff0e723e */ /* 0x000fca00048070ff */
[----:B------:R0:W-:Y:S04]  /*63540*/  @!P6 STG.E.U8 desc[UR32][R228.64+0x109], R14 ;  /* 0x0001090ee400e986 */ /* 0x0001e8000c101120 */
[----:B------:R-:W2:Y:S01]  /*63550*/  @!P3 LDG.E.U8 R26, desc[UR32][R18.64+0x108] ;  /* 0x00010820121ab981 */ /* 0x000ea2000c1e1100 */
[----:B0-----:R-:W0:Y:S02]  /*63560*/  @!P3 LDC.64 R14, c[0x0][0x5c0] ;  /* 0x00017000ff0ebb82 */ /* 0x001e240000000a00 */
[----:B0-----:R-:W-:-:S05]  /*63570*/  @!P3 IADD3 R14, P5, R156, R14, RZ ;  /* 0x0000000e9c0eb210 */ /* 0x001fca0007fbe0ff */
[----:B------:R-:W-:Y:S02]  /*63580*/  @!P3 IMAD.X R15, R157, 0x1, R15, P5 ;  /* 0x000000019d0fb824 */ /* 0x000fe400028e060f */
[----:B------:R-:W3:Y:S01]  /*63590*/  LDL.LU.64 R156, [R1] ;  /* 0x00000000019c7983 */ /* 0x000ee20000300a00 */
        /* <DEDUP_REMOVED lines=32> */
[----:B------:R-:W-:-:S05]  /*637a0*/  FFMA R14, R159, UR27, R14 ;  /* 0x0000001b9f0e7c23 */ /* 0x000fca000800000e */
[----:B------:R-:W-:Y:S02]  /*637b0*/  F2FP.SATFINITE.E4M3.F32.PACK_AB_MERGE_C R26, RZ, R14, RZ ;  /* 0x0000000eff1a723e */ /* 0x000fe400048070ff */
[----:B------:R-:W-:-:S03]  /*637c0*/  PRMT R14, RZ, 0x7610, R14 ;  /* 0x00007610ff0e7816 */ /* 0x000fc6000000000e */
[----:B------:R0:W-:Y:S04]  /*637d0*/  @!P5 STG.E.U8 desc[UR32][R156.64+0x110], R26 ;  /* 0x0001101a9c00d986 */ /* 0x0001e8000c101120 */
[----:B------:R-:W3:Y:S01]  /*637e0*/  @!P6 LDG.E.U8 R14, desc[UR32][R16.64+0x111] ;  /* 0x00011120100ee981 */ /* 0x000ee2000c1e1100 */
[----:B0-----:R-:W-:Y:S02]  /*637f0*/  PRMT R26, RZ, 0x7610, R26 ;  /* 0x00007610ff1a7816 */ /* 0x001fe4000000001a */
[----:B------:R-:W-:Y:S01]  /*63800*/  LOP3.LUT P1, RZ, R3, 0x100, RZ, 0xc0, !PT ;  /* 0x0000010003ff7812 */ /* 0x000fe2000782c0ff */
[----:B------:R-:W4:Y:S01]  /*63810*/  LDL.LU R156, [R1+0x10ac] ;  /* 0x0010ac00019c7983 */ /* 0x000f220000300800 */
[----:B---3--:R-:W-:-:S04]  /*63820*/  LOP3.LUT R14, R14, 0xff, RZ, 0xc0, !PT ;  /* 0x000000ff0e0e7812 */ /* 0x008fc800078ec0ff */
[----:B------:R-:W-:-:S05]  /*63830*/  F2FP.F16.E4M3.UNPACK_B R14, R14 ;  /* 0x0000000eff0e723e */ /* 0x000fca00020006ff */
[----:B------:R-:W-:-:S05]  /*63840*/  HADD2.F32 R14, -RZ, R14.H0_H0 ;  /* 0x2000000eff0e7230 */ /* 0x000fca0000004100 */
[----:B------:R-:W-:-:S04]  /*63850*/  FMUL R14, R14, UR26 ;  /* 0x0000001a0e0e7c20 */ /* 0x000fc80008400000 */
[----:B--2---:R-:W-:-:S05]  /*63860*/  FFMA R14, R154, UR27, R14 ;  /* 0x0000001b9a0e7c23 */ /* 0x004fca000800000e */
        /* <DEDUP_REMOVED lines=16> */
[----:B0-----:R-:W-:Y:S01]  /*63970*/  PRMT R26, RZ, 0x7610, R26 ;  /* 0x00007610ff1a7816 */ /* 0x001fe2000000001a */
[----:B------:R-:W0:Y:S05]  /*63980*/  @!P1 LDC.64 R14, c[0x0][0x5c0] ;  /* 0x00017000ff0e9b82 */ /* 0x000e2a0000000a00 */
[----:B------:R-:W2:Y:S01]  /*63990*/  @!P1 LDG.E.U8 R26, desc[UR32][R18.64+0x111] ;  /* 0x00011120121a9981 */ /* 0x000ea2000c1e1100 */
[----:B0-----:R-:W-:-:S03]  /*639a0*/  @!P1 IADD3 R14, P5, R234, R14, RZ ;  /* 0x0000000eea0e9210 */ /* 0x001fc60007fbe0ff */
[----:B------:R-:W4:Y:S02]  /*639b0*/  LDL.LU R234, [R1+0x15c0] ;  /* 0x0015c00001ea7983 */ /* 0x000f240000300800 */
[----:B------:R-:W-:Y:S01]  /*639c0*/  @!P1 IMAD.X R15, R235, 0x1, R15, P5 ;  /* 0x00000001eb0f9824 */ /* 0x000fe200028e060f */
[C---:B------:R-:W-:Y:S01]  /*639d0*/  LOP3.LUT P5, RZ, R6.reuse, 0x400000, RZ, 0xc0, !PT ;  /* 0x0040000006ff7812 */ /* 0x040fe200078ac0ff */
[----:B------:R-:W4:Y:S01]  /*639e0*/  LDL.LU R235, [R1+0x15bc] ;  /* 0x0015bc0001eb7983 */ /* 0x000f220000300800 */
[----:B------:R-:W-:-:S03]  /*639f0*/  LOP3.LUT P6, RZ, R6, 0x200000, RZ, 0xc0, !PT ;  /* 0x0020000006ff7812 */ /* 0x000fc600078cc0ff */
[----:B------:R-:W4:Y:S01]  /*63a00*/  LDL.LU R157, [R1+0x10b4] ;  /* 0x0010b400019d7983 */ /* 0x000f220000300800 */
[----:B------:R-:W-:-:S03]  /*63a10*/  LOP3.LUT P3, RZ, R3, 0x80, RZ, 0xc0, !PT ;  /* 0x0000008003ff7812 */ /* 0x000fc6000786c0ff */
[----:B------:R-:W4:Y:S04]  /*63a20*/  LDL.LU R158, [R1+0x228] ;  /* 0x00022800019e7983 */ /* 0x000f280000300800 */
[----:B------:R-:W4:Y:S04]  /*63a30*/  LDL.LU R155, [R1+0x22c] ;  /* 0x00022c00019b7983 */ /* 0x000f280000300800 */
[----:B------:R-:W4:Y:S01]  /*63a40*/  LDL.LU R159, [R1+0x10b8] ;  /* 0x0010b800019f7983 */ /* 0x000f220000300800 */
        /* <DEDUP_REMOVED lines=19> */
[----:B----4-:R0:W-:Y:S04]  /*63b80*/  @!P5 STG.E.U8 desc[UR32][R234.64+0x118], R26 ;  /* 0x0001181aea00d986 */ /* 0x0101e8000c101120 */
[----:B------:R-:W4:Y:S01]  /*63b90*/  @!P6 LDG.E.U8 R14, desc[UR32][R16.64+0x119] ;  /* 0x00011920100ee981 */ /* 0x000f22000c1e1100 */
[----:B0-----:R-:W-:Y:S02]  /*63ba0*/  PRMT R26, RZ, 0x7610, R26 ;  /* 0x00007610ff1a7816 */ /* 0x001fe4000000001a */
[----:B----4-:R-:W-:-:S04]  /*63bb0*/  LOP3.LUT R14, R14, 0xff, RZ, 0xc0, !PT ;  /* 0x000000ff0e0e7812 */ /* 0x010fc800078ec0ff */
[----:B------:R-:W-:-:S05]  /*63bc0*/  F2FP.F16.E4M3.UNPACK_B R14, R14 ;  /* 0x0000000eff0e723e */ /* 0x000fca00020006ff */
[----:B------:R-:W-:-:S05]  /*63bd0*/  HADD2.F32 R14, -RZ, R14.H0_H0 ;  /* 0x2000000eff0e7230 */ /* 0x000fca0000004100 */
[----:B------:R-:W-:-:S04]  /*63be0*/  FMUL R14, R14, UR26 ;  /* 0x0000001a0e0e7c20 */ /* 0x000fc80008400000 */
[----:B------:R-:W-:Y:S02]  /*63bf0*/  FFMA R14, R157, UR27, R14 ;  /* 0x0000001b9d0e7c23 */ /* 0x000fe4000800000e */
[----:B------:R-:W4:Y:S03]  /*63c00*/  LDL.LU R157, [R1+0x10bc] ;  /* 0x0010bc00019d7983 */ /* 0x000f260000300800 */
[----:B------:R-:W-:-:S05]  /*63c10*/  F2FP.SATFINITE.E4M3.F32.PACK_AB_MERGE_C R14, RZ, R14, RZ ;  /* 0x0000000eff0e723e */ /* 0x000fca00048070ff */
[----:B------:R0:W-:Y:S04]  /*63c20*/  @!P6 STG.E.U8 desc[UR32][R124.64+0x119], R14 ;  /* 0x0001190e7c00e986 */ /* 0x0001e8000c101120 */
[----:B------:R-:W2:Y:S01]  /*63c30*/  @!P3 LDG.E.U8 R26, desc[UR32][R18.64+0x118] ;  /* 0x00011820121ab981 */ /* 0x000ea2000c1e1100 */
[----:B0-----:R-:W0:Y:S02]  /*63c40*/  @!P3 LDC.64 R14, c[0x0][0x5c0] ;  /* 0x00017000ff0ebb82 */ /* 0x001e240000000a00 */
[----:B0-----:R-:W-:-:S05]  /*63c50*/  @!P3 IADD3 R14, P5, R158, R14, RZ ;  /* 0x0000000e9e0eb210 */ /* 0x001fca0007fbe0ff */
[----:B------:R-:W-:Y:S02]  /*63c60*/  @!P3 IMAD.X R15, R155, 0x1, R15, P5 ;  /* 0x000000019b0fb824 */ /* 0x000fe400028e060f */
[----:B------:R-:W4:Y:S04]  /*63c70*/  LDL.LU R155, [R1+0x10c0] ;  /* 0x0010c000019b7983 */ /* 0x000f280000300800 */
[----:B------:R-:W4:Y:S01]  /*63c80*/  LDL.LU.64 R160, [R1+0x18] ;  /* 0x0000180001a07983 */ /* 0x000f220000300a00 */
[----:B--2---:R-:W-:-:S04]  /*63c90*/  LOP3.LUT R26, R26, 0xff, RZ, 0xc0, !PT ;  /* 0x000000ff1a1a7812 */ /* 0x004fc800078ec0ff */
[----:B------:R-:W-:-:S05]  /*63ca0*/  F2FP.F16.E4M3.UNPACK_B R26, R26 ;  /* 0x0000001aff1a723e */ /* 0x000fca00020006ff */
[----:B------:R-:W-:-:S05]  /*63cb0*/  HADD2.F32 R26, -RZ, R26.H0_H0 ;  /* 0x2000001aff1a7230 */ /* 0x000fca0000004100 */
[----:B------:R-:W-:-:S04]  /*63cc0*/  FMUL R26, R26, UR26 ;  /* 0x0000001a1a1a7c20 */ /* 0x000fc80008400000 */
[----:B------:R-:W-:-:S05]  /*63cd0*/  FFMA R26, R159, UR27, R26 ;  /* 0x0000001b9f1a7c23 */ /* 0x000fca000800001a */
[----:B------:R-:W-:-:S05]  /*63ce0*/  F2FP.SATFINITE.E4M3.F32.PACK_AB_MERGE_C R26, RZ, R26, RZ ;  /* 0x0000001aff1a723e */ /* 0x000fca00048070ff */
[----:B------:R0:W-:Y:S02]  /*63cf0*/  @!P3 STG.E.U8 desc[UR32][R14.64+0x118], R26 ;  /* 0x0001181a0e00b986 */ /* 0x0001e4000c101120 */
[----:B0-----:R-:W-:Y:S01]  /*63d00*/  PRMT R26, RZ, 0x7610, R26 ;  /* 0x00007610ff1a7816 */ /* 0x001fe2000000001a */
[----:B------:R-:W0:Y:S05]  /*63d10*/  @!P1 LDC.64 R14, c[0x0][0x5c0] ;  /* 0x00017000ff0e9b82 */ /* 0x000e2a0000000a00 */
[----:B------:R-:W2:Y:S01]  /*63d20*/  @!P1 LDG.E.U8 R26, desc[UR32][R18.64+0x119] ;  /* 0x00011920121a9981 */ /* 0x000ea2000c1e1100 */
[----:B0-----:R-:W-:-:S05]  /*63d30*/  @!P1 IADD3 R14, P5, R156, R14, RZ ;  /* 0x0000000e9c0e9210 */ /* 0x001fca0007fbe0ff */
[----:B---3--:R-:W-:Y:S01]  /*63d40*/  @!P1 IMAD.X R15, R154, 0x1, R15, P5 ;  /* 0x000000019a0f9824 */ /* 0x008fe200028e060f */
[C---:B------:R-:W-:Y:S02]  /*63d50*/  LOP3.LUT P5, RZ, R6.reuse, 0x100000, RZ, 0xc0, !PT ;  /* 0x0010000006ff7812 */ /* 0x040fe400078ac0ff */
[----:B------:R-:W-:Y:S01]  /*63d60*/  LOP3.LUT P6, RZ, R6, 0x80000, RZ, 0xc0, !PT ;  /* 0x0008000006ff7812 */ /* 0x000fe200078cc0ff */
[----:B------:R-:W3:Y:S01]  /*63d70*/  LDL.LU R154, [R1+0x10c4] ;  /* 0x0010c400019a7983 */ /* 0x000ee20000300800 */
[----:B------:R-:W-:-:S03]  /*63d80*/  LOP3.LUT P3, RZ, R3, 0x20, RZ, 0xc0, !PT ;  /* 0x0000002003ff7812 */ /* 0x000fc6000786c0ff */
[----:B------:R-:W3:Y:S04]  /*63d90*/  LDL.LU R158, [R1+0x220] ;  /* 0x00022000019e7983 */ /* 0x000ee80000300800 */
        /* <DEDUP_REMOVED lines=28> */
[----:B------:R-:W-:Y:S02]  /*63f60*/  FFMA R14, R154, UR27, R14 ;  /* 0x0000001b9a0e7c23 */ /* 0x000fe4000800000e */
[----:B------:R-:W3:Y:S04]  /*63f70*/  LDL.LU R154, [R1+0x10cc] ;  /* 0x0010cc00019a7983 */ /* 0x000ee80000300800 */
[----:B------:R-:W3:Y:S04]  /*63f80*/  LDL.LU R167, [R1+0x10d0] ;  /* 0x0010d00001a77983 */ /* 0x000ee80000300800 */
[----:B------:R-:W3:Y:S01]  /*63f90*/  LDL.LU.64 R160, [R1+0x10] ;  /* 0x0000100001a07983 */ /* 0x000ee20000300a00 */
        /* <DEDUP_REMOVED lines=17> */
[----:B----4-:R-:W-:Y:S01]  /*640b0*/  @!P1 IMAD.X R15, R155, 0x1, R15, P5 ;  /* 0x000000019b0f9824 */ /* 0x010fe200028e060f */
[C---:B------:R-:W-:Y:S02]  /*640c0*/  LOP3.LUT P5, RZ, R6.reuse, 0x40000, RZ, 0xc0, !PT ;  /* 0x0004000006ff7812 */ /* 0x040fe400078ac0ff */
[----:B------:R-:W-:Y:S01]  /*640d0*/  LOP3.LUT P6, RZ, R6, 0x20000, RZ, 0xc0, !PT ;  /* 0x0002000006ff7812 */ /* 0x000fe200078cc0ff */
[----:B------:R-:W4:Y:S04]  /*640e0*/  LDL.LU R155, [R1+0x10d4] ;  /* 0x0010d400019b7983 */ /* 0x000f280000300800 */
[----:B------:R-:W4:Y:S01]  /*640f0*/  LDL.LU.64 R158, [R1+0x8] ;  /* 0x00000800019e7983 */ /* 0x000f220000300a00 */
[----:B------:R-:W-:-:S03]  /*64100*/  LOP3.LUT P3, RZ, R3, 0x8, RZ, 0xc0, !PT ;  /* 0x0000000803ff7812 */ /* 0x000fc6000786c0ff */
        /* <DEDUP_REMOVED lines=26> */
[----:B----4-:R-:W-:Y:S01]  /*642b0*/  FFMA R14, R155, UR27, R14 ;  /* 0x0000001b9b0e7c23 */ /* 0x010fe2000800000e */
[----:B------:R-:W-:Y:S01]  /*642c0*/  LOP3.LUT P1, RZ, R3, 0x4, RZ, 0xc0, !PT ;  /* 0x0000000403ff7812 */ /* 0x000fe2000782c0ff */
[----:B------:R-:W3:Y:S03]  /*642d0*/  LDL.LU R155, [R1+0x10dc] ;  /* 0x0010dc00019b7983 */ /* 0x000ee60000300800 */
[----:B------:R-:W-:-:S05]  /*642e0*/  F2FP.SATFINITE.E4M3.F32.PACK_AB_MERGE_C R14, RZ, R14, RZ ;  /* 0x0000000eff0e723e */ /* 0x000fca00048070ff */
[----:B------:R0:W-:Y:S04]  /*642f0*/  @!P6 STG.E.U8 desc[UR32][R158.64+0x129], R14 ;  /* 0x0001290e9e00e986 */ /* 0x0001e8000c101120 */
[----:B------:R-:W4:Y:S01]  /*64300*/  @!P3 LDG.E.U8 R26, desc[UR32][R18.64+0x128] ;  /* 0x00012820121ab981 */ /* 0x000f22000c1e1100 */
[----:B0-----:R-:W0:Y:S02]  /*64310*/  @!P3 LDC.64 R14, c[0x0][0x5c0] ;  /* 0x00017000ff0ebb82 */ /* 0x001e240000000a00 */
[----:B0-----:R-:W-:Y:S02]  /*64320*/  @!P3 IADD3 R14, P5, R156, R14, RZ ;  /* 0x0000000e9c0eb210 */ /* 0x001fe40007fbe0ff */
[----:B------:R-:W3:Y:S04]  /*64330*/  LDL.LU R156, [R1+0x10e0] ;  /* 0x0010e000019c7983 */ /* 0x000ee80000300800 */
[----:B------:R-:W3:Y:S01]  /*64340*/  LDL.LU.64 R158, [R1+0x30] ;  /* 0x00003000019e7983 */ /* 0x000ee20000300a00 */
[----:B------:R-:W-:Y:S01]  /*64350*/  @!P3 IMAD.X R15, R157, 0x1, R15, P5 ;  /* 0x000000019d0fb824 */ /* 0x000fe200028e060f */
[----:B------:R-:W-:-:S02]  /*64360*/  LOP3.LUT P6, RZ, R6, 0x8000, RZ, 0xc0, !PT ;  /* 0x0000800006ff7812 */ /* 0x000fc400078cc0ff */
[----:B------:R-:W3:Y:S01]  /*64370*/  LDL.LU R157, [R1+0x10e4] ;  /* 0x0010e400019d7983 */ /* 0x000ee20000300800 */
[----:B----4-:R-:W-:-:S04]  /*64380*/  LOP3.LUT R26, R26, 0xff, RZ, 0xc0, !PT ;  /* 0x000000ff1a1a7812 */ /* 0x010fc800078ec0ff */
[----:B------:R-:W-:-:S05]  /*64390*/  F2FP.F16.E4M3.UNPACK_B R26, R26 ;  /* 0x0000001aff1a723e */ /* 0x000fca00020006ff */
[----:B------:R-:W-:-:S05]  /*643a0*/  HADD2.F32 R26, -RZ, R26.H0_H0 ;  /* 0x2000001aff1a7230 */ /* 0x000fca0000004100 */
[----:B------:R-:W-:-:S04]  /*643b0*/  FMUL R26, R26, UR26 ;  /* 0x0000001a1a1a7c20 */ /* 0x000fc80008400000 */
[----:B--2---:R-:W-:-:S05]  /*643c0*/  FFMA R26, R154, UR27, R26 ;  /* 0x0000001b9a1a7c23 */ /* 0x004fca000800001a */
        /* <DEDUP_REMOVED lines=8> */
[----:B------:R-:W-:Y:S01]  /*64450*/  LOP3.LUT P5, RZ, R6, 0x10000, RZ, 0xc0, !PT ;  /* 0x0001000006ff7812 */ /* 0x000fe200078ac0ff */
[----:B------:R-:W4:Y:S01]  /*64460*/  LDL.LU R127, [R1+0x15b4] ;  /* 0x0015b400017f7983 */ /* 0x000f220000300800 */
[----:B------:R-:W-:-:S03]  /*64470*/  LOP3.LUT P3, RZ, R3, 0x2, RZ, 0xc0, !PT ;  /* 0x0000000203ff7812 */ /* 0x000fc6000786c0ff */
        /* <DEDUP_REMOVED lines=27> */
[----:B------:R-:W-:-:S05]  /*64630*/  FFMA R14, R157, UR27, R14 ;  /* 0x0000001b9d0e7c23 */ /* 0x000fca000800000e */
[----:B------:R-:W-:-:S05]  /*64640*/  F2FP.SATFINITE.E4M3.F32.PACK_AB_MERGE_C R14, RZ, R14, RZ ;  /* 0x0000000eff0e723e */ /* 0x000fca00048070ff */
[----:B------:R0:W-:Y:S04]  /*64650*/  @!P6 STG.E.U8 desc[UR32][R126.64+0x131], R14 ;  /* 0x0001310e7e00e986 */ /* 0x0001e8000c101120 */
[----:B------:R-:W4:Y:S01]  /*64660*/  @!P3 LDG.E.U8 R26, desc[UR32][R18.64+0x130] ;  /* 0x00013020121ab981 */ /* 0x000f22000c1e1100 */
[----:B0-----:R-:W0:Y:S02]  /*64670*/  @!P3 LDC.64 R14, c[0x0][0x5c0] ;  /* 0x00017000ff0ebb82 */ /* 0x001e240000000a00 */
[----:B0-----:R-:W-:-:S05]  /*64680*/  @!P3 IADD3 R14, P5, R154, R14, RZ ;  /* 0x0000000e9a0eb210 */ /* 0x001fca0007fbe0ff */
[----:B------:R-:W-:Y:S02]  /*64690*/  @!P3 IMAD.X R15, R7, 0x1, R15, P5 ;  /* 0x00000001070fb824 */ /* 0x000fe400028e060f */
[----:B------:R-:W3:Y:S04]  /*646a0*/  LDL.LU R7, [R1+0x15b0] ;  /* 0x0015b00001077983 */ /* 0x000ee80000300800 */
[----:B------:R-:W3:Y:S04]  /*646b0*/  LDL.LU R157, [R1+0x10f0] ;  /* 0x0010f000019d7983 */ /* 0x000ee80000300800 */
[----:B------:R-:W3:Y:S01]  /*646c0*/  LDL.LU.64 R160, [R1+0x20] ;  /* 0x0000200001a07983 */ /* 0x000ee20000300a00 */
        /* <DEDUP_REMOVED lines=10> */
[----:B0-----:R-:W-:Y:S02]  /*64770*/  @!P1 IADD3 R14, P5, R128, R14, RZ ;  /* 0x0000000e800e9210 */ /* 0x001fe40007fbe0ff */
[C---:B------:R-:W-:Y:S01]  /*64780*/  LOP3.LUT P6, RZ, R6.reuse, 0x2000, RZ, 0xc0, !PT ;  /* 0x0000200006ff7812 */ /* 0x040fe200078cc0ff */
[----:B------:R-:W4:Y:S02]  /*64790*/  LDL.LU R128, [R1+0x15ac] ;  /* 0x0015ac0001807983 */ /* 0x000f240000300800 */
[----:B------:R-:W-:Y:S01]  /*647a0*/  @!P1 IMAD.X R15, R129, 0x1, R15, P5 ;  /* 0x00000001810f9824 */ /* 0x000fe200028e060f */
[----:B------:R-:W-:Y:S01]  /*647b0*/  LOP3.LUT P5, RZ, R6, 0x4000, RZ, 0xc0, !PT ;  /* 0x0000400006ff7812 */ /* 0x000fe200078ac0ff */
[----:B------:R-:W4:Y:S04]  /*647c0*/  LDL.LU R129, [R1+0x15a8] ;  /* 0x0015a80001817983 */ /* 0x000f280000300800 */
        /* <DEDUP_REMOVED lines=51> */
[----:B0-----:R-:W-:Y:S02]  /*64b00*/  @!P1 IADD3 R14, P5, R156, R14, RZ ;  /* 0x0000000e9c0e9210 */ /* 0x001fe40007fbe0ff */
[----:B------:R-:W-:Y:S01]  /*64b10*/  LOP3.LUT P6, RZ, R7, 0x8000000, RZ, 0xc0, !PT ;  /* 0x0800000007ff7812 */ /* 0x000fe200078cc0ff */
[----:B------:R-:W4:Y:S04]  /*64b20*/  LDL.LU R156, [R1+0x1104] ;  /* 0x00110400019c7983 */ /* 0x000f280000300800 */
[----:B------:R-:W4:Y:S01]  /*64b30*/  LDL.LU.64 R160, [R1+0x28] ;  /* 0x0000280001a07983 */ /* 0x000f220000300a00 */
[----:B---3--:R-:W-:Y:S01]  /*64b40*/  @!P1 IMAD.X R15, R157, 0x1, R15, P5 ;  /* 0x000000019d0f9824 */ /* 0x008fe200028e060f */
[----:B------:R-:W-:-:S02]  /*64b50*/  LOP3.LUT P5, RZ, R6, 0x400, RZ, 0xc0, !PT ;  /* 0x0000040006ff7812 */ /* 0x000fc400078ac0ff */
[----:B------:R-:W-:Y:S01]  /*64b60*/  LOP3.LUT P3, RZ, R4, 0x20000000, RZ, 0xc0, !PT ;  /* 0x2000000004ff7812 */ /* 0x000fe2000786c0ff */
        /* <DEDUP_REMOVED lines=37> */
[----:B------:R-:W3:Y:S04]  /*64dc0*/  LDL.LU R157, [R1+0x1110] ;  /* 0x00111000019d7983 */ /* 0x000ee80000300800 */
[----:B------:R-:W3:Y:S01]  /*64dd0*/  LDL.LU.64 R166, [R1+0x40] ;  /* 0x0000400001a67983 */ /* 0x000ee20000300a00 */
        /* <DEDUP_REMOVED lines=12> */
[----:B------:R-:W3:Y:S04]  /*64ea0*/  LDL.LU R154, [R1+0x1114] ;  /* 0x00111400019a7983 */ /* 0x000ee80000300800 */
[----:B------:R-:W3:Y:S01]  /*64eb0*/  LDL.LU.64 R160, [R1+0x38] ;  /* 0x0000380001a07983 */ /* 0x000ee20000300a00 */
[----:B----4-:R-:W-:Y:S01]  /*64ec0*/  @!P1 IMAD.X R15, R155, 0x1, R15, P5 ;  /* 0x000000019b0f9824 */ /* 0x010fe200028e060f */
[----:B------:R-:W-:-:S02]  /*64ed0*/  LOP3.LUT P5, RZ, R7, 0x4000000, RZ, 0xc0, !PT ;  /* 0x0400000007ff7812 */ /* 0x000fc400078ac0ff */
[----:B------:R-:W-:Y:S01]  /*64ee0*/  LOP3.LUT P3, RZ, R4, 0x8000000, RZ, 0xc0, !PT ;  /* 0x0800000004ff7812 */ /* 0x000fe2000786c0ff */
        /* <DEDUP_REMOVED lines=165> */
[----:B------:R-:W3:Y:S04]  /*65940*/  LDL.LU R157, [R1+0x1144] ;  /* 0x00114400019d7983 */ /* 0x000ee80000300800 */
[----:B------:R-:W3:Y:S01]  /*65950*/  LDL.LU.64 R160, [R1+0x68] ;  /* 0x0000680001a07983 */ /* 0x000ee20000300a00 */
        /* <DEDUP_REMOVED lines=19> */
[----:B------:R-:W-:Y:S02]  /*65a90*/  PRMT R26, RZ, 0x7610, R26 ;  /* 0x00007610ff1a7816 */ /* 0x000fe4000000001a */
[----:B------:R-:W-:Y:S01]  /*65aa0*/  LOP3.LUT P1, RZ, R4, 0x100000, RZ, 0xc0, !PT ;  /* 0x0010000004ff7812 */ /* 0x000fe2000782c0ff */
[----:B------:R-:W4:Y:S01]  /*65ab0*/  LDL.LU R155, [R1+0x29c] ;  /* 0x00029c00019b7983 */ /* 0x000f220000300800 */
        /* <DEDUP_REMOVED lines=8> */
[----:B------:R-:W-:Y:S02]  /*65b40*/  FFMA R14, R157, UR27, R14 ;  /* 0x0000001b9d0e7c23 */ /* 0x000fe4000800000e */
[----:B------:R-:W3:Y:S04]  /*65b50*/  LDL.LU R157, [R1+0x114c] ;  /* 0x00114c00019d7983 */ /* 0x000ee80000300800 */
[----:B------:R-:W3:Y:S01]  /*65b60*/  LDL.LU R167, [R1+0x1150] ;  /* 0x0011500001a77983 */ /* 0x000ee20000300800 */
[----:B------:R-:W-:-:S05]  /*65b70*/  F2FP.SATFINITE.E4M3.F32.PACK_AB_MERGE_C R14, RZ, R14, RZ ;  /* 0x0000000eff0e723e */ /* 0x000fca00048070ff */
[----:B------:R0:W-:Y:S04]  /*65b80*/  @!P6 STG.E.U8 desc[UR32][R160.64+0x161], R14 ;  /* 0x0001610ea000e986 */ /* 0x0001e8000c101120 */
[----:B------:R-:W2:Y:S01]  /*65b90*/  @!P3 LDG.E.U8 R26, desc[UR32][R18.64+0x160] ;  /* 0x00016020121ab981 */ /* 0x000ea2000c1e1100 */
[----:B0-----:R-:W0:Y:S03]  /*65ba0*/  @!P3 LDC.64 R14, c[0x0][0x5c0] ;  /* 0x00017000ff0ebb82 */ /* 0x001e260000000a00 */
[----:B------:R-:W3:Y:S01]  /*65bb0*/  LDL.LU.64 R160, [R1+0x88] ;  /* 0x0000880001a07983 */ /* 0x000ee20000300a00 */
        /* <DEDUP_REMOVED lines=36> */
[----:B------:R-:W-:-:S05]  /*65e00*/  F2FP.SATFINITE.E4M3.F32.PACK_AB_MERGE_C R14, RZ, R14, RZ ;  /* 0x0000000eff0e723e */ /* 0x000fca00048070ff */
[----:B------:R0:W-:Y:S02]  /*65e10*/  @!P5 STG.E.U8 desc[UR32][R160.64+0x168], R14 ;  /* 0x0001680ea000d986 */ /* 0x0001e4000c101120 */
[----:B0-----:R-:W-:-:S06]  /*65e20*/  PRMT R14, RZ, 0x7610, R14 ;  /* 0x00007610ff0e7816 */ /* 0x001fcc000000000e */
[----:B------:R-:W3:Y:S01]  /*65e30*/  @!P6 LDG.E.U8 R14, desc[UR32][R16.64+0x169] ;  /* 0x00016920100ee981 */ /* 0x000ee2000c1e1100 */
[----:B------:R-:W-:Y:S02]  /*65e40*/  PRMT R26, RZ, 0x7610, R26 ;  /* 0x00007610ff1a7816 */ /* 0x000fe4000000001a */
        /* <DEDUP_REMOVED lines=9> */
[----:B------:R-:W2:Y:S01]  /*65ee0*/  @!P3 LDG.E.U8 R26, desc[UR32][R18.64+0x168] ;  /* 0x00016820121ab981 */ /* 0x000ea2000c1e1100 */
[----:B0-----:R-:W4:Y:S02]  /*65ef0*/  @!P3 LDC.64 R14, c[0x0][0x5c0] ;  /* 0x00017000ff0ebb82 */ /* 0x001f240000000a00 */
[----:B----4-:R-:W-:-:S05]  /*65f00*/  @!P3 IADD3 R14, P5, R156, R14, RZ ;  /* 0x0000000e9c0eb210 */ /* 0x010fca0007fbe0ff */
        /* <DEDUP_REMOVED lines=15> */
[----:B------:R-:W4:Y:S02]  /*66000*/  LDL.LU R132, [R1+0x15a4] ;  /* 0x0015a40001847983 */ /* 0x000f240000300800 */
[----:B------:R-:W-:Y:S01]  /*66010*/  @!P1 IMAD.X R15, R133, 0x1, R15, P5 ;  /* 0x00000001850f9824 */ /* 0x000fe200028e060f */
[----:B------:R-:W-:Y:S01]  /*66020*/  LOP3.LUT P5, RZ, R7, 0x10000, RZ, 0xc0, !PT ;  /* 0x0001000007ff7812 */ /* 0x000fe200078ac0ff */
[----:B------:R-:W4:Y:S04]  /*66030*/  LDL.LU R133, [R1+0x15a0] ;  /* 0x0015a00001857983 */ /* 0x000f280000300800 */
[----:B------:R-:W4:Y:S01]  /*66040*/  LDL.LU R159, [R1+0x1164] ;  /* 0x00116400019f7983 */ /* 0x000f220000300800 */
        /* <DEDUP_REMOVED lines=17> */
[----:B----4-:R-:W-:Y:S01]  /*66160*/  FFMA R14, R155, UR27, R14 ;  /* 0x0000001b9b0e7c23 */ /* 0x010fe2000800000e */
[----:B------:R-:W-:Y:S02]  /*66170*/  PRMT R26, RZ, 0x7610, R26 ;  /* 0x00007610ff1a7816 */ /* 0x000fe4000000001a */
        /* <DEDUP_REMOVED lines=29> */
[----:B------:R-:W4:Y:S04]  /*66350*/  LDL.LU R136, [R1+0x159c] ;  /* 0x00159c0001887983 */ /* 0x000f280000300800 */
[----:B------:R-:W4:Y:S01]  /*66360*/  LDL.LU R154, [R1+0x1174] ;  /* 0x00117400019a7983 */ /* 0x000f220000300800 */
[----:B------:R-:W-:Y:S01]  /*66370*/  @!P1 IMAD.X R15, R137, 0x1, R15, P5 ;  /* 0x00000001890f9824 */ /* 0x000fe200028e060f */
[C---:B------:R-:W-:Y:S02]  /*66380*/  LOP3.LUT P5, RZ, R7.reuse, 0x4000, RZ, 0xc0, !PT ;  /* 0x0000400007ff7812 */ /* 0x040fe400078ac0ff */
[----:B------:R-:W4:Y:S01]  /*66390*/  LDL.LU R137, [R1+0x1598] ;  /* 0x0015980001897983 */ /* 0x000f220000300800 */
[----:B------:R-:W-:-:S03]  /*663a0*/  LOP3.LUT P6, RZ, R7, 0x2000, RZ, 0xc0, !PT ;  /* 0x0000200007ff7812 */ /* 0x000fc600078cc0ff */
[----:B------:R-:W4:Y:S01]  /*663b0*/  LDL.LU.64 R158, [R1+0x70] ;  /* 0x00007000019e7983 */ /* 0x000f220000300a00 */
        /* <DEDUP_REMOVED lines=15> */
[C---:B------:R-:W-:Y:S02]  /*664b0*/  LOP3.LUT P1, RZ, R10.reuse, 0x1000000, RZ, 0xc0, !PT ;  /* 0x010000000aff7812 */ /* 0x040fe4000782c0ff */
[----:B------:R-:W-:Y:S01]  /*664c0*/  LOP3.LUT P3, RZ, R10, 0x2000000, RZ, 0xc0, !PT ;  /* 0x020000000aff7812 */ /* 0x000fe2000786c0ff */
[----:B------:R-:W3:Y:S01]  /*664d0*/  LDL.LU R157, [R1+0x117c] ;  /* 0x00117c00019d7983 */ /* 0x000ee20000300800 */
[----:B------:R-:W-:-:S05]  /*664e0*/  F2FP.SATFINITE.E4M3.F32.PACK_AB_MERGE_C R14, RZ, R14, RZ ;  /* 0x0000000eff0e723e */ /* 0x000fca00048070ff */
[----:B----4-:R0:W-:Y:S02]  /*664f0*/  @!P5 STG.E.U8 desc[UR32][R136.64+0x178], R14 ;  /* 0x0001780e8800d986 */ /* 0x0101e4000c101120 */
[----:B0-----:R-:W-:-:S06]  /*66500*/  PRMT R14, RZ, 0x7610, R14 ;  /* 0x00007610ff0e7816 */ /* 0x001fcc000000000e */
[----:B------:R0:W4:Y:S02]  /*66510*/  @!P6 LDG.E.U8 R14, desc[UR32][R16.64+0x179] ;  /* 0x00017920100ee981 */ /* 0x000124000c1e1100 */
[----:B0-----:R-:W-:Y:S02]  /*66520*/  PRMT R16, RZ, 0x7610, R16 ;  /* 0x00007610ff107816 */ /* 0x001fe40000000010 */
[----:B----4-:R-:W-:-:S04]  /*66530*/  LOP3.LUT R14, R14, 0xff, RZ, 0xc0, !PT ;  /* 0x000000ff0e0e7812 */ /* 0x010fc800078ec0ff */
[----:B------:R-:W-:-:S05]  /*66540*/  F2FP.F16.E4M3.UNPACK_B R14, R14 ;  /* 0x0000000eff0e723e */ /* 0x000fca00020006ff */
[----:B------:R-:W-:-:S05]  /*66550*/  HADD2.F32 R14, -RZ, R14.H0_H0 ;  /* 0x2000000eff0e7230 */ /* 0x000fca0000004100 */
[----:B------:R-:W-:-:S04]  /*66560*/  FMUL R14, R14, UR26 ;  /* 0x0000001a0e0e7c20 */ /* 0x000fc80008400000 */
[----:B------:R-:W-:-:S05]  /*66570*/  FFMA R14, R154, UR27, R14 ;  /* 0x0000001b9a0e7c23 */ /* 0x000fca000800000e */
[----:B------:R-:W-:Y:S02]  /*66580*/  F2FP.SATFINITE.E4M3.F32.PACK_AB_MERGE_C R26, RZ, R14, RZ ;  /* 0x0000000eff1a723e */ /* 0x000fe400048070ff */
[----:B------:R-:W0:Y:S03]  /*66590*/  @!P1 LDC.64 R14, c[0x0][0x5c0] ;  /* 0x00017000ff0e9b82 */ /* 0x000e260000000a00 */
[----:B------:R-:W-:Y:S04]  /*665a0*/  @!P6 STG.E.U8 desc[UR32][R158.64+0x179], R26 ;  /* 0x0001791a9e00e986 */ /* 0x000fe8000c101120 */
[----:B------:R-:W4:Y:S01]  /*665b0*/  @!P1 LDG.E.U8 R16, desc[UR32][R18.64+0x178] ;  /* 0x0001782012109981 */ /* 0x000f22000c1e1100 */
[----:B0-----:R-:W-:-:S03]  /*665c0*/  @!P1 IADD3 R14, P5, R22, R14, RZ ;  /* 0x0000000e160e9210 */ /* 0x001fc60007fbe0ff */
[----:B------:R-:W3:Y:S02]  /*665d0*/  LDL.LU R22, [R1+0x1594] ;  /* 0x0015940001167983 */ /* 0x000ee40000300800 */
[----:B------:R-:W-:Y:S02]  /*665e0*/  @!P1 IMAD.X R15, R23, 0x1, R15, P5 ;  /* 0x00000001170f9824 */ /* 0x000fe400028e060f */
[----:B------:R-:W3:Y:S04]  /*665f0*/  LDL.LU R23, [R1+0x1590] ;  /* 0x0015900001177983 */ /* 0x000ee80000300800 */
        /* <DEDUP_REMOVED lines=13> */
[----:B------:R-:W-:Y:S02]  /*666d0*/  @!P3 IMAD.X R15, R21, 0x1, R15, P5 ;  /* 0x00000001150fb824 */ /* 0x000fe400028e060f */
[----:B------:R-:W4:Y:S01]  /*666e0*/  LDL.LU R21, [R1+0x1588] ;  /* 0x0015880001157983 */ /* 0x000f220000300800 */
[----:B------:R-:W-:-:S03]  /*666f0*/  LOP3.LUT P1, RZ, R10, 0x800000, RZ, 0xc0, !PT ;  /* 0x008000000aff7812 */ /* 0x000fc6000782c0ff */
[----:B------:R-:W4:Y:S04]  /*66700*/  LDL.LU R155, [R1+0x1184] ;  /* 0x00118400019b7983 */ /* 0x000f280000300800 */
[----:B------:R-:W4:Y:S04]  /*66710*/  LDL.LU.64 R160, [R1+0x98] ;  /* 0x0000980001a07983 */ /* 0x000f280000300a00 */
[----:B------:R-:W4:Y:S01]  /*66720*/  LDL.LU R159, [R1+0x2e8] ;  /* 0x0002e800019f7983 */ /* 0x000f220000300800 */
[----:B------:R-:W-:Y:S02]  /*66730*/  ISETP.LT.OR P6, PT, R28, 0xc1, !P1 ;  /* 0x000000c11c00780c */ /* 0x000fe40004fc1670 */
[----:B--2---:R-:W-:-:S02]  /*66740*/  LOP3.LUT R16, R16, 0xff, RZ, 0xc0, !PT ;  /* 0x000000ff10107812 */ /* 0x004fc400078ec0ff */
[----:B------:R-:W-:Y:S01]  /*66750*/  ISETP.LT.OR P5, PT, R28, 0xc2, !P1 ;  /* 0x000000c21c00780c */ /* 0x000fe20004fa1670 */
[----:B------:R-:W2:Y:S01]  /*66760*/  LDL.LU R156, [R1+0x2ec] ;  /* 0x0002ec00019c7983 */ /* 0x000ea20000300800 */
        /* <DEDUP_REMOVED lines=8> */
[----:B----4-:R-:W4:Y:S02]  /*667f0*/  @!P6 LDG.E.U8 R14, desc[UR32][R20.64+0xc0] ;  /* 0x0000c020140ee981 */ /* 0x010f24000c1e1100 */
        /* <DEDUP_REMOVED lines=8> */
[----:B0-----:R-:W-:Y:S02]  /*66880*/  PRMT R14, RZ, 0x7610, R14 ;  /* 0x00007610ff0e7816 */ /* 0x001fe4000000000e */
[----:B------:R-:W3:Y:S04]  /*66890*/  LDL.LU.64 R22, [R1+0x1580] ;  /* 0x0015800001167983 */ /* 0x000ee80000300a00 */
[----:B------:R-:W2:Y:S01]  /*668a0*/  @!P5 LDG.E.U8 R14, desc[UR32][R20.64+0xc1] ;  /* 0x0000c120140ed981 */ /* 0x000ea2000c1e1100 */
[----:B------:R-:W-:Y:S02]  /*668b0*/  ISETP.LT.OR P6, PT, R28, 0xc1, !P0 ;  /* 0x000000c11c00780c */ /* 0x000fe400047c1670 */
[----:B------:R-:W-:-:S02]  /*668c0*/  PRMT R16, RZ, 0x7610, R16 ;  /* 0x00007610ff107816 */ /* 0x000fc40000000010 */
        /* <DEDUP_REMOVED lines=8> */
[----:B0-----:R-:W0:Y:S02]  /*66950*/  @!P6 LDC.64 R14, c[0x0][0x5c0] ;  /* 0x00017000ff0eeb82 */ /* 0x001e240000000a00 */
[----:B------:R-:W2:Y:S01]  /*66960*/  LDL.LU R161, [R1+0x1190] ;  /* 0x0011900001a17983 */ /* 0x000ea20000300800 */
[----:B0-----:R-:W-:-:S03]  /*66970*/  @!P6 IADD3 R14, P5, R159, R14, RZ ;  /* 0x0000000e9f0ee210 */ /* 0x001fc60007fbe0ff */
[----:B------:R-:W2:Y:S02]  /*66980*/  LDL.LU.64 R158, [R1+0xb8] ;  /* 0x0000b800019e7983 */ /* 0x000ea40000300a00 */
[----:B------:R-:W-:Y:S01]  /*66990*/  @!P6 IMAD.X R15, R156, 0x1, R15, P5 ;  /* 0x000000019c0fe824 */ /* 0x000fe200028e060f */
[----:B------:R-:W-:-:S13]  /*669a0*/  ISETP.LT.OR P5, PT, R28, 0xc1, !P0 ;  /* 0x000000c11c00780c */ /* 0x000fda00047a1670 */
[----:B---3--:R-:W3:Y:S01]  /*669b0*/  @!P5 LDG.E.U8 R16, desc[UR32][R22.64+0xc0] ;  /* 0x0000c0201610d981 */ /* 0x008ee2000c1e1100 */
[----:B------:R-:W-:Y:S02]  /*669c0*/  ISETP.LT.OR P6, PT, R28, 0xc2, !P0 ;  /* 0x000000c21c00780c */ /* 0x000fe400047c1670 */
[----:B---3--:R-:W-:-:S04]  /*669d0*/  LOP3.LUT R16, R16, 0xff, RZ, 0xc0, !PT ;  /* 0x000000ff10107812 */ /* 0x008fc800078ec0ff */
[----:B------:R-:W-:-:S05]  /*669e0*/  F2FP.F16.E4M3.UNPACK_B R16, R16 ;  /* 0x00000010ff10723e */ /* 0x000fca00020006ff */
[----:B------:R-:W-:-:S05]  /*669f0*/  HADD2.F32 R16, -RZ, R16.H0_H0 ;  /* 0x20000010ff107230 */ /* 0x000fca0000004100 */
[----:B------:R-:W-:-:S04]  /*66a00*/  FMUL R16, R16, UR26 ;  /* 0x0000001a10107c20 */ /* 0x000fc80008400000 */
[----:B------:R-:W-:-:S05]  /*66a10*/  FFMA R16, R157, UR27, R16 ;  /* 0x0000001b9d107c23 */ /* 0x000fca0008000010 */
[----:B------:R-:W-:-:S05]  /*66a20*/  F2FP.SATFINITE.E4M3.F32.PACK_AB_MERGE_C R16, RZ, R16, RZ ;  /* 0x00000010ff10723e */ /* 0x000fca00048070ff */
[----:B------:R0:W-:Y:S02]  /*66a30*/  @!P5 STG.E.U8 desc[UR32][R14.64+0xc0], R16 ;  /* 0x0000c0100e00d986 */ /* 0x0001e4000c101120 */
[----:B0-----:R-:W4:Y:S01]  /*66a40*/  @!P6 LDC.64 R14, c[0x0][0x5c0] ;  /* 0x00017000ff0eeb82 */ /* 0x001f220000000a00 */
[----:B------:R-:W-:Y:S02]  /*66a50*/  PRMT R16, RZ, 0x7610, R16 ;  /* 0x00007610ff107816 */ /* 0x000fe40000000010 */
[----:B----4-:R-:W-:-:S05]  /*66a60*/  @!P6 IADD3 R14, P5, R154, R14, RZ ;  /* 0x0000000e9a0ee210 */ /* 0x010fca0007fbe0ff */
[----:B------:R-:W-:Y:S01]  /*66a70*/  @!P6 IMAD.X R15, R11, 0x1, R15, P5 ;  /* 0x000000010b0fe824 */ /* 0x000fe200028e060f */
[C---:B------:R-:W-:Y:S01]  /*66a80*/  ISETP.LT.OR P5, PT, R28.reuse, 0xc2, !P0 ;  /* 0x000000c21c00780c */ /* 0x040fe200047a1670 */
[----:B------:R-:W3:Y:S01]  /*66a90*/  LDL.LU R11, [R1+0x1578] ;  /* 0x00157800010b7983 */ /* 0x000ee20000300800 */
[----:B------:R-:W-:-:S03]  /*66aa0*/  ISETP.LT.OR P6, PT, R28, 0xc9, !P1 ;  /* 0x000000c91c00780c */ /* 0x000fc60004fc1670 */
[----:B------:R-:W4:Y:S04]  /*66ab0*/  LDL.LU R154, [R1+0x1194] ;  /* 0x00119400019a7983 */ /* 0x000f280000300800 */
[----:B------:R-:W3:Y:S04]  /*66ac0*/  LDL.LU.64 R156, [R1+0xa8] ;  /* 0x0000a800019c7983 */ /* 0x000ee80000300a00 */
[----:B------:R-:W2:Y:S02]  /*66ad0*/  @!P5 LDG.E.U8 R16, desc[UR32][R22.64+0xc1] ;  /* 0x0000c1201610d981 */ /* 0x000ea4000c1e1100 */
        /* <DEDUP_REMOVED lines=9> */
[----:B------:R-:W4:Y:S01]  /*66b70*/  @!P6 LDG.E.U8 R14, desc[UR32][R20.64+0xc8] ;  /* 0x0000c820140ee981 */ /* 0x000f22000c1e1100 */
[----:B------:R-:W-:Y:S02]  /*66b80*/  ISETP.LT.OR P5, PT, R28, 0xca, !P1 ;  /* 0x000000ca1c00780c */ /* 0x000fe40004fa1670 */
[----:B----4-:R-:W-:-:S04]  /*66b90*/  LOP3.LUT R14, R14, 0xff, RZ, 0xc0, !PT ;  /* 0x000000ff0e0e7812 */ /* 0x010fc800078ec0ff */
[----:B------:R-:W-:-:S05]  /*66ba0*/  F2FP.F16.E4M3.UNPACK_B R14, R14 ;  /* 0x0000000eff0e723e */ /* 0x000fca00020006ff */
[----:B------:R-:W-:-:S05]  /*66bb0*/  HADD2.F32 R14, -RZ, R14.H0_H0 ;  /* 0x2000000eff0e7230 */ /* 0x000fca0000004100 */
[----:B------:R-:W-:-:S04]  /*66bc0*/  FMUL R14, R14, UR26 ;  /* 0x0000001a0e0e7c20 */ /* 0x000fc80008400000 */
[----:B------:R-:W-:-:S05]  /*66bd0*/  FFMA R14, R161, UR27, R14 ;  /* 0x0000001ba10e7c23 */ /* 0x000fca000800000e */
[----:B------:R-:W-:-:S05]  /*66be0*/  F2FP.SATFINITE.E4M3.F32.PACK_AB_MERGE_C R14, RZ, R14, RZ ;  /* 0x0000000eff0e723e */ /* 0x000fca00048070ff */
[----:B------:R0:W-:Y:S02]  /*66bf0*/  @!P6 STG.E.U8 desc[UR32][R158.64+0xc8], R14 ;  /* 0x0000c80e9e00e986 */ /* 0x0001e4000c101120 */
[----:B0-----:R-:W-:-:S06]  /*66c00*/  PRMT R14, RZ, 0x7610, R14 ;  /* 0x00007610ff0e7816 */ /* 0x001fcc000000000e */
[----:B------:R-:W4:Y:S01]  /*66c10*/  @!P5 LDG.E.U8 R14, desc[UR32][R20.64+0xc9] ;  /* 0x0000c920140ed981 */ /* 0x000f22000c1e1100 */
[----:B------:R-:W-:Y:S02]  /*66c20*/  ISETP.LT.OR P6, PT, R28, 0xc9, !P0 ;  /* 0x000000c91c00780c */ /* 0x000fe400047c1670 */
[----:B------:R-:W-:Y:S02]  /*66c30*/  PRMT R16, RZ, 0x7610, R16 ;  /* 0x00007610ff107816 */ /* 0x000fe40000000010 */
[----:B----4-:R-:W-:-:S04]  /*66c40*/  LOP3.LUT R14, R14, 0xff, RZ, 0xc0, !PT ;  /* 0x000000ff0e0e7812 */ /* 0x010fc800078ec0ff */
[----:B------:R-:W-:-:S05]  /*66c50*/  F2FP.F16.E4M3.UNPACK_B R14, R14 ;  /* 0x0000000eff0e723e */ /* 0x000fca00020006ff */
[----:B------:R-:W-:-:S05]  /*66c60*/  HADD2.F32 R14, -RZ, R14.H0_H0 ;  /* 0x2000000eff0e7230 */ /* 0x000fca0000004100 */
[----:B------:R-:W-:-:S04]  /*66c70*/  FMUL R14, R14, UR26 ;  /* 0x0000001a0e0e7c20 */ /* 0x000fc80008400000 */
[----:B------:R-:W-:Y:S02]  /*66c80*/  FFMA R14, R154, UR27, R14 ;  /* 0x0000001b9a0e7c23 */ /* 0x000fe4000800000e */
[----:B------:R-:W4:Y:S03]  /*66c90*/  LDL.LU R154, [R1+0x119c] ;  /* 0x00119c00019a7983 */ /* 0x000f260000300800 */
[----:B------:R-:W-:-:S05]  /*66ca0*/  F2FP.SATFINITE.E4M3.F32.PACK_AB_MERGE_C R14, RZ, R14, RZ ;  /* 0x0000000eff0e723e */ /* 0x000fca00048070ff */
[----:B---3--:R0:W-:Y:S02]  /*66cb0*/  @!P5 STG.E.U8 desc[UR32][R156.64+0xc9], R14 ;  /* 0x0000c90e9c00d986 */ /* 0x0081e4000c101120 */
[----:B0-----:R-:W0:Y:S02]  /*66cc0*/  @!P6 LDC.64 R14, c[0x0][0x5c0] ;  /* 0x00017000ff0eeb82 */ /* 0x001e240000000a00 */
[----:B0-----:R-:W-:Y:S02]  /*66cd0*/  @!P6 IADD3 R14, P5, R34, R14, RZ ;  /* 0x0000000e220ee210 */ /* 0x001fe40007fbe0ff */
[----:B------:R-:W3:Y:S03]  /*66ce0*/  LDL.LU R34, [R1+0x1574] ;  /* 0x0015740001227983 */ /* 0x000ee60000300800 */
[----:B------:R-:W-:Y:S01]  /*66cf0*/  @!P6 IMAD.X R15, R35, 0x1, R15, P5 ;  /* 0x00000001230fe824 */ /* 0x000fe200028e060f */
[C---:B------:R-:W-:Y:S01]  /*66d00*/  ISETP.LT.OR P5, PT, R28.reuse, 0xc9, !P0 ;  /* 0x000000c91c00780c */ /* 0x040fe200047a1670 */
[----:B------:R-:W3:Y:S01]  /*66d10*/  LDL.LU R35, [R1+0x1570] ;  /* 0x0015700001237983 */ /* 0x000ee20000300800 */
[----:B------:R-:W-:-:S03]  /*66d20*/  ISETP.LT.OR P6, PT, R28, 0xca, !P0 ;  /* 0x000000ca1c00780c */ /* 0x000fc600047c1670 */
[----:B------:R-:W3:Y:S04]  /*66d30*/  LDL.LU R161, [R1+0x11a0] ;  /* 0x0011a00001a17983 */ /* 0x000ee80000300800 */
[----:B------:R-:W3:Y:S04]  /*66d40*/  LDL.LU.64 R158, [R1+0xd0] ;  /* 0x0000d000019e7983 */ /* 0x000ee80000300a00 */
[----:B------:R-:W2:Y:S02]  /*66d50*/  @!P5 LDG.E.U8 R16, desc[UR32][R22.64+0xc8] ;  /* 0x0000c8201610d981 */ /* 0x000ea4000c1e1100 */
        /* <DEDUP_REMOVED lines=8> */
[----:B------:R-:W-:Y:S02]  /*66de0*/  PRMT R16, RZ, 0x7610, R16 ;  /* 0x00007610ff107816 */ /* 0x000fe40000000010 */
[----:B0-----:R-:W-:Y:S02]  /*66df0*/  @!P6 IADD3 R14, P5, R32, R14, RZ ;  /* 0x0000000e200ee210 */ /* 0x001fe40007fbe0ff */
[----:B------:R-:W2:Y:S03]  /*66e00*/  LDL.LU R32, [R1+0x156c] ;  /* 0x00156c0001207983 */ /* 0x000ea60000300800 */
[----:B------:R-:W-:Y:S01]  /*66e10*/  @!P6 IMAD.X R15, R33, 0x1, R15, P5 ;  /* 0x00000001210fe824 */ /* 0x000fe200028e060f */
[C---:B------:R-:W-:Y:S01]  /*66e20*/  ISETP.LT.OR P5, PT, R28.reuse, 0xca, !P0 ;  /* 0x000000ca1c00780c */ /* 0x040fe200047a1670 */
[----:B------:R-:W2:Y:S01]  /*66e30*/  LDL.LU R33, [R1+0x1568] ;  /* 0x0015680001217983 */ /* 0x000ea20000300800 */
[----:B------:R-:W-:-:S03]  /*66e40*/  ISETP.LT.OR P6, PT, R28, 0xd1, !P1 ;  /* 0x000000d11c00780c */ /* 0x000fc60004fc1670 */
[----:B------:R-:W2:Y:S04]  /*66e50*/  LDL.LU R155, [R1+0x11a4] ;  /* 0x0011a400019b7983 */ /* 0x000ea80000300800 */
[----:B------:R-:W2:Y:S04]  /*66e60*/  LDL.LU.64 R156, [R1+0xc8] ;  /* 0x0000c800019c7983 */ /* 0x000ea80000300a00 */
[----:B------:R-:W4:Y:S02]  /*66e70*/  @!P5 LDG.E.U8 R16, desc[UR32][R22.64+0xc9] ;  /* 0x0000c9201610d981 */ /* 0x000f24000c1e1100 */
        /* <DEDUP_REMOVED lines=9> */
[----:B------:R-:W3:Y:S01]  /*66f10*/  @!P6 LDG.E.U8 R14, desc[UR32][R20.64+0xd0] ;  /* 0x0000d020140ee981 */ /* 0x000ee2000c1e1100 */
        /* <DEDUP_REMOVED lines=10> */
[----:B------:R-:W-:Y:S02]  /*66fc0*/  ISETP.LT.OR P6, PT, R28, 0xd1, !P0 ;  /* 0x000000d11c00780c */ /* 0x000fe400047c1670 */
[----:B------:R-:W-:Y:S02]  /*66fd0*/  PRMT R16, RZ, 0x7610, R16 ;  /* 0x00007610ff107816 */ /* 0x000fe40000000010 */
        /* <DEDUP_REMOVED lines=17> */
[----:B------:R-:W4:Y:S02]  /*670f0*/  @!P5 LDG.E.U8 R16, desc[UR32][R22.64+0xd0] ;  /* 0x0000d0201610d981 */ /* 0x000f24000c1e1100 */
        /* <DEDUP_REMOVED lines=9> */
[----:B0-----:R-:W-:-:S05]  /*67190*/  @!P6 IADD3 R14, P5, R139, R14, RZ ;  /* 0x0000000e8b0ee210 */ /* 0x001fca0007fbe0ff */
[----:B------:R-:W-:Y:S01]  /*671a0*/  @!P6 IMAD.X R15, R40, 0x1, R15, P5 ;  /* 0x00000001280fe824 */ /* 0x000fe200028e060f */
[C---:B------:R-:W-:Y:S01]  /*671b0*/  ISETP.LT.OR P5, PT, R28.reuse, 0xd2, !P0 ;  /* 0x000000d21c00780c */ /* 0x040fe200047a1670 */
[----:B------:R-:W4:Y:S01]  /*671c0*/  LDL.LU R40, [R1+0x155c] ;  /* 0x00155c0001287983 */ /* 0x000f220000300800 */
[----:B------:R-:W-:-:S03]  /*671d0*/  ISETP.LT.OR P6, PT, R28, 0xd9, !P1 ;  /* 0x000000d91c00780c */ /* 0x000fc60004fc1670 */
[----:B------:R-:W4:Y:S04]  /*671e0*/  LDL.LU R154, [R1+0x11b4] ;  /* 0x0011b400019a7983 */ /* 0x000f280000300800 */
[----:B------:R-:W4:Y:S04]  /*671f0*/  LDL.LU.64 R156, [R1+0xe0] ;  /* 0x0000e000019c7983 */ /* 0x000f280000300a00 */
        /* <DEDUP_REMOVED lines=31> */
[----:B0-----:R-:W0:Y:S02]  /*673f0*/  @!P6 LDC.64 R14, c[0x0][0x5c0] ;  /* 0x00017000ff0eeb82 */ /* 0x001e240000000a00 */
[----:B0-----:R-:W-:Y:S02]  /*67400*/  @!P6 IADD3 R14, P5, R41, R14, RZ ;  /* 0x0000000e290ee210 */ /* 0x001fe40007fbe0ff */
[----:B------:R-:W4:Y:S03]  /*67410*/  LDL.LU R41, [R1+0x1558] ;  /* 0x0015580001297983 */ /* 0x000f260000300800 */
        /* <DEDUP_REMOVED lines=24> */
[----:B------:R-:W3:Y:S02]  /*675a0*/  @!P5 LDG.E.U8 R16, desc[UR32][R22.64+0xd9] ;  /* 0x0000d9201610d981 */ /* 0x000ee4000c1e1100 */
        /* <DEDUP_REMOVED lines=423> */
[----:B0-----:R-:W-:Y:S02]  /*69020*/  PRMT R14, RZ, 0x7610, R14 ;  /* 0x00007610ff0e7816 */ /* 0x001fe4000000000e */
[----:B------:R-:W-:Y:S01]  /*69030*/  PRMT R16, RZ, 0x7610, R16 ;  /* 0x00007610ff107816 */ /* 0x000fe20000000010 */
[----:B------:R-:W4:Y:S04]  /*69040*/  LDL.LU R157, [R1+0x123c] ;  /* 0x00123c00019d7983 */ /* 0x000f280000300800 */
[----:B------:R-:W3:Y:S01]  /*69050*/  @!P5 LDG.E.U8 R14, desc[UR32][R20.64+0x119] ;  /* 0x00011920140ed981 */ /* 0x000ee2000c1e1100 */
[----:B------:R-:W-:-:S02]  /*69060*/  ISETP.LT.OR P6, PT, R28, 0x119, !P0 ;  /* 0x000001191c00780c */ /* 0x000fc400047c1670 */
[----:B---3--:R-:W-:-:S04]  /*69070*/  LOP3.LUT R14, R14, 0xff, RZ, 0xc0, !PT ;  /* 0x000000ff0e0e7812 */ /* 0x008fc800078ec0ff */
[----:B------:R-:W-:-:S05]  /*69080*/  F2FP.F16.E4M3.UNPACK_B R14, R14 ;  /* 0x0000000eff0e723e */ /* 0x000fca00020006ff */
[----:B------:R-:W-:-:S05]  /*69090*/  HADD2.F32 R14, -RZ, R14.H0_H0 ;  /* 0x2000000eff0e7230 */ /* 0x000fca0000004100 */
[----:B------:R-:W-:-:S04]  /*690a0*/  FMUL R14, R14, UR26 ;  /* 0x0000001a0e0e7c20 */ /* 0x000fc80008400000 */
[----:B------:R-:W-:-:S05]  /*690b0*/  FFMA R14, R154, UR27, R14 ;  /* 0x0000001b9a0e7c23 */ /* 0x000fca000800000e */
        /* <DEDUP_REMOVED lines=9> */
[----:B------:R-:W3:Y:S08]  /*69150*/  LDL.LU R154, [R1+0x1240] ;  /* 0x00124000019a7983 */ /* 0x000ef00000300800 */
        /* <DEDUP_REMOVED lines=16> */
[----:B------:R-:W2:Y:S08]  /*69260*/  LDL.LU R155, [R1+0x1244] ;  /* 0x00124400019b7983 */ /* 0x000eb00000300800 */
        /* <DEDUP_REMOVED lines=16> */
[----:B------:R-:W-:Y:S01]  /*69370*/  FFMA R14, R154, UR27, R14 ;  /* 0x0000001b9a0e7c23 */ /* 0x000fe2000800000e */
[----:B------:R-:W-:Y:S01]  /*69380*/  PRMT R16, RZ, 0x7610, R16 ;  /* 0x00007610ff107816 */ /* 0x000fe20000000010 */
[----:B------:R-:W3:Y:S03]  /*69390*/  LDL.LU R154, [R1+0x124c] ;  /* 0x00124c00019a7983 */ /* 0x000ee60000300800 */
[----:B------:R-:W-:-:S05]  /*693a0*/  F2FP.SATFINITE.E4M3.F32.PACK_AB_MERGE_C R14, RZ, R14, RZ ;  /* 0x0000000eff0e723e */ /* 0x000fca00048070ff */
[----:B--2---:R0:W-:Y:S02]  /*693b0*/  @!P6 STG.E.U8 desc[UR32][R134.64+0x120], R14 ;  /* 0x0001200e8600e986 */ /* 0x0041e4000c101120 */
[----:B0-----:R-:W-:-:S06]  /*693c0*/  PRMT R14, RZ, 0x7610, R14 ;  /* 0x00007610ff0e7816 */ /* 0x001fcc000000000e */
[----:B------:R-:W2:Y:S01]  /*693d0*/  @!P5 LDG.E.U8 R14, desc[UR32][R20.64+0x121] ;  /* 0x00012120140ed981 */ /* 0x000ea2000c1e1100 */
        /* <DEDUP_REMOVED lines=27> */
[----:B------:R-:W4:Y:S03]  /*69590*/  LDL.LU R86, [R1+0x14c4] ;  /* 0x0014c40001567983 */ /* 0x000f260000300800 */
[----:B------:R-:W-:Y:S01]  /*695a0*/  @!P6 IMAD.X R15, R87, 0x1, R15, P5 ;  /* 0x00000001570fe824 */ /* 0x000fe200028e060f */
[C---:B------:R-:W-:Y:S01]  /*695b0*/  ISETP.LT.OR P5, PT, R28.reuse, 0x122, !P0 ;  /* 0x000001221c00780c */ /* 0x040fe200047a1670 */
[----:B------:R-:W4:Y:S01]  /*695c0*/  LDL.LU R87, [R1+0x14c0] ;  /* 0x0014c00001577983 */ /* 0x000f220000300800 */
[----:B------:R-:W-:-:S03]  /*695d0*/  ISETP.LT.OR P6, PT, R28, 0x129, !P1 ;  /* 0x000001291c00780c */ /* 0x000fc60004fc1670 */
[----:B------:R-:W4:Y:S08]  /*695e0*/  LDL.LU R157, [R1+0x1254] ;  /* 0x00125400019d7983 */ /* 0x000f300000300800 */
        /* <DEDUP_REMOVED lines=10> */
[----:B------:R-:W2:Y:S01]  /*69690*/  @!P6 LDG.E.U8 R14, desc[UR32][R20.64+0x128] ;  /* 0x00012820140ee981 */ /* 0x000ea2000c1e1100 */
[----:B------:R-:W-:Y:S02]  /*696a0*/  ISETP.LT.OR P5, PT, R28, 0x12a, !P1 ;  /* 0x0000012a1c00780c */ /* 0x000fe40004fa1670 */
[----:B--2---:R-:W-:-:S04]  /*696b0*/  LOP3.LUT R14, R14, 0xff, RZ, 0xc0, !PT ;  /* 0x000000ff0e0e7812 */ /* 0x004fc800078ec0ff */
[----:B------:R-:W-:-:S05]  /*696c0*/  F2FP.F16.E4M3.UNPACK_B R14, R14 ;  /* 0x0000000eff0e723e */ /* 0x000fca00020006ff */
[----:B------:R-:W-:-:S05]  /*696d0*/  HADD2.F32 R14, -RZ, R14.H0_H0 ;  /* 0x2000000eff0e7230 */ /* 0x000fca0000004100 */
[----:B------:R-:W-:-:S04]  /*696e0*/  FMUL R14, R14, UR26 ;  /* 0x0000001a0e0e7c20 */ /* 0x000fc80008400000 */
[----:B------:R-:W-:Y:S01]  /*696f0*/  FFMA R14, R155, UR27, R14 ;  /* 0x0000001b9b0e7c23 */ /* 0x000fe2000800000e */
[----:B------:R-:W-:Y:S01]  /*69700*/  PRMT R16, RZ, 0x7610, R16 ;  /* 0x00007610ff107816 */ /* 0x000fe20000000010 */
[----:B------:R-:W2:Y:S03]  /*69710*/  LDL.LU R155, [R1+0x125c] ;  /* 0x00125c00019b7983 */ /* 0x000ea60000300800 */
[----:B------:R-:W-:-:S05]  /*69720*/  F2FP.SATFINITE.E4M3.F32.PACK_AB_MERGE_C R14, RZ, R14, RZ ;  /* 0x0000000eff0e723e */ /* 0x000fca00048070ff */
[----:B----4-:R0:W-:Y:S02]  /*69730*/  @!P6 STG.E.U8 desc[UR32][R86.64+0x128], R14 ;  /* 0x0001280e5600e986 */ /* 0x0101e4000c101120 */
        /* <DEDUP_REMOVED lines=51> */
[----:B------:R-:W-:Y:S01]  /*69a70*/  FFMA R14, R157, UR27, R14 ;  /* 0x0000001b9d0e7c23 */ /* 0x000fe2000800000e */
[----:B------:R-:W-:Y:S01]  /*69a80*/  PRMT R16, RZ, 0x7610, R16 ;  /* 0x00007610ff107816 */ /* 0x000fe20000000010 */
[----:B------:R-:W4:Y:S03]  /*69a90*/  LDL.LU R157, [R1+0x126c] ;  /* 0x00126c00019d7983 */ /* 0x000f260000300800 */
[----:B------:R-:W-:-:S05]  /*69aa0*/  F2FP.SATFINITE.E4M3.F32.PACK_AB_MERGE_C R14, RZ, R14, RZ ;  /* 0x0000000eff0e723e */ /* 0x000fca00048070ff */
[----:B---3--:R0:W-:Y:S02]  /*69ab0*/  @!P6 STG.E.U8 desc[UR32][R82.64+0x130], R14 ;  /* 0x0001300e5200e986 */ /* 0x0081e4000c101120 */
        /* <DEDUP_REMOVED lines=29> */
[----:B------:R0:W5:Y:S03]  /*69c90*/  LDL.LU R8, [R1+0x14a4] ;  /* 0x0014a40001087983 */ /* 0x0001660000300800 */
[----:B------:R-:W-:Y:S01]  /*69ca0*/  @!P6 IMAD.X R15, R2, 0x1, R15, P5 ;  /* 0x00000001020fe824 */ /* 0x000fe200028e060f */
[C---:B------:R-:W-:Y:S01]  /*69cb0*/  ISETP.LT.OR P5, PT, R28.reuse, 0x132, !P0 ;  /* 0x000001321c00780c */ /* 0x040fe200047a1670 */
[----:B------:R0:W5:Y:S01]  /*69cc0*/  LDL.LU R2, [R1+0x14a0] ;  /* 0x0014a00001027983 */ /* 0x0001620000300800 */
        /* <DEDUP_REMOVED lines=9> */
[----:B------:R-:W-:Y:S02]  /*69d60*/  F2FP.SATFINITE.E4M3.F32.PACK_AB_MERGE_C R17, RZ, R16, RZ ;  /* 0x00000010ff11723e */ /* 0x000fe400048070ff */
[----:B------:R-:W-:-:S03]  /*69d70*/  PRMT R16, RZ, 0x7610, R16 ;  /* 0x00007610ff107816 */ /* 0x000fc60000000010 */
[----:B------:R1:W-:Y:S04]  /*69d80*/  @!P5 STG.E.U8 desc[UR32][R14.64+0x131], R17 ;  /* 0x000131110e00d986 */ /* 0x0003e8000c101120 */
[----:B------:R-:W3:Y:S01]  /*69d90*/  @!P6 LDG.E.U8 R16, desc[UR32][R20.64+0x138] ;  /* 0x000138201410e981 */ /* 0x000ee2000c1e1100 */
[----:B------:R-:W-:Y:S02]  /*69da0*/  ISETP.LT.OR P5, PT, R28, 0x13a, !P1 ;  /* 0x0000013a1c00780c */ /* 0x000fe40004fa1670 */
[----:B---3--:R-:W-:-:S04]  /*69db0*/  LOP3.LUT R16, R16, 0xff, RZ, 0xc0, !PT ;  /* 0x000000ff10107812 */ /* 0x008fc800078ec0ff */
[----:B------:R-:W-:-:S05]  /*69dc0*/  F2FP.F16.E4M3.UNPACK_B R16, R16 ;  /* 0x00000010ff10723e */ /* 0x000fca00020006ff */
[----:B------:R-:W-:-:S05]  /*69dd0*/  HADD2.F32 R16, -RZ, R16.H0_H0 ;  /* 0x20000010ff107230 */ /* 0x000fca0000004100 */
[----:B------:R-:W-:-:S04]  /*69de0*/  FMUL R16, R16, UR26 ;  /* 0x0000001a10107c20 */ /* 0x000fc80008400000 */
[----:B------:R-:W-:Y:S02]  /*69df0*/  FFMA R16, R154, UR27, R16 ;  /* 0x0000001b9a107c23 */ /* 0x000fe40008000010 */
[----:B------:R-:W3:Y:S03]  /*69e00*/  LDL.LU R154, [R1+0x127c] ;  /* 0x00127c00019a7983 */ /* 0x000ee60000300800 */
[----:B------:R-:W-:Y:S02]  /*69e10*/  F2FP.SATFINITE.E4M3.F32.PACK_AB_MERGE_C R19, RZ, R16, RZ ;  /* 0x00000010ff13723e */ /* 0x000fe400048070ff */
[----:B------:R-:W-:-:S03]  /*69e20*/  PRMT R16, RZ, 0x7610, R16 ;  /* 0x00007610ff107816 */ /* 0x000fc60000000010 */
[----:B------:R-:W-:Y:S04]  /*69e30*/  @!P6 STG.E.U8 desc[UR32][R78.64+0x138], R19 ;  /* 0x000138134e00e986 */ /* 0x000fe8000c101120 */
[----:B------:R-:W2:Y:S01]  /*69e40*/  @!P5 LDG.E.U8 R16, desc[UR32][R20.64+0x139] ;  /* 0x000139201410d981 */ /* 0x000ea2000c1e1100 */
[----:B------:R-:W-:-:S13]  /*69e50*/  ISETP.LT.OR P6, PT, R28, 0x139, !P0 ;  /* 0x000001391c00780c */ /* 0x000fda00047c1670 */
[----:B-1----:R-:W1:Y:S01]  /*69e60*/  @!P6 LDC.64 R14, c[0x0][0x5c0] ;  /* 0x00017000ff0eeb82 */ /* 0x002e620000000a00 */
[----:B--2---:R-:W-:-:S04]  /*69e70*/  LOP3.LUT R16, R16, 0xff, RZ, 0xc0, !PT ;  /* 0x000000ff10107812 */ /* 0x004fc800078ec0ff */
[----:B------:R-:W-:-:S05]  /*69e80*/  F2FP.F16.E4M3.UNPACK_B R16, R16 ;  /* 0x00000010ff10723e */ /* 0x000fca00020006ff */
[----:B------:R-:W-:-:S05]  /*69e90*/  HADD2.F32 R16, -RZ, R16.H0_H0 ;  /* 0x20000010ff107230 */ /* 0x000fca0000004100 */
[----:B------:R-:W-:-:S04]  /*69ea0*/  FMUL R16, R16, UR26 ;  /* 0x0000001a10107c20 */ /* 0x000fc80008400000 */
[----:B------:R-:W-:Y:S02]  /*69eb0*/  FFMA R16, R155, UR27, R16 ;  /* 0x0000001b9b107c23 */ /* 0x000fe40008000010 */
[----:B------:R-:W2:Y:S03]  /*69ec0*/  LDL.LU R155, [R1+0x1280] ;  /* 0x00128000019b7983 */ /* 0x000ea60000300800 */
[----:B------:R-:W-:-:S05]  /*69ed0*/  F2FP.SATFINITE.E4M3.F32.PACK_AB_MERGE_C R17, RZ, R16, RZ ;  /* 0x00000010ff11723e */ /* 0x000fca00048070ff */
[----:B------:R0:W-:Y:S01]  /*69ee0*/  @!P5 STG.E.U8 desc[UR32][R76.64+0x139], R17 ;  /* 0x000139114c00d986 */ /* 0x0001e2000c101120 */
[----:B-1----:R-:W-:-:S05]  /*69ef0*/  @!P6 IADD3 R14, P5, R152, R14, RZ ;  /* 0x0000000e980ee210 */ /* 0x002fca0007fbe0ff */
[----:B------:R-:W-:Y:S01]  /*69f00*/  @!P6 IMAD.X R15, R153, 0x1, R15, P5 ;  /* 0x00000001990fe824 */ /* 0x000fe200028e060f */
[----:B------:R-:W-:Y:S02]  /*69f10*/  ISETP.LT.OR P5, PT, R28, 0x139, !P0 ;  /* 0x000001391c00780c */ /* 0x000fe400047a1670 */
[----:B------:R-:W-:-:S11]  /*69f20*/  PRMT R16, RZ, 0x7610, R16 ;  /* 0x00007610ff107816 */ /* 0x000fd60000000010 */
[----:B------:R-:W4:Y:S01]  /*69f30*/  @!P5 LDG.E.U8 R16, desc[UR32][R22.64+0x138] ;  /* 0x000138201610d981 */ /* 0x000f22000c1e1100 */
[----:B------:R-:W-:Y:S02]  /*69f40*/  ISETP.LT.OR P6, PT, R28, 0x13a, !P0 ;  /* 0x0000013a1c00780c */ /* 0x000fe400047c1670 */
[----:B----4-:R-:W-:-:S04]  /*69f50*/  LOP3.LUT R16, R16, 0xff, RZ, 0xc0, !PT ;  /* 0x000000ff10107812 */ /* 0x010fc800078ec0ff */
[----:B------:R-:W-:-:S05]  /*69f60*/  F2FP.F16.E4M3.UNPACK_B R16, R16 ;  /* 0x00000010ff10723e */ /* 0x000fca00020006ff */
[----:B------:R-:W-:-:S05]  /*69f70*/  HADD2.F32 R16, -RZ, R16.H0_H0 ;  /* 0x20000010ff107230 */ /* 0x000fca0000004100 */
[----:B------:R-:W-:-:S04]  /*69f80*/  FMUL R16, R16, UR26 ;  /* 0x0000001a10107c20 */ /* 0x000fc80008400000 */
[----:B------:R-:W-:Y:S02]  /*69f90*/  FFMA R16, R157, UR27, R16 ;  /* 0x0000001b9d107c23 */ /* 0x000fe40008000010 */
[----:B------:R-:W4:Y:S03]  /*69fa0*/  LDL.LU R157, [R1+0x1284] ;  /* 0x00128400019d7983 */ /* 0x000f260000300800 */
[----:B0-----:R-:W-:-:S05]  /*69fb0*/  F2FP.SATFINITE.E4M3.F32.PACK_AB_MERGE_C R17, RZ, R16, RZ ;  /* 0x00000010ff11723e */ /* 0x001fca00048070ff */
[----:B------:R0:W-:Y:S02]  /*69fc0*/  @!P5 STG.E.U8 desc[UR32][R14.64+0x138], R17 ;  /* 0x000138110e00d986 */ /* 0x0001e4000c101120 */
[----:B0-----:R-:W0:Y:S01]  /*69fd0*/  @!P6 LDC.64 R14, c[0x0][0x5c0] ;  /* 0x00017000ff0eeb82 */ /* 0x001e220000000a00 */
[----:B------:R-:W-:Y:S02]  /*69fe0*/  PRMT R16, RZ, 0x7610, R16 ;  /* 0x00007610ff107816 */ /* 0x000fe40000000010 */
[----:B0-----:R-:W-:-:S05]  /*69ff0*/  @!P6 IADD3 R14, P5, R150, R14, RZ ;  /* 0x0000000e960ee210 */ /* 0x001fca0007fbe0ff */
[----:B------:R-:W-:Y:S01]  /*6a000*/  @!P6 IMAD.X R15, R151, 0x1, R15, P5 ;  /* 0x00000001970fe824 */ /* 0x000fe200028e060f */
[----:B------:R-:W-:-:S13]  /*6a010*/  ISETP.LT.OR P5, PT, R28, 0x13a, !P0 ;  /* 0x0000013a1c00780c */ /* 0x000fda00047a1670 */
        /* <DEDUP_REMOVED lines=10> */
[----:B------:R0:W-:Y:S04]  /*6a0c0*/  @!P5 STG.E.U8 desc[UR32][R14.64+0x139], R17 ;  /* 0x000139110e00d986 */ /* 0x0001e8000c101120 */
[----:B------:R-:W2:Y:S01]  /*6a0d0*/  @!P6 LDG.E.U8 R16, desc[UR32][R20.64+0x140] ;  /* 0x000140201410e981 */ /* 0x000ea2000c1e1100 */
[----:B------:R-:W-:Y:S02]  /*6a0e0*/  ISETP.LT.OR P5, PT, R28, 0x142, !P1 ;  /* 0x000001421c00780c */ /* 0x000fe40004fa1670 */
[----:B--2---:R-:W-:-:S04]  /*6a0f0*/  LOP3.LUT R16, R16, 0xff, RZ, 0xc0, !PT ;  /* 0x000000ff10107812 */ /* 0x004fc800078ec0ff */
[----:B------:R-:W-:-:S05]  /*6a100*/  F2FP.F16.E4M3.UNPACK_B R16, R16 ;  /* 0x00000010ff10723e */ /* 0x000fca00020006ff */
[----:B------:R-:W-:-:S05]  /*6a110*/  HADD2.F32 R16, -RZ, R16.H0_H0 ;  /* 0x20000010ff107230 */ /* 0x000fca0000004100 */
[----:B------:R-:W-:-:S04]  /*6a120*/  FMUL R16, R16, UR26 ;  /* 0x0000001a10107c20 */ /* 0x000fc80008400000 */
[----:B------:R-:W-:Y:S02]  /*6a130*/  FFMA R16, R155, UR27, R16 ;  /* 0x0000001b9b107c23 */ /* 0x000fe40008000010 */
[----:B------:R-:W2:Y:S03]  /*6a140*/  LDL.LU R155, [R1+0x128c] ;  /* 0x00128c00019b7983 */ /* 0x000ea60000300800 */
[----:B------:R-:W-:Y:S02]  /*6a150*/  F2FP.SATFINITE.E4M3.F32.PACK_AB_MERGE_C R19, RZ, R16, RZ ;  /* 0x00000010ff13723e */ /* 0x000fe400048070ff */
[----:B------:R-:W-:-:S03]  /*6a160*/  PRMT R16, RZ, 0x7610, R16 ;  /* 0x00007610ff107816 */ /* 0x000fc60000000010 */
[----:B------:R-:W-:Y:S04]  /*6a170*/  @!P6 STG.E.U8 desc[UR32][R74.64+0x140], R19 ;  /* 0x000140134a00e986 */ /* 0x000fe8000c101120 */
[----:B------:R-:W4:Y:S01]  /*6a180*/  @!P5 LDG.E.U8 R16, desc[UR32][R20.64+0x141] ;  /* 0x000141201410d981 */ /* 0x000f22000c1e1100 */
[----:B------:R-:W-:-:S13]  /*6a190*/  ISETP.LT.OR P6, PT, R28, 0x141, !P0 ;  /* 0x000001411c00780c */ /* 0x000fda00047c1670 */
[----:B0-----:R-:W0:Y:S01]  /*6a1a0*/  @!P6 LDC.64 R14, c[0x0][0x5c0] ;  /* 0x00017000ff0eeb82 */ /* 0x001e220000000a00 */
[----:B----4-:R-:W-:-:S04]  /*6a1b0*/  LOP3.LUT R16, R16, 0xff, RZ, 0xc0, !PT ;  /* 0x000000ff10107812 */ /* 0x010fc800078ec0ff */
[----:B------:R-:W-:-:S05]  /*6a1c0*/  F2FP.F16.E4M3.UNPACK_B R16, R16 ;  /* 0x00000010ff10723e */ /* 0x000fca00020006ff */
[----:B------:R-:W-:-:S05]  /*6a1d0*/  HADD2.F32 R16, -RZ, R16.H0_H0 ;  /* 0x20000010ff107230 */ /* 0x000fca0000004100 */
[----:B------:R-:W-:-:S04]  /*6a1e0*/  FMUL R16, R16, UR26 ;  /* 0x0000001a10107c20 */ /* 0x000fc80008400000 */
[----:B------:R-:W-:Y:S02]  /*6a1f0*/  FFMA R16, R157, UR27, R16 ;  /* 0x0000001b9d107c23 */ /* 0x000fe40008000010 */
[----:B------:R-:W4:Y:S03]  /*6a200*/  LDL.LU R157, [R1+0x1290] ;  /* 0x00129000019d7983 */ /* 0x000f260000300800 */
[----:B------:R-:W-:-:S05]  /*6a210*/  F2FP.SATFINITE.E4M3.F32.PACK_AB_MERGE_C R17, RZ, R16, RZ ;  /* 0x00000010ff11723e */ /* 0x000fca00048070ff */
[----:B------:R1:W-:Y:S01]  /*6a220*/  @!P5 STG.E.U8 desc[UR32][R72.64+0x141], R17 ;  /* 0x000141114800d986 */ /* 0x0003e2000c101120 */
[----:B0-----:R-:W-:-:S05]  /*6a230*/  @!P6 IADD3 R14, P5, R148, R14, RZ ;  /* 0x0000000e940ee210 */ /* 0x001fca0007fbe0ff */
[----:B------:R-:W-:Y:S01]  /*6a240*/  @!P6 IMAD.X R15, R149, 0x1, R15, P5 ;  /* 0x00000001950fe824 */ /* 0x000fe200028e060f */
[----:B------:R-:W-:Y:S02]  /*6a250*/  ISETP.LT.OR P5, PT, R28, 0x141, !P0 ;  /* 0x000001411c00780c */ /* 0x000fe400047a1670 */
[----:B------:R-:W-:-:S11]  /*6a260*/  PRMT R16, RZ, 0x7610, R16 ;  /* 0x00007610ff107816 */ /* 0x000fd60000000010 */
        /* <DEDUP_REMOVED lines=8> */
[----:B-1----:R-:W-:-:S05]  /*6a2f0*/  F2FP.SATFINITE.E4M3.F32.PACK_AB_MERGE_C R17, RZ, R16, RZ ;  /* 0x00000010ff11723e */ /* 0x002fca00048070ff */
[----:B------:R0:W-:Y:S02]  /*6a300*/  @!P5 STG.E.U8 desc[UR32][R14.64+0x140], R17 ;  /* 0x000140110e00d986 */ /* 0x0001e4000c101120 */
[----:B0-----:R-:W0:Y:S01]  /*6a310*/  @!P6 LDC.64 R14, c[0x0][0x5c0] ;  /* 0x00017000ff0eeb82 */ /* 0x001e220000000a00 */
[----:B------:R-:W-:Y:S02]  /*6a320*/  PRMT R16, RZ, 0x7610, R16 ;  /* 0x00007610ff107816 */ /* 0x000fe40000000010 */
[----:B0-----:R-:W-:-:S05]  /*6a330*/  @!P6 IADD3 R14, P5, R146, R14, RZ ;  /* 0x0000000e920ee210 */ /* 0x001fca0007fbe0ff */
[----:B------:R-:W-:Y:S01]  /*6a340*/  @!P6 IMAD.X R15, R147, 0x1, R15, P5 ;  /* 0x00000001930fe824 */ /* 0x000fe200028e060f */
[----:B------:R-:W-:-:S13]  /*6a350*/  ISETP.LT.OR P5, PT, R28, 0x142, !P0 ;  /* 0x000001421c00780c */ /* 0x000fda00047a1670 */
        /* <DEDUP_REMOVED lines=10> */
[----:B------:R0:W-:Y:S04]  /*6a400*/  @!P5 STG.E.U8 desc[UR32][R14.64+0x141], R17 ;  /* 0x000141110e00d986 */ /* 0x0001e8000c101120 */
        /* <DEDUP_REMOVED lines=10> */
[----:B------:R-:W-:Y:S04]  /*6a4b0*/  @!P6 STG.E.U8 desc[UR32][R68.64+0x148], R19 ;  /* 0x000148134400e986 */ /* 0x000fe8000c101120 */
[----:B------:R-:W3:Y:S01]  /*6a4c0*/  @!P5 LDG.E.U8 R16, desc[UR32][R20.64+0x149] ;  /* 0x000149201410d981 */ /* 0x000ee2000c1e1100 */
[----:B------:R-:W-:-:S13]  /*6a4d0*/  ISETP.LT.OR P6, PT, R28, 0x149, !P0 ;  /* 0x000001491c00780c */ /* 0x000fda00047c1670 */
[----:B0-----:R-:W0:Y:S01]  /*6a4e0*/  @!P6 LDC.64 R14, c[0x0][0x5c0] ;  /* 0x00017000ff0eeb82 */ /* 0x001e220000000a00 */
[----:B---3--:R-:W-:-:S04]  /*6a4f0*/  LOP3.LUT R16, R16, 0xff, RZ, 0xc0, !PT ;  /* 0x000000ff10107812 */ /* 0x008fc800078ec0ff */
[----:B------:R-:W-:-:S05]  /*6a500*/  F2FP.F16.E4M3.UNPACK_B R16, R16 ;  /* 0x00000010ff10723e */ /* 0x000fca00020006ff */
[----:B------:R-:W-:-:S05]  /*6a510*/  HADD2.F32 R16, -RZ, R16.H0_H0 ;  /* 0x20000010ff107230 */ /* 0x000fca0000004100 */
[----:B------:R-:W-:-:S04]  /*6a520*/  FMUL R16, R16, UR26 ;  /* 0x0000001a10107c20 */ /* 0x000fc80008400000 */
[----:B------:R-:W-:Y:S02]  /*6a530*/  FFMA R16, R154, UR27, R16 ;  /* 0x0000001b9a107c23 */ /* 0x000fe40008000010 */
[----:B------:R-:W3:Y:S03]  /*6a540*/  LDL.LU R154, [R1+0x12a0] ;  /* 0x0012a000019a7983 */ /* 0x000ee60000300800 */
[----:B------:R-:W-:-:S05]  /*6a550*/  F2FP.SATFINITE.E4M3.F32.PACK_AB_MERGE_C R17, RZ, R16, RZ ;  /* 0x00000010ff11723e */ /* 0x000fca00048070ff */
[----:B------:R1:W-:Y:S01]  /*6a560*/  @!P5 STG.E.U8 desc[UR32][R62.64+0x149], R17 ;  /* 0x000149113e00d986 */ /* 0x0003e2000c101120 */
[----:B0-----:R-:W-:-:S05]  /*6a570*/  @!P6 IADD3 R14, P5, R144, R14, RZ ;  /* 0x0000000e900ee210 */ /* 0x001fca0007fbe0ff */
[----:B------:R-:W-:Y:S01]  /*6a580*/  @!P6 IMAD.X R15, R145, 0x1, R15, P5 ;  /* 0x00000001910fe824 */ /* 0x000fe200028e060f */
[----:B------:R-:W-:Y:S02]  /*6a590*/  ISETP.LT.OR P5, PT, R28, 0x149, !P0 ;  /* 0x000001491c00780c */ /* 0x000fe400047a1670 */
[----:B------:R-:W-:-:S11]  /*6a5a0*/  PRMT R16, RZ, 0x7610, R16 ;  /* 0x00007610ff107816 */ /* 0x000fd60000000010 */
        /* <DEDUP_REMOVED lines=8> */
[----:B-1----:R-:W-:-:S05]  /*6a630*/  F2FP.SATFINITE.E4M3.F32.PACK_AB_MERGE_C R17, RZ, R16, RZ ;  /* 0x00000010ff11723e */ /* 0x002fca00048070ff */
[----:B------:R0:W-:Y:S02]  /*6a640*/  @!P5 STG.E.U8 desc[UR32][R14.64+0x148], R17 ;  /* 0x000148110e00d986 */ /* 0x0001e4000c101120 */
[----:B0-----:R-:W0:Y:S01]  /*6a650*/  @!P6 LDC.64 R14, c[0x0][0x5c0] ;  /* 0x00017000ff0eeb82 */ /* 0x001e220000000a00 */
[----:B------:R-:W-:Y:S02]  /*6a660*/  PRMT R16, RZ, 0x7610, R16 ;  /* 0x00007610ff107816 */ /* 0x000fe40000000010 */
[----:B0-----:R-:W-:-:S05]  /*6a670*/  @!P6 IADD3 R14, P5, R141, R14, RZ ;  /* 0x0000000e8d0ee210 */ /* 0x001fca0007fbe0ff */
[----:B------:R-:W-:Y:S01]  /*6a680*/  @!P6 IMAD.X R15, R143, 0x1, R15, P5 ;  /* 0x000000018f0fe824 */ /* 0x000fe200028e060f */
[----:B------:R-:W-:-:S13]  /*6a690*/  ISETP.LT.OR P5, PT, R28, 0x14a, !P0 ;  /* 0x0000014a1c00780c */ /* 0x000fda00047a1670 */
        /* <DEDUP_REMOVED lines=24> */
[----:B0-----:R-:W0:Y:S01]  /*6a820*/  @!P6 LDC.64 R14, c[0x0][0x5c0] ;  /* 0x00017000ff0eeb82 */ /* 0x001e220000000a00 */
        /* <DEDUP_REMOVED lines=8> */
[----:B0-----:R-:W-:-:S05]  /*6a8b0*/  @!P6 IADD3 R14, P5, R138, R14, RZ ;  /* 0x0000000e8a0ee210 */ /* 0x001fca0007fbe0ff */
        /* <DEDUP_REMOVED lines=11> */
[----:B-1----:R-:W-:-:S05]  /*6a970*/  F2FP.SATFINITE.E4M3.F32.PACK_AB_MERGE_C R17, RZ, R16, RZ ;  /* 0x00000010ff11723e */ /* 0x002fca00048070ff */
        /* <DEDUP_REMOVED lines=155> */
[----:B-1----:R-:W-:Y:S02]  /*6b330*/  F2FP.SATFINITE.E4M3.F32.PACK_AB_MERGE_C R17, RZ, R16, RZ ;  /* 0x00000010ff11723e */ /* 0x002fe400048070ff */
[----:B------:R-:W-:-:S03]  /*6b340*/  PRMT R16, RZ, 0x7610, R16 ;  /* 0x00007610ff107816 */ /* 0x000fc60000000010 */
[----:B------:R0:W-:Y:S04]  /*6b350*/  @!P5 STG.E.U8 desc[UR32][R14.64+0x168], R17 ;  /* 0x000168110e00d986 */ /* 0x0001e8000c101120 */
[----:B------:R-:W3:Y:S01]  /*6b360*/  @!P6 LDG.E.U8 R16, desc[UR32][R22.64+0x169] ;  /* 0x000169201610e981 */ /* 0x000ee2000c1e1100 */
[----:B0-----:R-:W0:Y:S02]  /*6b370*/  @!P6 LDC.64 R14, c[0x0][0x5c0] ;  /* 0x00017000ff0eeb82 */ /* 0x001e240000000a00 */
[----:B0-----:R-:W-:-:S05]  /*6b380*/  @!P6 IADD3 R14, P5, R66, R14, RZ ;  /* 0x0000000e420ee210 */ /* 0x001fca0007fbe0ff */
[----:B------:R-:W-:Y:S01]  /*6b390*/  @!P6 IMAD.X R15, R67, 0x1, R15, P5 ;  /* 0x00000001430fe824 */ /* 0x000fe200028e060f */
[----:B------:R-:W-:Y:S02]  /*6b3a0*/  ISETP.LT.OR P5, PT, R28, 0x171, !P1 ;  /* 0x000001711c00780c */ /* 0x000fe40004fa1670 */
[----:B---3--:R-:W-:-:S04]  /*6b3b0*/  LOP3.LUT R16, R16, 0xff, RZ, 0xc0, !PT ;  /* 0x000000ff10107812 */ /* 0x008fc800078ec0ff */
[----:B------:R-:W-:-:S05]  /*6b3c0*/  F2FP.F16.E4M3.UNPACK_B R16, R16 ;  /* 0x00000010ff10723e */ /* 0x000fca00020006ff */
[----:B------:R-:W-:-:S05]  /*6b3d0*/  HADD2.F32 R16, -RZ, R16.H0_H0 ;  /* 0x20000010ff107230 */ /* 0x000fca0000004100 */
[----:B------:R-:W-:-:S04]  /*6b3e0*/  FMUL R16, R16, UR26 ;  /* 0x0000001a10107c20 */ /* 0x000fc80008400000 */
[----:B------:R-:W-:Y:S01]  /*6b3f0*/  FFMA R16, R154, UR27, R16 ;  /* 0x0000001b9a107c23 */ /* 0x000fe20008000010 */
[----:B------:R-:W-:Y:S02]  /*6b400*/  LOP3.LUT P4, RZ, R10, 0x4000000, RZ, 0xc0, !PT ;  /* 0x040000000aff7812 */ /* 0x000fe4000788c0ff */
[----:B------:R-:W-:Y:S01]  /*6b410*/  PRMT R18, RZ, 0x7610, R18 ;  /* 0x00007610ff127816 */ /* 0x000fe20000000012 */
[----:B------:R-:W3:Y:S01]  /*6b420*/  LDL.LU R154, [R1+0x12e8] ;  /* 0x0012e800019a7983 */ /* 0x000ee20000300800 */
[----:B------:R-:W-:Y:S02]  /*6b430*/  F2FP.SATFINITE.E4M3.F32.PACK_AB_MERGE_C R17, RZ, R16, RZ ;  /* 0x00000010ff11723e */ /* 0x000fe400048070ff */
[----:B------:R-:W-:-:S03]  /*6b440*/  PRMT R16, RZ, 0x7610, R16 ;  /* 0x00007610ff107816 */ /* 0x000fc60000000010 */
[----:B------:R0:W-:Y:S04]  /*6b450*/  @!P6 STG.E.U8 desc[UR32][R14.64+0x169], R17 ;  /* 0x000169110e00e986 */ /* 0x0001e8000c101120 */
[----:B------:R-:W2:Y:S01]  /*6b460*/  @!P5 LDG.E.U8 R16, desc[UR32][R20.64+0x170] ;  /* 0x000170201410d981 */ /* 0x000ea2000c1e1100 */
[----:B------:R-:W-:Y:S01]  /*6b470*/  ISETP.LT.OR P6, PT, R28, 0x172, !P1 ;  /* 0x000001721c00780c */ /* 0x000fe20004fc1670 */
[----:B0-----:R-:W0:Y:S01]  /*6b480*/  @!P4 LDC.64 R14, c[0x0][0x5c0] ;  /* 0x00017000ff0ecb82 */ /* 0x001e220000000a00 */
        /* <DEDUP_REMOVED lines=17> */
[----:B------:R-:W-:Y:S04]  /*6b5a0*/  @!P6 STG.E.U8 desc[UR32][R42.64+0x171], R27 ;  /* 0x0001711b2a00e986 */ /* 0x000fe8000c101120 */
[----:B------:R-:W3:Y:S01]  /*6b5b0*/  @!P4 LDG.E.U8 R18, desc[UR32][R22.64+0x170] ;  /* 0x000170201612c981 */ /* 0x000ee2000c1e1100 */
[----:B0-----:R-:W-:-:S05]  /*6b5c0*/  @!P4 IADD3 R16, P5, R64, R14, RZ ;  /* 0x0000000e4010c210 */ /* 0x001fca0007fbe0ff */
[----:B------:R-:W-:Y:S02]  /*6b5d0*/  @!P4 IMAD.X R17, R65, 0x1, R15, P5 ;  /* 0x000000014111c824 */ /* 0x000fe400028e060f */
[----:B------:R-:W0:Y:S01]  /*6b5e0*/  @!P2 LDC.64 R14, c[0x0][0x5c0] ;  /* 0x00017000ff0eab82 */ /* 0x000e220000000a00 */
[----:B---3--:R-:W-:-:S04]  /*6b5f0*/  LOP3.LUT R18, R18, 0xff, RZ, 0xc0, !PT ;  /* 0x000000ff12127812 */ /* 0x008fc800078ec0ff */
[----:B------:R-:W-:-:S05]  /*6b600*/  F2FP.F16.E4M3.UNPACK_B R18, R18 ;  /* 0x00000012ff12723e */ /* 0x000fca00020006ff */
[----:B------:R-:W-:-:S05]  /*6b610*/  HADD2.F32 R18, -RZ, R18.H0_H0 ;  /* 0x20000012ff127230 */ /* 0x000fca0000004100 */
[----:B------:R-:W-:-:S04]  /*6b620*/  FMUL R18, R18, UR26 ;  /* 0x0000001a12127c20 */ /* 0x000fc80008400000 */
[----:B------:R-:W-:Y:S01]  /*6b630*/  FFMA R18, R154, UR27, R18 ;  /* 0x0000001b9a127c23 */ /* 0x000fe20008000012 */
[----:B------:R-:W-:Y:S02]  /*6b640*/  ISETP.LT.OR P6, PT, R28, 0x179, !P1 ;  /* 0x000001791c00780c */ /* 0x000fe40004fc1670 */
[----:B0-----:R-:W-:Y:S01]  /*6b650*/  @!P2 IADD3 R14, P5, R38, R14, RZ ;  /* 0x0000000e260ea210 */ /* 0x001fe20007fbe0ff */
[----:B------:R-:W3:Y:S01]  /*6b660*/  LDL.LU R154, [R1+0x12f4] ;  /* 0x0012f400019a7983 */ /* 0x000ee20000300800 */
[----:B-1----:R-:W-:Y:S02]  /*6b670*/  F2FP.SATFINITE.E4M3.F32.PACK_AB_MERGE_C R19, RZ, R18, RZ ;  /* 0x00000012ff13723e */ /* 0x002fe400048070ff */
[----:B------:R-:W-:-:S03]  /*6b680*/  PRMT R18, RZ, 0x7610, R18 ;  /* 0x00007610ff127816 */ /* 0x000fc60000000012 */
[----:B------:R0:W-:Y:S04]  /*6b690*/  @!P4 STG.E.U8 desc[UR32][R16.64+0x170], R19 ;  /* 0x000170131000c986 */ /* 0x0001e8000c101120 */
[----:B------:R-:W2:Y:S01]  /*6b6a0*/  @!P2 LDG.E.U8 R18, desc[UR32][R22.64+0x171] ;  /* 0x000171201612a981 */ /* 0x000ea2000c1e1100 */
[----:B------:R-:W-:Y:S01]  /*6b6b0*/  @!P2 IMAD.X R15, R39, 0x1, R15, P5 ;  /* 0x00000001270fa824 */ /* 0x000fe200028e060f */
[----:B--2---:R-:W-:-:S04]  /*6b6c0*/  LOP3.LUT R18, R18, 0xff, RZ, 0xc0, !PT ;  /* 0x000000ff12127812 */ /* 0x004fc800078ec0ff */
[----:B------:R-:W-:-:S05]  /*6b6d0*/  F2FP.F16.E4M3.UNPACK_B R18, R18 ;  /* 0x00000012ff12723e */ /* 0x000fca00020006ff */
[----:B------:R-:W-:-:S05]  /*6b6e0*/  HADD2.F32 R18, -RZ, R18.H0_H0 ;  /* 0x20000012ff127230 */ /* 0x000fca0000004100 */
[----:B------:R-:W-:-:S04]  /*6b6f0*/  FMUL R18, R18, UR26 ;  /* 0x0000001a12127c20 */ /* 0x000fc80008400000 */
[----:B------:R-:W-:Y:S01]  /*6b700*/  FFMA R18, R155, UR27, R18 ;  /* 0x0000001b9b127c23 */ /* 0x000fe20008000012 */
[----:B0-----:R-:W-:Y:S01]  /*6b710*/  PRMT R16, RZ, 0x7610, R16 ;  /* 0x00007610ff107816 */ /* 0x001fe20000000010 */
[----:B------:R-:W2:Y:S03]  /*6b720*/  LDL.LU R155, [R1+0x12f8] ;  /* 0x0012f800019b7983 */ /* 0x000ea60000300800 */
[----:B------:R-:W-:Y:S02]  /*6b730*/  F2FP.SATFINITE.E4M3.F32.PACK_AB_MERGE_C R27, RZ, R18, RZ ;  /* 0x00000012ff1b723e */ /* 0x000fe400048070ff */
[----:B------:R-:W-:-:S03]  /*6b740*/  PRMT R18, RZ, 0x7610, R18 ;  /* 0x00007610ff127816 */ /* 0x000fc60000000012 */
[----:B------:R0:W-:Y:S04]  /*6b750*/  @!P2 STG.E.U8 desc[UR32][R14.64+0x171], R27 ;  /* 0x0001711b0e00a986 */ /* 0x0001e8000c101120 */
[----:B------:R-:W4:Y:S01]  /*6b760*/  @!P6 LDG.E.U8 R18, desc[UR32][R20.64+0x178] ;  /* 0x000178201412e981 */ /* 0x000f22000c1e1100 */
[----:B------:R-:W-:-:S13]  /*6b770*/  ISETP.LT.OR P2, PT, R28, 0x17a, !P1 ;  /* 0x0000017a1c00780c */ /* 0x000fda0004f41670 */
[----:B0-----:R-:W0:Y:S01]  /*6b780*/  @!P2 LDC.64 R14, c[0x0][0x5c0] ;  /* 0x00017000ff0eab82 */ /* 0x001e220000000a00 */
        /* <DEDUP_REMOVED lines=8> */
[----:B0-----:R-:W-:-:S04]  /*6b810*/  @!P2 IADD3 R14, P1, P4, R24, UR13, R14 ;  /* 0x0000000d180eac10 */ /* 0x001fc8000fc3e00e */
[----:B------:R-:W-:Y:S02]  /*6b820*/  @!P2 IADD3.X R15, R29, UR12, R15, P1, P4 ;  /* 0x0000000c1d0fac10 */ /* 0x000fe40008fe840f */
[----:B------:R-:W-:Y:S02]  /*6b830*/  ISETP.LT.OR P1, PT, R28, 0x179, !P0 ;  /* 0x000001791c00780c */ /* 0x000fe40004721670 */
[----:B----4-:R-:W-:-:S04]  /*6b840*/  LOP3.LUT R16, R16, 0xff, RZ, 0xc0, !PT ;  /* 0x000000ff10107812 */ /* 0x010fc800078ec0ff */
[----:B------:R-:W-:-:S05]  /*6b850*/  F2FP.F16.E4M3.UNPACK_B R16, R16 ;  /* 0x00000010ff10723e */ /* 0x000fca00020006ff */
[----:B------:R-:W-:-:S05]  /*6b860*/  HADD2.F32 R16, -RZ, R16.H0_H0 ;  /* 0x20000010ff107230 */ /* 0x000fca0000004100 */
[----:B------:R-:W-:-:S04]  /*6b870*/  FMUL R16, R16, UR26 ;  /* 0x0000001a10107c20 */ /* 0x000fc80008400000 */
[----:B---3--:R-:W-:Y:S01]  /*6b880*/  FFMA R16, R154, UR27, R16 ;  /* 0x0000001b9a107c23 */ /* 0x008fe20008000010 */
[----:B------:R-:W-:Y:S02]  /*6b890*/  IMAD.U32 R19, RZ, RZ, UR11 ;  /* 0x0000000bff137e24 */ /* 0x000fe4000f8e00ff */
[----:B------:R-:W-:Y:S01]  /*6b8a0*/  IMAD.U32 R18, RZ, RZ, UR10 ;  /* 0x0000000aff127e24 */ /* 0x000fe2000f8e00ff */
[----:B------:R-:W-:Y:S01]  /*6b8b0*/  ISETP.LT.OR P0, PT, R28, 0x17a, !P0 ;  /* 0x0000017a1c00780c */ /* 0x000fe20004701670 */
[----:B------:R-:W3:Y:S01]  /*6b8c0*/  LDL.LU R154, [R1+0x12fc] ;  /* 0x0012fc00019a7983 */ /* 0x000ee20000300800 */
[----:B-1----:R-:W-:Y:S02]  /*6b8d0*/  F2FP.SATFINITE.E4M3.F32.PACK_AB_MERGE_C R17, RZ, R16, RZ ;  /* 0x00000010ff11723e */ /* 0x002fe400048070ff */
[----:B------:R-:W-:-:S03]  /*6b8e0*/  PRMT R16, RZ, 0x7610, R16 ;  /* 0x00007610ff107816 */ /* 0x000fc60000000010 */
[----:B------:R0:W-:Y:S04]  /*6b8f0*/  @!P2 STG.E.U8 desc[UR32][R14.64+0x179], R17 ;  /* 0x000179110e00a986 */ /* 0x0001e8000c101120 */
[----:B------:R-:W4:Y:S01]  /*6b900*/  @!P1 LDG.E.U8 R16, desc[UR32][R22.64+0x178] ;  /* 0x0001782016109981 */ /* 0x000f22000c1e1100 */
[----:B0-----:R-:W0:Y:S01]  /*6b910*/  @!P1 LDC.64 R14, c[0x0][0x5c0] ;  /* 0x00017000ff0e9b82 */ /* 0x001e220000000a00 */
[----:B------:R-:W-:-:S04]  /*6b920*/  @!P1 IADD3 R19, P2, P4, R19, UR13, R24 ;  /* 0x0000000d13139c10 */ /* 0x000fc8000fc5e018 */
[----:B------:R-:W-:Y:S02]  /*6b930*/  @!P1 IADD3.X R18, R18, UR12, R29, P2, P4 ;  /* 0x0000000c12129c10 */ /* 0x000fe400097e841d */
[----:B0-----:R-:W-:-:S05]  /*6b940*/  @!P1 IADD3 R14, P2, R19, R14, RZ ;  /* 0x0000000e130e9210 */ /* 0x001fca0007f5e0ff */
[----:B------:R-:W-:Y:S01]  /*6b950*/  @!P1 IMAD.X R15, R18, 0x1, R15, P2 ;  /* 0x00000001120f9824 */ /* 0x000fe200010e060f */
[----:B----4-:R-:W-:-:S04]  /*6b960*/  LOP3.LUT R16, R16, 0xff, RZ, 0xc0, !PT ;  /* 0x000000ff10107812 */ /* 0x010fc800078ec0ff */
[----:B------:R-:W-:-:S05]  /*6b970*/  F2FP.F16.E4M3.UNPACK_B R16, R16 ;  /* 0x00000010ff10723e */ /* 0x000fca00020006ff */
[----:B------:R-:W-:-:S05]  /*6b980*/  HADD2.F32 R16, -RZ, R16.H0_H0 ;  /* 0x20000010ff107230 */ /* 0x000fca0000004100 */
[----:B------:R-:W-:-:S04]  /*6b990*/  FMUL R16, R16, UR26 ;  /* 0x0000001a10107c20 */ /* 0x000fc80008400000 */
[----:B--2---:R-:W-:Y:S01]  /*6b9a0*/  FFMA R16, R155, UR27, R16 ;  /* 0x0000001b9b107c23 */ /* 0x004fe20008000010 */
[----:B------:R-:W-:Y:S01]  /*6b9b0*/  IMAD.U32 R19, RZ, RZ, UR11 ;  /* 0x0000000bff137e24 */ /* 0x000fe2000f8e00ff */
[----:B------:R-:W-:Y:S01]  /*6b9c0*/  LOP3.LUT P3, RZ, R10, 0x400000, RZ, 0xc0, !PT ;  /* 0x004000000aff7812 */ /* 0x000fe2000786c0ff */
[----:B------:R-:W-:Y:S01]  /*6b9d0*/  IMAD.U32 R18, RZ, RZ, UR10 ;  /* 0x0000000aff127e24 */ /* 0x000fe2000f8e00ff */
[----:B------:R-:W2:Y:S01]  /*6b9e0*/  LDL.LU R155, [R1+0x1300] ;  /* 0x00130000019b7983 */ /* 0x000ea20000300800 */
[----:B------:R-:W-:Y:S02]  /*6b9f0*/  F2FP.SATFINITE.E4M3.F32.PACK_AB_MERGE_C R17, RZ, R16, RZ ;  /* 0x00000010ff11723e */ /* 0x000fe400048070ff */
[----:B------:R-:W-:-:S03]  /*6ba00*/  PRMT R16, RZ, 0x7610, R16 ;  /* 0x00007610ff107816 */ /* 0x000fc60000000010 */
[----:B------:R0:W-:Y:S04]  /*6ba10*/  @!P1 STG.E.U8 desc[UR32][R14.64+0x178], R17 ;  /* 0x000178110e009986 */ /* 0x0001e8000c101120 */
[----:B------:R-:W4:Y:S01]  /*6ba20*/  @!P0 LDG.E.U8 R16, desc[UR32][R22.64+0x179] ;  /* 0x0001792016108981 */ /* 0x000f22000c1e1100 */
[----:B0-----:R-:W0:Y:S01]  /*6ba30*/  @!P0 LDC.64 R14, c[0x0][0x5c0] ;  /* 0x00017000ff0e8b82 */ /* 0x001e220000000a00 */
[----:B------:R-:W-:Y:S02]  /*6ba40*/  @!P0 IADD3 R19, P2, P4, R19, UR13, R24 ;  /* 0x0000000d13138c10 */ /* 0x000fe4000fc5e018 */
[----:B------:R-:W-:Y:S02]  /*6ba50*/  ISETP.LT.OR P1, PT, R28, 0xc1, !P3 ;  /* 0x000000c11c00780c */ /* 0x000fe40005f21670 */
[----:B------:R-:W-:-:S02]  /*6ba60*/  @!P0 IADD3.X R18, R18, UR12, R29, P2, P4 ;  /* 0x0000000c12128c10 */ /* 0x000fc400097e841d */
[----:B0-----:R-:W-:-:S05]  /*6ba70*/  @!P0 IADD3 R14, P2, R19, R14, RZ ;  /* 0x0000000e130e8210 */ /* 0x001fca0007f5e0ff */
[----:B------:R-:W-:Y:S01]  /*6ba80*/  @!P0 IMAD.X R15, R18, 0x1, R15, P2 ;  /* 0x00000001120f8824 */ /* 0x000fe200010e060f */
[----:B----4-:R-:W-:-:S04]  /*6ba90*/  LOP3.LUT R16, R16, 0xff, RZ, 0xc0, !PT ;  /* 0x000000ff10107812 */ /* 0x010fc800078ec0ff */
[----:B------:R-:W-:-:S05]  /*6baa0*/  F2FP.F16.E4M3.UNPACK_B R16, R16 ;  /* 0x00000010ff10723e */ /* 0x000fca00020006ff */
[----:B------:R-:W-:-:S05]  /*6bab0*/  HADD2.F32 R16, -RZ, R16.H0_H0 ;  /* 0x20000010ff107230 */ /* 0x000fca0000004100 */
[----:B------:R-:W-:-:S04]  /*6bac0*/  FMUL R16, R16, UR26 ;  /* 0x0000001a10107c20 */ /* 0x000fc80008400000 */
[----:B---3--:R-:W-:Y:S01]  /*6bad0*/  FFMA R16, R154, UR27, R16 ;  /* 0x0000001b9a107c23 */ /* 0x008fe20008000010 */
[----:B------:R-:W-:Y:S01]  /*6bae0*/  @!P1 IMAD.MOV.U32 R17, RZ, RZ, R29 ;  /* 0x000000ffff119224 */ /* 0x000fe200078e001d */
[----:B------:R-:W3:Y:S03]  /*6baf0*/  LDL.LU R154, [R1+0x1304] ;  /* 0x00130400019a7983 */ /* 0x000ee60000300800 */
[----:B------:R-:W-:Y:S02]  /*6bb00*/  F2FP.SATFINITE.E4M3.F32.PACK_AB_MERGE_C R19, RZ, R16, RZ ;  /* 0x00000010ff13723e */ /* 0x000fe400048070ff */
[----:B------:R-:W-:-:S03]  /*6bb10*/  PRMT R16, RZ, 0x7610, R16 ;  /* 0x00007610ff107816 */ /* 0x000fc60000000010 */
[----:B------:R0:W-:Y:S04]  /*6bb20*/  @!P0 STG.E.U8 desc[UR32][R14.64+0x179], R19 ;  /* 0x000179130e008986 */ /* 0x0001e8000c101120 */
[----:B------:R-:W4:Y:S01]  /*6bb30*/  @!P1 LDG.E.U8 R16, desc[UR32][R32.64+0xc0] ;  /* 0x0000c02020109981 */ /* 0x000f22000c1e1100 */
[----:B0-----:R-:W0:Y:S01]  /*6bb40*/  @!P1 LDC.64 R14, c[0x0][0x5c0] ;  /* 0x00017000ff0e9b82 */ /* 0x001e220000000a00 */
[----:B------:R-:W-:Y:S01]  /*6bb50*/  ISETP.LT.OR P0, PT, R28, 0xc2, !P3 ;  /* 0x000000c21c00780c */ /* 0x000fe20005f01670 */
[----:B------:R-:W-:Y:S01]  /*6bb60*/  @!P1 IMAD R19, R13, 0x180, RZ ;  /* 0x000001800d139824 */ /* 0x000fe200078e02ff */
[----:B----4-:R-:W-:-:S04]  /*6bb70*/  LOP3.LUT R16, R16, 0xff, RZ, 0xc0, !PT ;  /* 0x000000ff10107812 */ /* 0x010fc800078ec0ff */
[----:B------:R-:W-:-:S05]  /*6bb80*/  F2FP.F16.E4M3.UNPACK_B R16, R16 ;  /* 0x00000010ff10723e */ /* 0x000fca00020006ff */
[----:B------:R-:W-:-:S05]  /*6bb90*/  HADD2.F32 R16, -RZ, R16.H0_H0 ;  /* 0x20000010ff107230 */ /* 0x000fca0000004100 */
[----:B------:R-:W-:Y:S01]  /*6bba0*/  FMUL R18, R16, UR26 ;  /* 0x0000001a10127c20 */ /* 0x000fe20008400000 */
[----:B------:R-:W-:-:S04]  /*6bbb0*/  @!P1 IMAD.MOV.U32 R16, RZ, RZ, R24 ;  /* 0x000000ffff109224 */ /* 0x000fc800078e0018 */
[----:B------:R-:W-:-:S04]  /*6bbc0*/  @!P1 IMAD.WIDE.U32 R16, R12, 0x180, R16 ;  /* 0x000001800c109825 */ /* 0x000fc800078e0010 */
[----:B--2---:R-:W-:Y:S01]  /*6bbd0*/  FFMA R18, R155, UR27, R18 ;  /* 0x0000001b9b127c23 */ /* 0x004fe20008000012 */
[----:B------:R-:W-:Y:S02]  /*6bbe0*/  ISETP.GE.AND P6, PT, R11, 0x189, PT ;  /* 0x000001890b00780c */ /* 0x000fe40003fc6270 */
[----:B0-----:R-:W-:Y:S02]  /*6bbf0*/  @!P1 IADD3 R14, P2, R16, R14, RZ ;  /* 0x0000000e100e9210 */ /* 0x001fe40007f5e0ff */
[----:B------:R-:W-:Y:S01]  /*6bc00*/  PRMT R16, RZ, 0x7610, R16 ;  /* 0x00007610ff107816 */ /* 0x000fe20000000010 */
[----:B------:R-:W2:Y:S01]  /*6bc10*/  LDL.LU R155, [R1+0x1308] ;  /* 0x00130800019b7983 */ /* 0x000ea20000300800 */
[----:B------:R-:W-:Y:S01]  /*6bc20*/  @!P0 IMAD R11, R13, 0x180, RZ ;  /* 0x000001800d0b8824 */ /* 0x000fe200078e02ff */
[----:B------:R-:W-:Y:S02]  /*6bc30*/  @!P1 IADD3.X R15, R15, R17, R19, P2, !PT ;  /* 0x000000110f0f9210 */ /* 0x000fe400017fe413 */
[----:B------:R-:W-:Y:S01]  /*6bc40*/  F2FP.SATFINITE.E4M3.F32.PACK_AB_MERGE_C R19, RZ, R18, RZ ;  /* 0x00000012ff13723e */ /* 0x000fe200048070ff */
[----:B------:R-:W4:Y:S04]  /*6bc50*/  LDL.LU R157, [R1+0x130c] ;  /* 0x00130c00019d7983 */ /* 0x000f280000300800 */
[----:B------:R0:W-:Y:S04]  /*6bc60*/  @!P1 STG.E.U8 desc[UR32][R14.64+0xc0], R19 ;  /* 0x0000c0130e009986 */ /* 0x0001e8000c101120 */
[----:B------:R-:W3:Y:S01]  /*6bc70*/  @!P0 LDG.E.U8 R16, desc[UR32][R32.64+0xc1] ;  /* 0x0000c12020108981 */ /* 0x000ee2000c1e1100 */
[----:B0-----:R-:W0:Y:S01]  /*6bc80*/  @!P0 LDC.64 R14, c[0x0][0x5c0] ;  /* 0x00017000ff0e8b82 */ /* 0x001e220000000a00 */
[----:B------:R-:W-:Y:S01]  /*6bc90*/  @!P0 IMAD.MOV.U32 R17, RZ, RZ, R29 ;  /* 0x000000ffff118224 */ /* 0x000fe200078e001d */
[----:B------:R-:W-:-:S02]  /*6bca0*/  ISETP.LT.OR P1, PT, R28, 0xc1, !P6 ;  /* 0x000000c11c00780c */ /* 0x000fc40007721670 */
[----:B---3--:R-:W-:-:S04]  /*6bcb0*/  LOP3.LUT R16, R16, 0xff, RZ, 0xc0, !PT ;  /* 0x000000ff10107812 */ /* 0x008fc800078ec0ff */
[----:B------:R-:W-:-:S05]  /*6bcc0*/  F2FP.F16.E4M3.UNPACK_B R16, R16 ;  /* 0x00000010ff10723e */ /* 0x000fca00020006ff */
[----:B------:R-:W-:-:S05]  /*6bcd0*/  HADD2.F32 R16, -RZ, R16.H0_H0 ;  /* 0x20000010ff107230 */ /* 0x000fca0000004100 */
[----:B------:R-:W-:Y:S01]  /*6bce0*/  FMUL R18, R16, UR26 ;  /* 0x0000001a10127c20 */ /* 0x000fe20008400000 */
[----:B------:R-:W-:-:S04]  /*6bcf0*/  @!P0 IMAD.MOV.U32 R16, RZ, RZ, R24 ;  /* 0x000000ffff108224 */ /* 0x000fc800078e0018 */
[----:B------:R-:W-:-:S04]  /*6bd00*/  @!P0 IMAD.WIDE.U32 R16, R12, 0x180, R16 ;  /* 0x000001800c108825 */ /* 0x000fc800078e0010 */
[----:B------:R-:W-:Y:S01]  /*6bd10*/  FFMA R18, R154, UR27, R18 ;  /* 0x0000001b9a127c23 */ /* 0x000fe20008000012 */
[----:B0-----:R-:W-:-:S04]  /*6bd20*/  @!P0 IADD3 R14, P2, R16, R14, RZ ;  /* 0x0000000e100e8210 */ /* 0x001fc80007f5e0ff */
[----:B------:R-:W-:Y:S02]  /*6bd30*/  F2FP.SATFINITE.E4M3.F32.PACK_AB_MERGE_C R19, RZ, R18, RZ ;  /* 0x00000012ff13723e */ /* 0x000fe400048070ff */
[--C-:B------:R-:W-:Y:S02]  /*6bd40*/  @!P0 IADD3.X R15, R15, R17, R11.reuse, P2, !PT ;  /* 0x000000110f0f8210 */ /* 0x100fe400017fe40b */
[----:B------:R-:W-:Y:S01]  /*6bd50*/  PRMT R11, RZ, 0x7610, R11 ;  /* 0x00007610ff0b7816 */ /* 0x000fe2000000000b */
[----:B------:R-:W0:Y:S02]  /*6bd60*/  @!P1 LDC.64 R16, c[0x0][0x5c0] ;  /* 0x00017000ff109b82 */ /* 0x000e240000000a00 */
[----:B------:R1:W-:Y:S04]  /*6bd70*/  @!P0 STG.E.U8 desc[UR32][R14.64+0xc1], R19 ;  /* 0x0000c1130e008986 */ /* 0x0003e8000c101120 */
[----:B------:R-:W3:Y:S01]  /*6bd80*/  @!P1 LDG.E.U8 R11, desc[UR32][R34.64+0xc0] ;  /* 0x0000c020220b9981 */ /* 0x000ee2000c1e1100 */
[----:B------:R-:W-:Y:S01]  /*6bd90*/  @!P1 IMAD R21, R13, 0x180, RZ ;  /* 0x000001800d159824 */ /* 0x000fe200078e02ff */
[----:B------:R-:W-:Y:S01]  /*6bda0*/  ISETP.LT.OR P0, PT, R28, 0xc2, !P6 ;  /* 0x000000c21c00780c */ /* 0x000fe20007701670 */
[----:B-1----:R-:W-:-:S02]  /*6bdb0*/  @!P1 IMAD.MOV.U32 R14, RZ, RZ, R24 ;  /* 0x000000ffff0e9224 */ /* 0x002fc400078e0018 */
[----:B------:R-:W-:Y:S02]  /*6bdc0*/  @!P1 IMAD.MOV.U32 R15, RZ, RZ, R29 ;  /* 0x000000ffff0f9224 */ /* 0x000fe400078e001d */
[----:B------:R-:W-:-:S04]  /*6bdd0*/  @!P1 IMAD.WIDE.U32 R14, R12, 0x180, R14 ;  /* 0x000001800c0e9825 */ /* 0x000fc800078e000e */
[----:B------:R-:W-:Y:S01]  /*6bde0*/  @!P1 IMAD.IADD R18, R15, 0x1, R21 ;  /* 0x000000010f129824 */ /* 0x000fe200078e0215 */
[----:B0-----:R-:W-:-:S04]  /*6bdf0*/  @!P1 IADD3 R14, P2, P4, R14, UR11, R16 ;  /* 0x0000000b0e0e9c10 */ /* 0x001fc8000fc5e010 */
[----:B------:R-:W-:Y:S02]  /*6be00*/  @!P1 IADD3.X R15, R18, UR10, R17, P2, P4 ;  /* 0x0000000a120f9c10 */ /* 0x000fe400097e8411 */
[----:B------:R-:W0:Y:S01]  /*6be10*/  @!P0 LDC.64 R16, c[0x0][0x5c0] ;  /* 0x00017000ff108b82 */ /* 0x000e220000000a00 */
[----:B---3--:R-:W-:-:S04]  /*6be20*/  LOP3.LUT R11, R11, 0xff, RZ, 0xc0, !PT ;  /* 0x000000ff0b0b7812 */ /* 0x008fc800078ec0ff */
[----:B------:R-:W-:-:S05]  /*6be30*/  F2FP.F16.E4M3.UNPACK_B R11, R11 ;  /* 0x0000000bff0b723e */ /* 0x000fca00020006ff */
[----:B------:R-:W-:-:S05]  /*6be40*/  HADD2.F32 R11, -RZ, R11.H0_H0 ;  /* 0x2000000bff0b7230 */ /* 0x000fca0000004100 */
[----:B------:R-:W-:-:S04]  /*6be50*/  FMUL R11, R11, UR26 ;  /* 0x0000001a0b0b7c20 */ /* 0x000fc80008400000 */
[----:B--2---:R-:W-:Y:S01]  /*6be60*/  FFMA R11, R155, UR27, R11 ;  /* 0x0000001b9b0b7c23 */ /* 0x004fe2000800000b */
[----:B------:R-:W-:Y:S01]  /*6be70*/  @!P0 IMAD R23, R13, 0x180, RZ ;  /* 0x000001800d178824 */ /* 0x000fe200078e02ff */
[----:B------:R-:W2:Y:S04]  /*6be80*/  LDL.LU R155, [R1+0x1310] ;  /* 0x00131000019b7983 */ /* 0x000ea80000300800 */
[----:B------:R-:W3:Y:S01]  /*6be90*/  LDL.LU R154, [R1+0x1314] ;  /* 0x00131400019a7983 */ /* 0x000ee20000300800 */
[----:B------:R-:W-:Y:S02]  /*6bea0*/  F2FP.SATFINITE.E4M3.F32.PACK_AB_MERGE_C R21, RZ, R11, RZ ;  /* 0x0000000bff15723e */ /* 0x000fe400048070ff */
[----:B------:R-:W-:-:S03]  /*6beb0*/  PRMT R11, RZ, 0x7610, R11 ;  /* 0x00007610ff0b7816 */ /* 0x000fc6000000000b */
[----:B------:R1:W-:Y:S04]  /*6bec0*/  @!P1 STG.E.U8 desc[UR32][R14.64+0xc0], R21 ;  /* 0x0000c0150e009986 */ /* 0x0003e8000c101120 */
[----:B------:R-:W4:Y:S01]  /*6bed0*/  @!P0 LDG.E.U8 R11, desc[UR32][R34.64+0xc1] ;  /* 0x0000c120220b8981 */ /* 0x000f22000c1e1100 */
[----:B------:R-:W-:Y:S01]  /*6bee0*/  ISETP.LT.OR P1, PT, R28, 0xc9, !P3 ;  /* 0x000000c91c00780c */ /* 0x000fe20005f21670 */
[----:B-1----:R-:W-:Y:S02]  /*6bef0*/  @!P0 IMAD.MOV.U32 R14, RZ, RZ, R24 ;  /* 0x000000ffff0e8224 */ /* 0x002fe400078e0018 */
[----:B------:R-:W-:Y:S02]  /*6bf00*/  @!P0 IMAD.MOV.U32 R15, RZ, RZ, R29 ;  /* 0x000000ffff0f8224 */ /* 0x000fe400078e001d */
[----:B------:R-:W-:-:S04]  /*6bf10*/  @!P0 IMAD.WIDE.U32 R18, R12, 0x180, R14 ;  /* 0x000001800c128825 */ /* 0x000fc800078e000e */
[----:B------:R-:W-:Y:S01]  /*6bf20*/  @!P0 IMAD.IADD R14, R19, 0x1, R23 ;  /* 0x00000001130e8824 */ /* 0x000fe200078e0217 */
[----:B0-----:R-:W-:-:S04]  /*6bf30*/  @!P0 IADD3 R16, P2, P4, R18, UR11, R16 ;  /* 0x0000000b12108c10 */ /* 0x001fc8000fc5e010 */
[----:B------:R-:W-:Y:S02]  /*6bf40*/  @!P0 IADD3.X R17, R14, UR10, R17, P2, P4 ;  /* 0x0000000a0e118c10 */ /* 0x000fe400097e8411 */
[----:B------:R-:W0:Y:S01]  /*6bf50*/  @!P1 LDC.64 R14, c[0x0][0x5c0] ;  /* 0x00017000ff0e9b82 */ /* 0x000e220000000a00 */
        /* <DEDUP_REMOVED lines=13> */
[----:B------:R-:W-:Y:S01]  /*6c030*/  @!P1 IMAD R17, R13, 0x180, RZ ;  /* 0x000001800d119824 */ /* 0x000fe200078e02ff */
[----:B0-----:R-:W-:-:S04]  /*6c040*/  @!P1 IADD3 R16, P2, R18, R14, RZ ;  /* 0x0000000e12109210 */ /* 0x001fc80007f5e0ff */
[----:B------:R-:W-:Y:S02]  /*6c050*/  @!P1 IADD3.X R17, R15, R19, R17, P2, !PT ;  /* 0x000000130f119210 */ /* 0x000fe400017fe411 */
[----:B------:R-:W0:Y:S01]  /*6c060*/  @!P0 LDC.64 R14, c[0x0][0x5c0] ;  /* 0x00017000ff0e8b82 */ /* 0x000e220000000a00 */
[----:B----4-:R-:W-:-:S04]  /*6c070*/  LOP3.LUT R11, R11, 0xff, RZ, 0xc0, !PT ;  /* 0x000000ff0b0b7812 */ /* 0x010fc800078ec0ff */
[----:B------:R-:W-:-:S05]  /*6c080*/  F2FP.F16.E4M3.UNPACK_B R11, R11 ;  /* 0x0000000bff0b723e */ /* 0x000fca00020006ff */
[----:B------:R-:W-:-:S05]  /*6c090*/  HADD2.F32 R11, -RZ, R11.H0_H0 ;  /* 0x2000000bff0b7230 */ /* 0x000fca0000004100 */
[----:B------:R-:W-:-:S04]  /*6c0a0*/  FMUL R11, R11, UR26 ;  /* 0x0000001a0b0b7c20 */ /* 0x000fc80008400000 */
[----:B--2---:R-:W-:Y:S02]  /*6c0b0*/  FFMA R11, R155, UR27, R11 ;  /* 0x0000001b9b0b7c23 */ /* 0x004fe4000800000b */
[----:B------:R-:W2:Y:S04]  /*6c0c0*/  LDL.LU R155, [R1+0x1318] ;  /* 0x00131800019b7983 */ /* 0x000ea80000300800 */
[----:B------:R-:W4:Y:S01]  /*6c0d0*/  LDL.LU R157, [R1+0x131c] ;  /* 0x00131c00019d7983 */ /* 0x000f220000300800 */
[----:B------:R-:W-:Y:S02]  /*6c0e0*/  F2FP.SATFINITE.E4M3.F32.PACK_AB_MERGE_C R21, RZ, R11, RZ ;  /* 0x0000000bff15723e */ /* 0x000fe400048070ff */
[----:B------:R-:W-:-:S03]  /*6c0f0*/  PRMT R11, RZ, 0x7610, R11 ;  /* 0x00007610ff0b7816 */ /* 0x000fc6000000000b */
[----:B------:R1:W-:Y:S04]  /*6c100*/  @!P1 STG.E.U8 desc[UR32][R16.64+0xc8], R21 ;  /* 0x0000c81510009986 */ /* 0x0003e8000c101120 */
[----:B------:R-:W3:Y:S01]  /*6c110*/  @!P0 LDG.E.U8 R11, desc[UR32][R32.64+0xc9] ;  /* 0x0000c920200b8981 */ /* 0x000ee2000c1e1100 */
        /* <DEDUP_REMOVED lines=17> */
[----:B------:R-:W-:Y:S01]  /*6c230*/  @!P1 IMAD R23, R13, 0x180, RZ ;  /* 0x000001800d179824 */ /* 0x000fe200078e02ff */
        /* <DEDUP_REMOVED lines=87> */
[----:B------:R-:W-:Y:S02]  /*6c7b0*/  @!P0 IMAD.MOV.U32 R16, RZ, RZ, R24 ;  /* 0x000000ffff108224 */ /* 0x000fe400078e0018 */
[----:B------:R-:W-:Y:S02]  /*6c7c0*/  @!P0 IMAD.MOV.U32 R17, RZ, RZ, R29 ;  /* 0x000000ffff118224 */ /* 0x000fe400078e001d */
[----:B------:R-:W-:Y:S01]  /*6c7d0*/  @!P0 IMAD R23, R13, 0x180, RZ ;  /* 0x000001800d178824 */ /* 0x000fe200078e02ff */
[----:B------:R-:W2:Y:S01]  /*6c7e0*/  LDL.LU R155, [R1+0x1330] ;  /* 0x00133000019b7983 */ /* 0x000ea20000300800 */
[----:B------:R-:W-:Y:S02]  /*6c7f0*/  F2FP.SATFINITE.E4M3.F32.PACK_AB_MERGE_C R21, RZ, R11, RZ ;  /* 0x0000000bff15723e */ /* 0x000fe400048070ff */
[----:B------:R-:W-:Y:S01]  /*6c800*/  PRMT R11, RZ, 0x7610, R11 ;  /* 0x00007610ff0b7816 */ /* 0x000fe2000000000b */
[----:B------:R-:W-:Y:S01]  /*6c810*/  @!P0 IMAD.WIDE.U32 R16, R12, 0x180, R16 ;  /* 0x000001800c108825 */ /* 0x000fe200078e0010 */
[----:B------:R-:W3:Y:S04]  /*6c820*/  LDL.LU R154, [R1+0x1334] ;  /* 0x00133400019a7983 */ /* 0x000ee80000300800 */
[----:B------:R1:W-:Y:S04]  /*6c830*/  @!P1 STG.E.U8 desc[UR32][R18.64+0xd0], R21 ;  /* 0x0000d01512009986 */ /* 0x0003e8000c101120 */
[----:B------:R-:W4:Y:S01]  /*6c840*/  @!P0 LDG.E.U8 R11, desc[UR32][R34.64+0xd1] ;  /* 0x0000d120220b8981 */ /* 0x000f22000c1e1100 */
[----:B------:R-:W-:-:S02]  /*6c850*/  ISETP.LT.OR P1, PT, R28, 0xd9, !P3 ;  /* 0x000000d91c00780c */ /* 0x000fc40005f21670 */
[----:B0-----:R-:W-:Y:S01]  /*6c860*/  @!P0 IADD3 R14, P2, P4, R16, UR11, R14 ;  /* 0x0000000b100e8c10 */ /* 0x001fe2000fc5e00e */
[----:B-1----:R-:W-:-:S10]  /*6c870*/  @!P0 IMAD.IADD R18, R17, 0x1, R23 ;  /* 0x0000000111128824 */ /* 0x002fd400078e0217 */
[----:B------:R-:W0:Y:S01]  /*6c880*/  @!P1 LDC.64 R20, c[0x0][0x5c0] ;  /* 0x00017000ff149b82 */ /* 0x000e220000000a00 */
[----:B------:R-:W-:Y:S02]  /*6c890*/  @!P0 IADD3.X R15, R18, UR10, R15, P2, P4 ;  /* 0x0000000a120f8c10 */ /* 0x000fe400097e840f */
        /* <DEDUP_REMOVED lines=30> */
[----:B------:R-:W-:-:S10]  /*6ca80*/  @!P0 IMAD.MOV.U32 R15, RZ, RZ, R29 ;  /* 0x000000ffff0f8224 */ /* 0x000fd400078e001d */
[----:B------:R-:W1:Y:S01]  /*6ca90*/  @!P1 LDC.64 R22, c[0x0][0x5c0] ;  /* 0x00017000ff169b82 */ /* 0x000e620000000a00 */
[----:B------:R-:W-:-:S04]  /*6caa0*/  @!P0 IMAD.WIDE.U32 R16, R12, 0x180, R14 ;  /* 0x000001800c108825 */ /* 0x000fc800078e000e */
[----:B------:R-:W-:Y:S01]  /*6cab0*/  @!P0 IMAD R15, R13, 0x180, RZ ;  /* 0x000001800d0f8824 */ /* 0x000fe200078e02ff */
[----:B0-----:R-:W-:-:S04]  /*6cac0*/  @!P0 IADD3 R14, P2, R16, R20, RZ ;  /* 0x00000014100e8210 */ /* 0x001fc80007f5e0ff */
[----:B------:R-:W-:Y:S02]  /*6cad0*/  @!P0 IADD3.X R15, R21, R17, R15, P2, !PT ;  /* 0x00000011150f8210 */ /* 0x000fe400017fe40f */
        /* <DEDUP_REMOVED lines=11> */
[----:B0-----:R-:W-:Y:S02]  /*6cb90*/  @!P1 IMAD.MOV.U32 R14, RZ, RZ, R24 ;  /* 0x000000ffff0e9224 */ /* 0x001fe400078e0018 */
[----:B------:R-:W-:Y:S02]  /*6cba0*/  @!P1 IMAD.MOV.U32 R15, RZ, RZ, R29 ;  /* 0x000000ffff0f9224 */ /* 0x000fe400078e001d */
[----:B------:R-:W-:-:S04]  /*6cbb0*/  @!P1 IMAD.WIDE.U32 R16, R12, 0x180, R14 ;  /* 0x000001800c109825 */ /* 0x000fc800078e000e */
[----:B------:R-:W-:Y:S01]  /*6cbc0*/  @!P1 IMAD.IADD R14, R17, 0x1, R21 ;  /* 0x00000001110e9824 */ /* 0x000fe200078e0215 */
[----:B-1----:R-:W-:-:S04]  /*6cbd0*/  @!P1 IADD3 R16, P2, P4, R16, UR11, R22 ;  /* 0x0000000b10109c10 */ /* 0x002fc8000fc5e016 */
        /* <DEDUP_REMOVED lines=1449> */
[----:B--2---:R-:W-:Y:S01]  /*72670*/  FFMA R11, R155, UR27, R11 ;  /* 0x0000001b9b0b7c23 */ /* 0x004fe2000800000b */
[----:B------:R-:W-:Y:S01]  /*72680*/  ISETP.LT.OR P0, PT, R28, 0x179, !P6 ;  /* 0x000001791c00780c */ /* 0x000fe20007701670 */
[----:B------:R-:W2:Y:S03]  /*72690*/  LDL.LU R155, [R1+0x1478] ;  /* 0x00147800019b7983 */ /* 0x000ea60000300800 */
[----:B------:R-:W-:Y:S02]  /*726a0*/  F2FP.SATFINITE.E4M3.F32.PACK_AB_MERGE_C R19, RZ, R11, RZ ;  /* 0x0000000bff13723e */ /* 0x000fe400048070ff */
[----:B------:R-:W-:-:S03]  /*726b0*/  PRMT R11, RZ, 0x7610, R11 ;  /* 0x00007610ff0b7816 */ /* 0x000fc6000000000b */
[----:B------:R1:W-:Y:S04]  /*726c0*/  @!P1 STG.E.U8 desc[UR32][R14.64+0x178], R19 ;  /* 0x000178130e009986 */ /* 0x0003e8000c101120 */
[----:B------:R-:W4:Y:S01]  /*726d0*/  @!P3 LDG.E.U8 R11, desc[UR32][R32.64+0x179] ;  /* 0x00017920200bb981 */ /* 0x000f22000c1e1100 */
[----:B------:R-:W3:Y:S01]  /*726e0*/  @!P0 LDC.64 R22, c[0x0][0x5c0] ;  /* 0x00017000ff168b82 */ /* 0x000ee20000000a00 */
[----:B-1----:R-:W-:Y:S02]  /*726f0*/  @!P3 IMAD.MOV.U32 R14, RZ, RZ, R24 ;  /* 0x000000ffff0eb224 */ /* 0x002fe400078e0018 */
[----:B------:R-:W-:Y:S02]  /*72700*/  @!P3 IMAD.MOV.U32 R15, RZ, RZ, R29 ;  /* 0x000000ffff0fb224 */ /* 0x000fe400078e001d */
[----:B------:R-:W-:-:S04]  /*72710*/  @!P3 IMAD.WIDE.U32 R16, R12, 0x180, R14 ;  /* 0x000001800c10b825 */ /* 0x000fc800078e000e */
[----:B------:R-:W-:Y:S01]  /*72720*/  @!P3 IMAD R15, R13, 0x180, RZ ;  /* 0x000001800d0fb824 */ /* 0x000fe200078e02ff */
[----:B0-----:R-:W-:-:S04]  /*72730*/  @!P3 IADD3 R14, P1, R16, R20, RZ ;  /* 0x00000014100eb210 */ /* 0x001fc80007f3e0ff */
[----:B------:R-:W-:Y:S02]  /*72740*/  @!P3 IADD3.X R15, R21, R17, R15, P1, !PT ;  /* 0x00000011150fb210 */ /* 0x000fe40000ffe40f */
[----:B----4-:R-:W-:-:S04]  /*72750*/  LOP3.LUT R11, R11, 0xff, RZ, 0xc0, !PT ;  /* 0x000000ff0b0b7812 */ /* 0x010fc800078ec0ff */
[----:B------:R-:W-:-:S05]  /*72760*/  F2FP.F16.E4M3.UNPACK_B R11, R11 ;  /* 0x0000000bff0b723e */ /* 0x000fca00020006ff */
[----:B------:R-:W-:-:S05]  /*72770*/  HADD2.F32 R11, -RZ, R11.H0_H0 ;  /* 0x2000000bff0b7230 */ /* 0x000fca0000004100 */
[----:B------:R-:W-:-:S04]  /*72780*/  FMUL R11, R11, UR26 ;  /* 0x0000001a0b0b7c20 */ /* 0x000fc80008400000 */
[----:B---3--:R-:W-:-:S05]  /*72790*/  FFMA R11, R154, UR27, R11 ;  /* 0x0000001b9a0b7c23 */ /* 0x008fca000800000b */
[----:B------:R-:W-:Y:S02]  /*727a0*/  F2FP.SATFINITE.E4M3.F32.PACK_AB_MERGE_C R19, RZ, R11, RZ ;  /* 0x0000000bff13723e */ /* 0x000fe400048070ff */
[----:B------:R-:W-:-:S03]  /*727b0*/  PRMT R11, RZ, 0x7610, R11 ;  /* 0x00007610ff0b7816 */ /* 0x000fc6000000000b */
[----:B------:R0:W-:Y:S04]  /*727c0*/  @!P3 STG.E.U8 desc[UR32][R14.64+0x179], R19 ;  /* 0x000179130e00b986 */ /* 0x0001e8000c101120 */
[----:B------:R-:W3:Y:S01]  /*727d0*/  @!P0 LDG.E.U8 R11, desc[UR32][R34.64+0x178] ;  /* 0x00017820220b8981 */ /* 0x000ee2000c1e1100 */
[----:B------:R-:W-:Y:S02]  /*727e0*/  @!P0 IMAD R21, R13, 0x180, RZ ;  /* 0x000001800d158824 */ /* 0x000fe400078e02ff */
[----:B0-----:R-:W-:Y:S02]  /*727f0*/  @!P0 IMAD.MOV.U32 R14, RZ, RZ, R24 ;  /* 0x000000ffff0e8224 */ /* 0x001fe400078e0018 */
[----:B------:R-:W-:Y:S02]  /*72800*/  @!P0 IMAD.MOV.U32 R15, RZ, RZ, R29 ;  /* 0x000000ffff0f8224 */ /* 0x000fe400078e001d */
[----:B------:R-:W-:-:S04]  /*72810*/  @!P0 IMAD.WIDE.U32 R16, R12, 0x180, R14 ;  /* 0x000001800c108825 */ /* 0x000fc800078e000e */
[----:B------:R-:W-:Y:S01]  /*72820*/  @!P0 IMAD.IADD R18, R17, 0x1, R21 ;  /* 0x0000000111128824 */ /* 0x000fe200078e0215 */
[----:B------:R-:W-:-:S04]  /*72830*/  @!P0 IADD3 R16, P1, P2, R16, UR11, R22 ;  /* 0x0000000b10108c10 */ /* 0x000fc8000fa3e016 */
[----:B------:R-:W-:Y:S01]  /*72840*/  @!P0 IADD3.X R17, R18, UR10, R23, P1, P2 ;  /* 0x0000000a12118c10 */ /* 0x000fe20008fe4417 */
[----:B------:R-:W-:Y:S01]  /*72850*/  BSSY B1, `(.L_x_37) ;  /* 0x000000c000017945 */ /* 0x000fe20003800000 */
[----:B---3--:R-:W-:-:S04]  /*72860*/  LOP3.LUT R11, R11, 0xff, RZ, 0xc0, !PT ;  /* 0x000000ff0b0b7812 */ /* 0x008fc800078ec0ff */
[----:B------:R-:W-:-:S05]  /*72870*/  F2FP.F16.E4M3.UNPACK_B R11, R11 ;  /* 0x0000000bff0b723e */ /* 0x000fca00020006ff */
[----:B------:R-:W-:-:S05]  /*72880*/  HADD2.F32 R11, -RZ, R11.H0_H0 ;  /* 0x2000000bff0b7230 */ /* 0x000fca0000004100 */
[----:B------:R-:W-:-:S04]  /*72890*/  FMUL R11, R11, UR26 ;  /* 0x0000001a0b0b7c20 */ /* 0x000fc80008400000 */
[----:B--2---:R-:W-:-:S05]  /*728a0*/  FFMA R11, R155, UR27, R11 ;  /* 0x0000001b9b0b7c23 */ /* 0x004fca000800000b */
[----:B------:R-:W-:-:S05]  /*728b0*/  F2FP.SATFINITE.E4M3.F32.PACK_AB_MERGE_C R15, RZ, R11, RZ ;  /* 0x0000000bff0f723e */ /* 0x000fca00048070ff */
[----:B------:R0:W-:Y:S01]  /*728c0*/  @!P0 STG.E.U8 desc[UR32][R16.64+0x178], R15 ;  /* 0x0001780f10008986 */ /* 0x0001e2000c101120 */
[----:B------:R-:W-:Y:S02]  /*728d0*/  ISETP.LT.OR P0, PT, R28, 0x17a, !P6 ;  /* 0x0000017a1c00780c */ /* 0x000fe40007701670 */
[----:B------:R-:W-:-:S11]  /*728e0*/  PRMT R11, RZ, 0x7610, R11 ;  /* 0x00007610ff0b7816 */ /* 0x000fd6000000000b */
[----:B0-----:R-:W-:Y:S05]  /*728f0*/  @P0 BRA `(.L_x_38) ;  /* 0x0000000000040947 */ /* 0x001fea0003800000 */
[----:B------:R0:W5:Y:S02]  /*72900*/  LDG.E.U8 R11, desc[UR32][R34.64+0x179] ;  /* 0x00017920220b7981 */ /* 0x000164000c1e1100 */
.L_x_38:
[----:B------:R-:W-:Y:S05]  /*72910*/  BSYNC B1 ;  /* 0x0000000000017941 */ /* 0x000fea0003800000 */
.L_x_37:
[----:B------:R-:W-:Y:S05]  /*72920*/  @P0 BRA `(.L_x_39) ;  /* 0x0000027c006c0947 */ /* 0x000fea0003800000 */
[----:B------:R-:W2:Y:S01]  /*72930*/  LDL.LU R14, [R1+0x147c] ;  /* 0x00147c00010e7983 */ /* 0x000ea20000300800 */
[----:B-----5:R-:W-:Y:S01]  /*72940*/  LOP3.LUT R11, R11, 0xff, RZ, 0xc0, !PT ;  /* 0x000000ff0b0b7812 */ /* 0x020fe200078ec0ff */
[----:B------:R-:W-:Y:S01]  /*72950*/  IMAD.MOV.U32 R28, RZ, RZ, R24 ;  /* 0x000000ffff1c7224 */ /* 0x000fe200078e0018 */
[----:B------:R-:W-:Y:S01]  /*72960*/  ULDC.64 UR14, c[0x0][0x5c0] ;  /* 0x00017000000e7ab9 */ /* 0x000fe20000000a00 */
[----:B------:R-:W-:Y:S01]  /*72970*/  IMAD R13, R13, 0x180, RZ ;  /* 0x000001800d0d7824 */ /* 0x000fe200078e02ff */
[----:B------:R-:W-:Y:S01]  /*72980*/  F2FP.F16.E4M3.UNPACK_B R11, R11 ;  /* 0x0000000bff0b723e */ /* 0x000fe200020006ff */
[----:B------:R-:W-:-:S04]  /*72990*/  IMAD.WIDE.U32 R28, R12, 0x180, R28 ;  /* 0x000001800c1c7825 */ /* 0x000fc800078e001c */
[----:B------:R-:W-:Y:S02]  /*729a0*/  HADD2.F32 R11, -RZ, R11.H0_H0 ;  /* 0x2000000bff0b7230 */ /* 0x000fe40000004100 */
[----:B------:R-:W-:Y:S02]  /*729b0*/  IMAD.U32 R15, RZ, RZ, UR14 ;  /* 0x0000000eff0f7e24 */ /* 0x000fe4000f8e00ff */
[----:B------:R-:W-:Y:S02]  /*729c0*/  IMAD.IADD R13, R29, 0x1, R13 ;  /* 0x000000011d0d7824 */ /* 0x000fe400078e020d */
[----:B------:R-:W-:Y:S01]  /*729d0*/  FMUL R11, R11, UR26 ;  /* 0x0000001a0b0b7c20 */ /* 0x000fe20008400000 */
[----:B------:R-:W-:Y:S01]  /*729e0*/  IMAD.U32 R12, RZ, RZ, UR15 ;  /* 0x0000000fff0c7e24 */ /* 0x000fe2000f8e00ff */
[----:B------:R-:W-:-:S04]  /*729f0*/  IADD3 R28, P0, P1, R28, UR11, R15 ;  /* 0x0000000b1c1c7c10 */ /* 0x000fc8000f91e00f */
[----:B------:R-:W-:Y:S01]  /*72a00*/  IADD3.X R29, R13, UR10, R12, P0, P1 ;  /* 0x0000000a0d1d7c10 */ /* 0x000fe200087e240c */
[----:B--2---:R-:W-:-:S05]  /*72a10*/  FFMA R11, R14, UR27, R11 ;  /* 0x0000001b0e0b7c23 */ /* 0x004fca000800000b */
[----:B------:R-:W-:-:S05]  /*72a20*/  F2FP.SATFINITE.E4M3.F32.PACK_AB_MERGE_C R11, RZ, R11, RZ ;  /* 0x0000000bff0b723e */ /* 0x000fca00048070ff */
[----:B------:R1:W-:Y:S01]  /*72a30*/  STG.E.U8 desc[UR32][R28.64+0x179], R11 ;  /* 0x0001790b1c007986 */ /* 0x0003e2000c101120 */
[----:B------:R-:W-:Y:S05]  /*72a40*/  BRA `(.L_x_39) ;  /* 0x0000027c00247947 */ /* 0x000fea0003800000 */
.L_x_36:
[----:B------:R-:W-:Y:S01]  /*72a50*/  ISETP.GE.AND P0, PT, R11, 0x9, PT ;  /* 0x000000090b00780c */ /* 0x000fe20003f06270 */
[----:B------:R-:W2:Y:S03]  /*72a60*/  LDL.LU R58, [R1+0x900] ;  /* 0x00090000013a7983 */ /* 0x000ea60000300800 */
[----:B------:R-:W-:Y:S01]  /*72a70*/  ISETP.LT.OR P4, PT, R28, 0x1, !P0 ;  /* 0x000000011c00780c */ /* 0x000fe20004781670 */
[----:B------:R-:W-:Y:S01]  /*72a80*/  FMUL R32, R14, UR27 ;  /* 0x0000001b0e207c20 */ /* 0x000fe20008400000 */
[----:B------:R-:W-:Y:S01]  /*72a90*/  ISETP.LT.OR P3, PT, R28, 0x2, !P0 ;  /* 0x000000021c00780c */ /* 0x000fe20004761670 */
[----:B------:R-:W-:Y:S01]  /*72aa0*/  FMUL R15, R15, UR27 ;  /* 0x0000001b0f0f7c20 */ /* 0x000fe20008400000 */
[----:B------:R-:W-:Y:S01]  /*72ab0*/  FMUL R16, R16, UR27 ;  /* 0x0000001b10107c20 */ /* 0x000fe20008400000 */
[----:B-----5:R-:W-:Y:S01]  /*72ac0*/  LOP3.LUT R10, R10, 0xfffffff7, RZ, 0xc0, !PT ;  /* 0xfffffff70a0a7812 */ /* 0x020fe200078ec0ff */
[----:B------:R-:W-:Y:S01]  /*72ad0*/  FMUL R17, R17, UR27 ;  /* 0x0000001b11117c20 */ /* 0x000fe20008400000 */
[----:B------:R-:W-:Y:S01]  /*72ae0*/  FMUL R18, R18, UR27 ;  /* 0x0000001b12127c20 */ /* 0x000fe20008400000 */
[----:B------:R-:W-:Y:S01]  /*72af0*/  FMUL R19, R19, UR27 ;  /* 0x0000001b13137c20 */ /* 0x000fe20008400000 */
[----:B------:R-:W-:Y:S01]  /*72b00*/  FMUL R20, R20, UR27 ;  /* 0x0000001b14147c20 */ /* 0x000fe20008400000 */
[----:B------:R-:W-:Y:S01]  /*72b10*/  FMUL R21, R21, UR27 ;  /* 0x0000001b15157c20 */ /* 0x000fe20008400000 */
[----:B------:R-:W-:Y:S01]  /*72b20*/  FMUL R22, R22, UR27 ;  /* 0x0000001b16167c20 */ /* 0x000fe20008400000 */
[----:B------:R-:W-:Y:S01]  /*72b30*/  FMUL R23, R23, UR27 ;  /* 0x0000001b17177c20 */ /* 0x000fe20008400000 */
[----:B------:R-:W0:Y:S01]  /*72b40*/  @!P4 LDC.64 R30, c[0x0][0x5c0] ;  /* 0x00017000ff1ecb82 */ /* 0x000e220000000a00 */
[----:B------:R-:W-:Y:S01]  /*72b50*/  FMUL R216, R216, UR27 ;  /* 0x0000001bd8d87c20 */ /* 0x000fe20008400000 */
[----:B------:R-:W-:Y:S01]  /*72b60*/  FMUL R217, R217, UR27 ;  /* 0x0000001bd9d97c20 */ /* 0x000fe20008400000 */
[----:B------:R-:W-:Y:S01]  /*72b70*/  FMUL R218, R218, UR27 ;  /* 0x0000001bdada7c20 */ /* 0x000fe20008400000 */
[----:B------:R-:W-:Y:S01]  /*72b80*/  FMUL R219, R219, UR27 ;  /* 0x0000001bdbdb7c20 */ /* 0x000fe20008400000 */
[----:B------:R-:W-:Y:S01]  /*72b90*/  FMUL R220, R220, UR27 ;  /* 0x0000001bdcdc7c20 */ /* 0x000fe20008400000 */
[----:B------:R-:W-:Y:S01]  /*72ba0*/  FMUL R221, R221, UR27 ;  /* 0x0000001bdddd7c20 */ /* 0x000fe20008400000 */
[----:B------:R-:W-:Y:S01]  /*72bb0*/  FMUL R222, R222, UR27 ;  /* 0x0000001bdede7c20 */ /* 0x000fe20008400000 */
[----:B------:R-:W3:Y:S01]  /*72bc0*/  @!P3 LDC.64 R26, c[0x0][0x5c0] ;  /* 0x00017000ff1abb82 */ /* 0x000ee20000000a00 */
[----:B------:R-:W-:Y:S01]  /*72bd0*/  FMUL R223, R223, UR27 ;  /* 0x0000001bdfdf7c20 */ /* 0x000fe20008400000 */
[----:B------:R-:W-:Y:S01]  /*72be0*/  FMUL R224, R224, UR27 ;  /* 0x0000001be0e07c20 */ /* 0x000fe20008400000 */
[----:B------:R-:W-:Y:S01]  /*72bf0*/  FMUL R225, R225, UR27 ;  /* 0x0000001be1e17c20 */ /* 0x000fe20008400000 */
[----:B------:R-:W-:Y:S01]  /*72c00*/  FMUL R226, R226, UR27 ;  /* 0x0000001be2e27c20 */ /* 0x000fe20008400000 */
[----:B------:R-:W-:Y:S01]  /*72c10*/  FMUL R227, R227, UR27 ;  /* 0x0000001be3e37c20 */ /* 0x000fe20008400000 */
[----:B------:R-:W-:Y:S01]  /*72c20*/  FMUL R228, R228, UR27 ;  /* 0x0000001be4e47c20 */ /* 0x000fe20008400000 */
[----:B-1----:R-:W-:Y:S01]  /*72c30*/  LOP3.LUT R0, R0, 0xffffffef, RZ, 0xc0, !PT ;  /* 0xffffffef00007812 */ /* 0x002fe200078ec0ff */
[----:B------:R-:W-:Y:S01]  /*72c40*/  FMUL R229, R229, UR27 ;  /* 0x0000001be5e57c20 */ /* 0x000fe20008400000 */
[----:B------:R-:W-:Y:S01]  /*72c50*/  FMUL R230, R230, UR27 ;  /* 0x0000001be6e67c20 */ /* 0x000fe20008400000 */
[----:B------:R-:W-:Y:S01]  /*72c60*/  FMUL R231, R231, UR27 ;  /* 0x0000001be7e77c20 */ /* 0x000fe20008400000 */
[----:B------:R-:W-:Y:S01]  /*72c70*/  FMUL R232, R232, UR27 ;  /* 0x0000001be8e87c20 */ /* 0x000fe20008400000 */
[----:B------:R-:W-:Y:S01]  /*72c80*/  FMUL R233, R233, UR27 ;  /* 0x0000001be9e97c20 */ /* 0x000fe20008400000 */
[----:B------:R-:W4:Y:S01]  /*72c90*/  LDL.LU R63, [R1+0x904] ;  /* 0x00090400013f7983 */ /* 0x000f220000300800 */
[----:B0-----:R-:W-:Y:S01]  /*72ca0*/  @!P4 IADD3 R30, P1, P2, R24, UR11, R30 ;  /* 0x0000000b181ecc10 */ /* 0x001fe2000fa3e01e */
[----:B------:R-:W-:Y:S01]  /*72cb0*/  FMUL R234, R234, UR27 ;  /* 0x0000001beaea7c20 */ /* 0x000fe20008400000 */
[----:B------:R-:W-:Y:S01]  /*72cc0*/  F2FP.SATFINITE.E4M3.F32.PACK_AB_MERGE_C R32, RZ, R32, RZ ;  /* 0x00000020ff20723e */ /* 0x000fe200048070ff */
[----:B------:R-:W4:Y:S01]  /*72cd0*/  LDL.LU R62, [R1+0x908] ;  /* 0x00090800013e7983 */ /* 0x000f220000300800 */
[----:B------:R-:W-:Y:S01]  /*72ce0*/  @!P4 IADD3.X R31, R29, UR10, R31, P1, P2 ;  /* 0x0000000a1d1fcc10 */ /* 0x000fe20008fe441f */
[----:B------:R-:W-:Y:S01]  /*72cf0*/  FMUL R235, R235, UR27 ;  /* 0x0000001bebeb7c20 */ /* 0x000fe20008400000 */
[----:B------:R-:W-:Y:S01]  /*72d00*/  ISETP.GE.AND P1, PT, R11, 0x1, PT ;  /* 0x000000010b00780c */ /* 0x000fe20003f26270 */
[----:B------:R-:W-:Y:S01]  /*72d10*/  FMUL R236, R236, UR27 ;  /* 0x0000001becec7c20 */ /* 0x000fe20008400000 */
[----:B---3--:R-:W-:Y:S01]  /*72d20*/  @!P3 IADD3 R34, P2, P5, R24, UR11, R26 ;  /* 0x0000000b1822bc10 */ /* 0x008fe2000fd5e01a */
[----:B------:R-:W3:Y:S01]  /*72d30*/  LDL.LU R65, [R1+0x90c] ;  /* 0x00090c0001417983 */ /* 0x000ee20000300800 */
[----:B------:R-:W-:Y:S01]  /*72d40*/  F2FP.SATFINITE.E4M3.F32.PACK_AB_MERGE_C R15, RZ, R15, RZ ;  /* 0x0000000fff0f723e */ /* 0x000fe200048070ff */
[----:B------:R-:W-:Y:S01]  /*72d50*/  FMUL R237, R237, UR27 ;  /* 0x0000001beded7c20 */ /* 0x000fe20008400000 */
[----:B------:R-:W-:Y:S01]  /*72d60*/  @!P3 IADD3.X R35, R29, UR10, R27, P2, P5 ;  /* 0x0000000a1d23bc10 */ /* 0x000fe200097ea41b */
[----:B------:R-:W3:Y:S01]  /*72d70*/  LDL.LU R64, [R1+0x910] ;  /* 0x0009100001407983 */ /* 0x000ee20000300800 */
[----:B------:R-:W-:-:S02]  /*72d80*/  ISETP.LT.OR P5, PT, R28, 0x1, !P1 ;  /* 0x000000011c00780c */ /* 0x000fc40004fa1670 */
[----:B------:R-:W-:Y:S01]  /*72d90*/  F2FP.SATFINITE.E4M3.F32.PACK_AB_MERGE_C R16, RZ, R16, RZ ;  /* 0x00000010ff10723e */ /* 0x000fe200048070ff */
[----:B------:R-:W3:Y:S01]  /*72da0*/  LDL.LU R69, [R1+0x914] ;  /* 0x0009140001457983 */ /* 0x000ee20000300800 */
[----:B------:R-:W-:Y:S02]  /*72db0*/  @P3 LOP3.LUT R10, R10, 0x8, RZ, 0xfc, !PT ;  /* 0x000000080a0a3812 */ /* 0x000fe400078efcff */
[----:B------:R-:W-:Y:S01]  /*72dc0*/  F2FP.SATFINITE.E4M3.F32.PACK_AB_MERGE_C R17, RZ, R17, RZ ;  /* 0x00000011ff11723e */ /* 0x000fe200048070ff */
[----:B------:R-:W3:Y:S01]  /*72dd0*/  LDL.LU R68, [R1+0x918] ;  /* 0x0009180001447983 */ /* 0x000ee20000300800 */
[----:B------:R-:W-:Y:S02]  /*72de0*/  LOP3.LUT R10, R10, 0xfffffffb, RZ, 0xc0, !PT ;  /* 0xfffffffb0a0a7812 */ /* 0x000fe400078ec0ff */
[----:B------:R-:W-:Y:S01]  /*72df0*/  F2FP.SATFINITE.E4M3.F32.PACK_AB_MERGE_C R18, RZ, R18, RZ ;  /* 0x00000012ff12723e */ /* 0x000fe200048070ff */
[----:B------:R-:W3:Y:S01]  /*72e00*/  LDL.LU R71, [R1+0x91c] ;  /* 0x00091c0001477983 */ /* 0x000ee20000300800 */
[----:B------:R-:W-:Y:S01]  /*72e10*/  F2FP.SATFINITE.E4M3.F32.PACK_AB_MERGE_C R19, RZ, R19, RZ ;  /* 0x00000013ff13723e */ /* 0x000fe200048070ff */
[----:B------:R-:W0:Y:S01]  /*72e20*/  @!P5 LDC.64 R26, c[0x0][0x5c0] ;  /* 0x00017000ff1adb82 */ /* 0x000e220000000a00 */
[----:B------:R-:W-:Y:S01]  /*72e30*/  F2FP.SATFINITE.E4M3.F32.PACK_AB_MERGE_C R20, RZ, R20, RZ ;  /* 0x00000014ff14723e */ /* 0x000fe200048070ff */
[----:B------:R-:W3:Y:S01]  /*72e40*/  LDL.LU R70, [R1+0x920] ;  /* 0x0009200001467983 */ /* 0x000ee20000300800 */
[----:B------:R-:W-:-:S02]  /*72e50*/  F2FP.SATFINITE.E4M3.F32.PACK_AB_MERGE_C R21, RZ, R21, RZ ;  /* 0x00000015ff15723e */ /* 0x000fc400048070ff */
[----:B------:R-:W-:Y:S01]  /*72e60*/  F2FP.SATFINITE.E4M3.F32.PACK_AB_MERGE_C R22, RZ, R22, RZ ;  /* 0x00000016ff16723e */ /* 0x000fe200048070ff */
[----:B------:R-:W3:Y:S01]  /*72e70*/  LDL.LU R75, [R1+0x924] ;  /* 0x00092400014b7983 */ /* 0x000ee20000300800 */
[----:B------:R-:W-:Y:S02]  /*72e80*/  F2FP.SATFINITE.E4M3.F32.PACK_AB_MERGE_C R23, RZ, R23, RZ ;  /* 0x00000017ff17723e */ /* 0x000fe400048070ff */
[----:B------:R-:W-:Y:S01]  /*72e90*/  F2FP.SATFINITE.E4M3.F32.PACK_AB_MERGE_C R216, RZ, R216, RZ ;  /* 0x000000d8ffd8723e */ /* 0x000fe200048070ff */
[----:B------:R-:W3:Y:S01]  /*72ea0*/  LDL.LU R74, [R1+0x928] ;  /* 0x00092800014a7983 */ /* 0x000ee20000300800 */
[----:B------:R-:W-:Y:S02]  /*72eb0*/  F2FP.SATFINITE.E4M3.F32.PACK_AB_MERGE_C R217, RZ, R217, RZ ;  /* 0x000000d9ffd9723e */ /* 0x000fe400048070ff */
        /* <DEDUP_REMOVED lines=9> */
[----:B0-----:R-:W-:Y:S02]  /*72f50*/  @!P5 IADD3 R26, P2, R24, R26, RZ ;  /* 0x0000001a181ad210 */ /* 0x001fe40007f5e0ff */
[----:B------:R-:W-:-:S02]  /*72f60*/  F2FP.SATFINITE.E4M3.F32.PACK_AB_MERGE_C R224, RZ, R224, RZ ;  /* 0x000000e0ffe0723e */ /* 0x000fc400048070ff */
[----:B------:R-:W-:Y:S01]  /*72f70*/  F2FP.SATFINITE.E4M3.F32.PACK_AB_MERGE_C R225, RZ, R225, RZ ;  /* 0x000000e1ffe1723e */ /* 0x000fe200048070ff */
[----:B------:R-:W-:Y:S01]  /*72f80*/  @!P5 IMAD.X R27, R29, 0x1, R27, P2 ;  /* 0x000000011d1bd824 */ /* 0x000fe200010e061b */
[----:B------:R-:W-:Y:S02]  /*72f90*/  ISETP.LT.OR P2, PT, R28, 0x9, !P0 ;  /* 0x000000091c00780c */ /* 0x000fe40004741670 */
[----:B------:R-:W-:Y:S02]  /*72fa0*/  F2FP.SATFINITE.E4M3.F32.PACK_AB_MERGE_C R226, RZ, R226, RZ ;  /* 0x000000e2ffe2723e */ /* 0x000fe400048070ff */
[----:B------:R0:W-:Y:S01]  /*72fb0*/  @!P5 STG.E.U8 desc[UR32][R26.64], R32 ;  /* 0x000000201a00d986 */ /* 0x0001e2000c101120 */
[----:B------:R-:W-:Y:S02]  /*72fc0*/  F2FP.SATFINITE.E4M3.F32.PACK_AB_MERGE_C R227, RZ, R227, RZ ;  /* 0x000000e3ffe3723e */ /* 0x000fe400048070ff */
[----:B------:R-:W-:Y:S02]  /*72fd0*/  LOP3.LUT R14, R14, 0xbfffffff, RZ, 0xc0, !PT ;  /* 0xbfffffff0e0e7812 */ /* 0x000fe400078ec0ff */
[----:B------:R-:W-:-:S02]  /*72fe0*/  F2FP.SATFINITE.E4M3.F32.PACK_AB_MERGE_C R228, RZ, R228, RZ ;  /* 0x000000e4ffe4723e */ /* 0x000fc400048070ff */
[----:B------:R-:W-:Y:S02]  /*72ff0*/  F2FP.SATFINITE.E4M3.F32.PACK_AB_MERGE_C R229, RZ, R229, RZ ;  /* 0x000000e5ffe5723e */ /* 0x000fe400048070ff */
[----:B------:R-:W-:Y:S02]  /*73000*/  @P2 LOP3.LUT R10, R10, 0x4, RZ, 0xfc, !PT ;  /* 0x000000040a0a2812 */ /* 0x000fe400078efcff */
[----:B------:R-:W-:Y:S01]  /*73010*/  F2FP.SATFINITE.E4M3.F32.PACK_AB_MERGE_C R230, RZ, R230, RZ ;  /* 0x000000e6ffe6723e */ /* 0x000fe200048070ff */
[----:B0-----:R-:W0:Y:S01]  /*73020*/  @!P2 LDC.64 R26, c[0x0][0x5c0] ;  /* 0x00017000ff1aab82 */ /* 0x001e220000000a00 */
[----:B------:R-:W-:Y:S02]  /*73030*/  F2FP.SATFINITE.E4M3.F32.PACK_AB_MERGE_C R231, RZ, R231, RZ ;  /* 0x000000e7ffe7723e */ /* 0x000fe400048070ff */
[----:B------:R-:W-:Y:S02]  /*73040*/  F2FP.SATFINITE.E4M3.F32.PACK_AB_MERGE_C R232, RZ, R232, RZ ;  /* 0x000000e8ffe8723e */ /* 0x000fe400048070ff */
[----:B------:R-:W-:-:S02]  /*73050*/  F2FP.SATFINITE.E4M3.F32.PACK_AB_MERGE_C R233, RZ, R233, RZ ;  /* 0x000000e9ffe9723e */ /* 0x000fc400048070ff */
[----:B------:R-:W-:Y:S02]  /*73060*/  F2FP.SATFINITE.E4M3.F32.PACK_AB_MERGE_C R234, RZ, R234, RZ ;  /* 0x000000eaffea723e */ /* 0x000fe400048070ff */
[----:B------:R-:W-:Y:S02]  /*73070*/  F2FP.SATFINITE.E4M3.F32.PACK_AB_MERGE_C R235, RZ, R235, RZ ;  /* 0x000000ebffeb723e */ /* 0x000fe400048070ff */
[----:B------:R-:W-:Y:S02]  /*73080*/  F2FP.SATFINITE.E4M3.F32.PACK_AB_MERGE_C R236, RZ, R236, RZ ;  /* 0x000000ecffec723e */ /* 0x000fe400048070ff */
[----:B------:R-:W-:Y:S02]  /*73090*/  F2FP.SATFINITE.E4M3.F32.PACK_AB_MERGE_C R237, RZ, R237, RZ ;  /* 0x000000edffed723e */ /* 0x000fe400048070ff */
[----:B0-----:R-:W-:-:S04]  /*730a0*/  @!P2 IADD3 R36, P5, P6, R24, UR11, R26 ;  /* 0x0000000b1824ac10 */ /* 0x001fc8000febe01a */
[----:B------:R-:W-:Y:S02]  /*730b0*/  @!P2 IADD3.X R37, R29, UR10, R27, P5, P6 ;  /* 0x0000000a1d25ac10 */ /* 0x000fe4000afec41b */
[----:B------:R-:W-:-:S13]  /*730c0*/  ISETP.LT.OR P5, PT, R28, 0x2, !P1 ;  /* 0x000000021c00780c */ /* 0x000fda0004fa1670 */
[----:B------:R-:W0:Y:S02]  /*730d0*/  @!P5 LDC.64 R26, c[0x0][0x5c0] ;  /* 0x00017000ff1adb82 */ /* 0x000e240000000a00 */
[----:B0-----:R-:W-:-:S05]  /*730e0*/  @!P5 IADD3 R26, P6, R24, R26, RZ ;  /* 0x0000001a181ad210 */ /* 0x001fca0007fde0ff */
[----:B------:R-:W-:-:S05]  /*730f0*/  @!P5 IMAD.X R27, R29, 0x1, R27, P6 ;  /* 0x000000011d1bd824 */ /* 0x000fca00030e061b */
[----:B------:R0:W-:Y:S01]  /*73100*/  @!P5 STG.E.U8 desc[UR32][R26.64+0x1], R15 ;  /* 0x0000010f1a00d986 */ /* 0x0001e2000c101120 */
[----:B------:R-:W-:-:S03]  /*73110*/  ISETP.LT.OR P5, PT, R28, 0xa, !P0 ;  /* 0x0000000a1c00780c */ /* 0x000fc600047a1670 */
[----:B------:R1:W-:Y:S01]  /*73120*/  @!P4 STG.E.U8 desc[UR32][R30.64], R16 ;  /* 0x000000101e00c986 */ /* 0x0003e2000c101120 */
[----:B------:R-:W-:-:S09]  /*73130*/  ISETP.LT.OR P4, PT, R28, 0x11, !P0 ;  /* 0x000000111c00780c */ /* 0x000fd20004781670 */
[----:B0-----:R-:W0:Y:S02]  /*73140*/  @!P5 LDC.64 R26, c[0x0][0x5c0] ;  /* 0x00017000ff1adb82 */ /* 0x001e240000000a00 */
[----:B0-----:R-:W-:-:S04]  /*73150*/  @!P5 IADD3 R32, P3, P6, R24, UR11, R26 ;  /* 0x0000000b1820dc10 */ /* 0x001fc8000fe7e01a */
[----:B------:R-:W-:Y:S02]  /*73160*/  @!P5 IADD3.X R33, R29, UR10, R27, P3, P6 ;  /* 0x0000000a1d21dc10 */ /* 0x000fe40009fec41b */
[----:B------:R-:W1:Y:S01]  /*73170*/  @!P4 LDC.64 R26, c[0x0][0x5c0] ;  /* 0x00017000ff1acb82 */ /* 0x000e620000000a00 */
[----:B------:R-:W-:Y:S02]  /*73180*/  ISETP.LT.OR P3, PT, R28, 0x12, !P0 ;  /* 0x000000121c00780c */ /* 0x000fe40004761670 */
[----:B-1----:R-:W-:-:S04]  /*73190*/  @!P4 IADD3 R30, P2, P6, R24, UR11, R26 ;  /* 0x0000000b181ecc10 */ /* 0x002fc8000fe5e01a */
[----:B------:R-:W-:-:S07]  /*731a0*/  @!P4 IADD3.X R31, R29, UR10, R27, P2, P6 ;  /* 0x0000000a1d1fcc10 */ /* 0x000fce00097ec41b */
[----:B------:R-:W0:Y:S02]  /*731b0*/  @!P3 LDC.64 R26, c[0x0][0x5c0] ;  /* 0x00017000ff1abb82 */ /* 0x000e240000000a00 */
[----:B0-----:R-:W-:-:S04]  /*731c0*/  @!P3 IADD3 R38, P2, P6, R24, UR11, R26 ;  /* 0x0000000b1826bc10 */ /* 0x001fc8000fe5e01a */
[----:B------:R-:W-:Y:S02]  /*731d0*/  @!P3 IADD3.X R39, R29, UR10, R27, P2, P6 ;  /* 0x0000000a1d27bc10 */ /* 0x000fe400097ec41b */
[----:B------:R-:W-:Y:S02]  /*731e0*/  LOP3.LUT P3, RZ, R10, 0x8, RZ, 0xc0, !PT ;  /* 0x000000080aff7812 */ /* 0x000fe4000786c0ff */
[----:B------:R-:W-:Y:S01]  /*731f0*/  ISETP.LT.OR P2, PT, R28, 0x19, !P0 ;  /* 0x000000191c00780c */ /* 0x000fe20004741670 */
[----:B--2---:R-:W-:-:S10]  /*73200*/  FMUL R15, R58, UR27 ;  /* 0x0000001b3a0f7c20 */ /* 0x004fd40008400000 */
[----:B------:R0:W-:Y:S01]  /*73210*/  @!P3 STG.E.U8 desc[UR32][R34.64+0x1], R17 ;  /* 0x000001112200b986 */ /* 0x0001e2000c101120 */
[----:B------:R-:W-:-:S13]  /*73220*/  ISETP.LT.OR P3, PT, R28, 0x9, !P1 ;  /* 0x000000091c00780c */ /* 0x000fda0004f61670 */
[----:B0-----:R-:W0:Y:S02]  /*73230*/  @!P3 LDC.64 R16, c[0x0][0x5c0] ;  /* 0x00017000ff10bb82 */ /* 0x001e240000000a00 */
[----:B0-----:R-:W-:-:S05]  /*73240*/  @!P3 IADD3 R16, P6, R24, R16, RZ ;  /* 0x000000101810b210 */ /* 0x001fca0007fde0ff */
[----:B------:R-:W-:-:S05]  /*73250*/  @!P3 IMAD.X R17, R29, 0x1, R17, P6 ;  /* 0x000000011d11b824 */ /* 0x000fca00030e0611 */
[----:B------:R0:W-:Y:S02]  /*73260*/  @!P3 STG.E.U8 desc[UR32][R16.64+0x8], R18 ;  /* 0x000008121000b986 */ /* 0x0001e4000c101120 */
[----:B0-----:R-:W0:Y:S02]  /*73270*/  @!P2 LDC.64 R16, c[0x0][0x5c0] ;  /* 0x00017000ff10ab82 */ /* 0x001e240000000a00 */
[----:B0-----:R-:W-:-:S04]  /*73280*/  @!P2 IADD3 R26, P3, P6, R24, UR11, R16 ;  /* 0x0000000b181aac10 */ /* 0x001fc8000fe7e010 */
[----:B------:R-:W-:Y:S02]  /*73290*/  @!P2 IADD3.X R27, R29, UR10, R17, P3, P6 ;  /* 0x0000000a1d1bac10 */ /* 0x000fe40009fec411 */
[C---:B------:R-:W-:Y:S02]  /*732a0*/  ISETP.LT.OR P3, PT, R28.reuse, 0xa, !P1 ;  /* 0x0000000a1c00780c */ /* 0x040fe40004f61670 */
[----:B------:R-:W-:-:S11]  /*732b0*/  ISETP.LT.OR P2, PT, R28, 0x1a, !P0 ;  /* 0x0000001a1c00780c */ /* 0x000fd60004741670 */
[----:B------:R-:W0:Y:S02]  /*732c0*/  @!P3 LDC.64 R16, c[0x0][0x5c0] ;  /* 0x00017000ff10bb82 */ /* 0x000e240000000a00 */
[----:B0-----:R-:W-:-:S05]  /*732d0*/  @!P3 IADD3 R16, P6, R24, R16, RZ ;  /* 0x000000101810b210 */ /* 0x001fca0007fde0ff */
[----:B------:R-:W-:-:S05]  /*732e0*/  @!P3 IMAD.X R17, R29, 0x1, R17, P6 ;  /* 0x000000011d11b824 */ /* 0x000fca00030e0611 */
[----:B------:R0:W-:Y:S02]  /*732f0*/  @!P3 STG.E.U8 desc[UR32][R16.64+0x9], R19 ;  /* 0x000009131000b986 */ /* 0x0001e4000c101120 */
[----:B0-----:R-:W0:Y:S02]  /*73300*/  @!P2 LDC.64 R16, c[0x0][0x5c0] ;  /* 0x00017000ff10ab82 */ /* 0x001e240000000a00 */
[----:B0-----:R-:W-:-:S04]  /*73310*/  @!P2 IADD3 R18, P3, P6, R24, UR11, R16 ;  /* 0x0000000b1812ac10 */ /* 0x001fc8000fe7e010 */
[----:B------:R-:W-:Y:S02]  /*73320*/  @!P2 IADD3.X R19, R29, UR10, R17, P3, P6 ;  /* 0x0000000a1d13ac10 */ /* 0x000fe40009fec411 */
[C---:B------:R-:W-:Y:S02]  /*73330*/  LOP3.LUT P2, RZ, R10.reuse, 0x4, RZ, 0xc0, !PT ;  /* 0x000000040aff7812 */ /* 0x040fe4000784c0ff */
[----:B------:R-:W-:-:S11]  /*73340*/  LOP3.LUT R10, R10, 0xfffffffe, RZ, 0xc0, !PT ;  /* 0xfffffffe0a0a7812 */ /* 0x000fd600078ec0ff */
[----:B------:R0:W-:Y:S01]  /*73350*/  @!P2 STG.E.U8 desc[UR32][R36.64+0x8], R20 ;  /* 0x000008142400a986 */ /* 0x0001e2000c101120 */
[----:B------:R-:W-:-:S03]  /*73360*/  ISETP.LT.OR P2, PT, R28, 0x21, !P0 ;  /* 0x000000211c00780c */ /* 0x000fc60004741670 */
[----:B------:R-:W-:Y:S01]  /*73370*/  @!P5 STG.E.U8 desc[UR32][R32.64+0x9], R21 ;  /* 0x000009152000d986 */ /* 0x000fe2000c101120 */
[----:B------:R-:W-:-:S09]  /*73380*/  ISETP.LT.OR P5, PT, R28, 0x11, !P1 ;  /* 0x000000111c00780c */ /* 0x000fd20004fa1670 */
[----:B------:R-:W1:Y:S01]  /*73390*/  @!P2 LDC.64 R16, c[0x0][0x5c0] ;  /* 0x00017000ff10ab82 */ /* 0x000e620000000a00 */
[----:B------:R-:W-:-:S04]  /*733a0*/  @P2 LOP3.LUT R10, R10, 0x1, RZ, 0xfc, !PT ;  /* 0x000000010a0a2812 */ /* 0x000fc800078efcff */
[----:B------:R-:W-:Y:S02]  /*733b0*/  LOP3.LUT R10, R10, 0xfffffffd, RZ, 0xc0, !PT ;  /* 0xfffffffd0a0a7812 */ /* 0x000fe400078ec0ff */
[----:B-1----:R-:W-:-:S04]  /*733c0*/  @!P2 IADD3 R34, P3, P6, R24, UR11, R16 ;  /* 0x0000000b1822ac10 */ /* 0x002fc8000fe7e010 */
[----:B------:R-:W-:Y:S02]  /*733d0*/  @!P2 IADD3.X R35, R29, UR10, R17, P3, P6 ;  /* 0x0000000a1d23ac10 */ /* 0x000fe40009fec411 */
[----:B------:R-:W-:-:S13]  /*733e0*/  ISETP.LT.OR P3, PT, R28, 0x22, !P0 ;  /* 0x000000221c00780c */ /* 0x000fda0004761670 */
[----:B------:R-:W0:Y:S01]  /*733f0*/  @!P3 LDC.64 R16, c[0x0][0x5c0] ;  /* 0x00017000ff10bb82 */ /* 0x000e220000000a00 */
[----:B------:R-:W-:Y:S02]  /*73400*/  @P3 LOP3.LUT R10, R10, 0x2, RZ, 0xfc, !PT ;  /* 0x000000020a0a3812 */ /* 0x000fe400078efcff */
[----:B0-----:R-:W-:-:S04]  /*73410*/  @!P3 IADD3 R36, P2, P6, R24, UR11, R16 ;  /* 0x0000000b1824bc10 */ /* 0x001fc8000fe5e010 */
[----:B------:R-:W-:Y:S02]  /*73420*/  @!P3 IADD3.X R37, R29, UR10, R17, P2, P6 ;  /* 0x0000000a1d25bc10 */ /* 0x000fe400097ec411 */
[----:B------:R-:W0:Y:S01]  /*73430*/  @!P5 LDC.64 R16, c[0x0][0x5c0] ;  /* 0x00017000ff10db82 */ /* 0x000e220000000a00 */
[C---:B------:R-:W-:Y:S02]  /*73440*/  ISETP.LT.OR P2, PT, R28.reuse, 0x29, !P0 ;  /* 0x000000291c00780c */ /* 0x040fe40004741670 */
[----:B------:R-:W-:Y:S02]  /*73450*/  ISETP.LT.OR P3, PT, R28, 0x32, !P0 ;  /* 0x000000321c00780c */ /* 0x000fe40004761670 */
[----:B0-----:R-:W-:-:S05]  /*73460*/  @!P5 IADD3 R16, P6, R24, R16, RZ ;  /* 0x000000101810d210 */ /* 0x001fca0007fde0ff */
[----:B------:R-:W-:-:S05]  /*73470*/  @!P5 IMAD.X R17, R29, 0x1, R17, P6 ;  /* 0x000000011d11d824 */ /* 0x000fca00030e0611 */
[----:B------:R0:W-:Y:S02]  /*73480*/  @!P5 STG.E.U8 desc[UR32][R16.64+0x10], R22 ;  /* 0x000010161000d986 */ /* 0x0001e4000c101120 */
[----:B0-----:R-:W0:Y:S02]  /*73490*/  @!P2 LDC.64 R16, c[0x0][0x5c0] ;  /* 0x00017000ff10ab82 */ /* 0x001e240000000a00 */
        /* <DEDUP_REMOVED lines=8> */
[----:B------:R1:W-:Y:S10]  /*73520*/  @!P4 STG.E.U8 desc[UR32][R30.64+0x10], R216 ;  /* 0x000010d81e00c986 */ /* 0x0003f4000c101120 */
[----:B0-----:R-:W0:Y:S02]  /*73530*/  @!P5 LDC.64 R16, c[0x0][0x5c0] ;  /* 0x00017000ff10db82 */ /* 0x001e240000000a00 */
[----:B0-----:R-:W-:-:S04]  /*73540*/  @!P5 IADD3 R20, P2, P6, R24, UR11, R16 ;  /* 0x0000000b1814dc10 */ /* 0x001fc8000fe5e010 */
[----:B------:R-:W-:Y:S02]  /*73550*/  @!P5 IADD3.X R21, R29, UR10, R17, P2, P6 ;  /* 0x0000000a1d15dc10 */ /* 0x000fe400097ec411 */
[----:B------:R-:W-:-:S13]  /*73560*/  ISETP.LT.OR P2, PT, R28, 0x31, !P0 ;  /* 0x000000311c00780c */ /* 0x000fda0004741670 */
[----:B------:R-:W1:Y:S02]  /*73570*/  @!P2 LDC.64 R16, c[0x0][0x5c0] ;  /* 0x00017000ff10ab82 */ /* 0x000e640000000a00 */
[----:B-1----:R-:W-:-:S04]  /*73580*/  @!P2 IADD3 R30, P4, P6, R24, UR11, R16 ;  /* 0x0000000b181eac10 */ /* 0x002fc8000fe9e010 */
[----:B------:R-:W-:Y:S02]  /*73590*/  @!P2 IADD3.X R31, R29, UR10, R17, P4, P6 ;  /* 0x0000000a1d1fac10 */ /* 0x000fe4000a7ec411 */
[----:B------:R-:W0:Y:S01]  /*735a0*/  @!P3 LDC.64 R16, c[0x0][0x5c0] ;  /* 0x00017000ff10bb82 */ /* 0x000e220000000a00 */
[----:B------:R-:W-:-:S13]  /*735b0*/  ISETP.LT.OR P2, PT, R28, 0x12, !P0 ;  /* 0x000000121c00780c */ /* 0x000fda0004741670 */
[----:B------:R-:W-:Y:S01]  /*735c0*/  @!P2 STG.E.U8 desc[UR32][R38.64+0x11], R217 ;  /* 0x000011d92600a986 */ /* 0x000fe2000c101120 */
[----:B------:R-:W-:Y:S02]  /*735d0*/  ISETP.LT.OR P2, PT, R28, 0x39, !P0 ;  /* 0x000000391c00780c */ /* 0x000fe40004741670 */
        /* <DEDUP_REMOVED lines=16> */
[----:B------:R0:W-:Y:S04]  /*736e0*/  @!P4 STG.E.U8 desc[UR32][R16.64+0x19], R219 ;  /* 0x000019db1000c986 */ /* 0x0001e8000c101120 */
[----:B------:R1:W-:Y:S01]  /*736f0*/  @!P2 STG.E.U8 desc[UR32][R26.64+0x18], R220 ;  /* 0x000018dc1a00a986 */ /* 0x0003e2000c101120 */
[----:B------:R-:W-:Y:S01]  /*73700*/  ISETP.LT.OR P2, PT, R28, 0x41, !P0 ;  /* 0x000000411c00780c */ /* 0x000fe20004741670 */
[----:B0-----:R-:W0:Y:S02]  /*73710*/  @!P3 LDC.64 R16, c[0x0][0x5c0] ;  /* 0x00017000ff10bb82 */ /* 0x001e240000000a00 */
[----:B0-----:R-:W-:-:S04]  /*73720*/  @!P3 IADD3 R22, P4, P6, R24, UR11, R16 ;  /* 0x0000000b1816bc10 */ /* 0x001fc8000fe9e010 */
[----:B------:R-:W-:-:S06]  /*73730*/  @!P3 IADD3.X R23, R29, UR10, R17, P4, P6 ;  /* 0x0000000a1d17bc10 */ /* 0x000fcc000a7ec411 */
[----:B------:R-:W1:Y:S01]  /*73740*/  @!P2 LDC.64 R16, c[0x0][0x5c0] ;  /* 0x00017000ff10ab82 */ /* 0x000e620000000a00 */
[----:B------:R-:W-:Y:S02]  /*73750*/  ISETP.LT.OR P3, PT, R28, 0x42, !P0 ;  /* 0x000000421c00780c */ /* 0x000fe40004761670 */
[----:B-1----:R-:W-:-:S04]  /*73760*/  @!P2 IADD3 R26, P4, P6, R24, UR11, R16 ;  /* 0x0000000b181aac10 */ /* 0x002fc8000fe9e010 */
[----:B------:R-:W-:-:S07]  /*73770*/  @!P2 IADD3.X R27, R29, UR10, R17, P4, P6 ;  /* 0x0000000a1d1bac10 */ /* 0x000fce000a7ec411 */
[----:B------:R-:W0:Y:S01]  /*73780*/  @!P3 LDC.64 R16, c[0x0][0x5c0] ;  /* 0x00017000ff10bb82 */ /* 0x000e220000000a00 */
[----:B------:R-:W-:-:S13]  /*73790*/  ISETP.LT.OR P2, PT, R28, 0x1a, !P0 ;  /* 0x0000001a1c00780c */ /* 0x000fda0004741670 */
[----:B------:R-:W-:Y:S01]  /*737a0*/  @!P2 STG.E.U8 desc[UR32][R18.64+0x19], R221 ;  /* 0x000019dd1200a986 */ /* 0x000fe2000c101120 */
[----:B------:R-:W-:Y:S02]  /*737b0*/  ISETP.LT.OR P2, PT, R28, 0x49, !P0 ;  /* 0x000000491c00780c */ /* 0x000fe40004741670 */
[----:B0-----:R-:W-:-:S04]  /*737c0*/  @!P3 IADD3 R44, P4, P6, R24, UR11, R16 ;  /* 0x0000000b182cbc10 */ /* 0x001fc8000fe9e010 */
[----:B------:R-:W-:Y:S02]  /*737d0*/  @!P3 IADD3.X R45, R29, UR10, R17, P4, P6 ;  /* 0x0000000a1d2dbc10 */ /* 0x000fe4000a7ec411 */
[----:B------:R-:W-:Y:S02]  /*737e0*/  ISETP.LT.OR P4, PT, R28, 0x21, !P1 ;  /* 0x000000211c00780c */ /* 0x000fe40004f81670 */
[----:B------:R-:W-:-:S11]  /*737f0*/  LOP3.LUT P3, RZ, R10, 0x2, RZ, 0xc0, !PT ;  /* 0x000000020aff7812 */ /* 0x000fd6000786c0ff */
        /* <DEDUP_REMOVED lines=16> */
[----:B------:R-:W-:Y:S02]  /*73900*/  ISETP.LT.OR P6, PT, R28, 0x51, !P0 ;  /* 0x000000511c00780c */ /* 0x000fe400047c1670 */
[----:B------:R-:W-:-:S11]  /*73910*/  LOP3.LUT P2, RZ, R10, 0x1, RZ, 0xc0, !PT ;  /* 0x000000010aff7812 */ /* 0x000fd6000784c0ff */
[----:B------:R-:W0:Y:S02]  /*73920*/  @!P6 LDC.64 R16, c[0x0][0x5c0] ;  /* 0x00017000ff10eb82 */ /* 0x000e240000000a00 */
[----:B------:R-:W-:Y:S04]  /*73930*/  @!P2 STG.E.U8 desc[UR32][R34.64+0x20], R224 ;  /* 0x000020e02200a986 */ /* 0x000fe8000c101120 */
[----:B------:R-:W-:Y:S01]  /*73940*/  @!P3 STG.E.U8 desc[UR32][R36.64+0x21], R225 ;  /* 0x000021e12400b986 */ /* 0x000fe2000c101120 */
[----:B------:R-:W-:Y:S02]  /*73950*/  ISETP.LT.OR P3, PT, R28, 0x29, !P1 ;  /* 0x000000291c00780c */ /* 0x000fe40004f61670 */
[----:B0-----:R-:W-:-:S04]  /*73960*/  @!P6 IADD3 R46, P2, P4, R24, UR11, R16 ;  /* 0x0000000b182eec10 */ /* 0x001fc8000fc5e010 */
[----:B------:R-:W-:Y:S02]  /*73970*/  @!P6 IADD3.X R47, R29, UR10, R17, P2, P4 ;  /* 0x0000000a1d2fec10 */ /* 0x000fe400097e8411 */
[----:B------:R-:W-:-:S13]  /*73980*/  ISETP.LT.OR P2, PT, R28, 0x52, !P0 ;  /* 0x000000521c00780c */ /* 0x000fda0004741670 */
[----:B------:R-:W0:Y:S01]  /*73990*/  @!P2 LDC.64 R16, c[0x0][0x5c0] ;  /* 0x00017000ff10ab82 */ /* 0x000e220000000a00 */
[----:B------:R-:W-:-:S04]  /*739a0*/  @P2 LOP3.LUT R14, R14, 0x40000000, RZ, 0xfc, !PT ;  /* 0x400000000e0e2812 */ /* 0x000fc800078efcff */
[----:B------:R-:W-:Y:S02]  /*739b0*/  LOP3.LUT R14, R14, 0x7fffffff, RZ, 0xc0, !PT ;  /* 0x7fffffff0e0e7812 */ /* 0x000fe400078ec0ff */
[----:B0-----:R-:W-:-:S04]  /*739c0*/  @!P2 IADD3 R48, P4, P6, R24, UR11, R16 ;  /* 0x0000000b1830ac10 */ /* 0x001fc8000fe9e010 */
[----:B------:R-:W-:Y:S02]  /*739d0*/  @!P2 IADD3.X R49, R29, UR10, R17, P4, P6 ;  /* 0x0000000a1d31ac10 */ /* 0x000fe4000a7ec411 */
[----:B------:R-:W0:Y:S01]  /*739e0*/  @!P3 LDC.64 R16, c[0x0][0x5c0] ;  /* 0x00017000ff10bb82 */ /* 0x000e220000000a00 */
[----:B------:R-:W-:Y:S02]  /*739f0*/  ISETP.LT.OR P2, PT, R28, 0x29, !P0 ;  /* 0x000000291c00780c */ /* 0x000fe40004741670 */
[----:B0-----:R-:W-:-:S05]  /*73a00*/  @!P3 IADD3 R16, P4, R24, R16, RZ ;  /* 0x000000101810b210 */ /* 0x001fca0007f9e0ff */
[----:B------:R-:W-:-:S05]  /*73a10*/  @!P3 IMAD.X R17, R29, 0x1, R17, P4 ;  /* 0x000000011d11b824 */ /* 0x000fca00020e0611 */
[----:B------:R0:W-:Y:S01]  /*73a20*/  @!P3 STG.E.U8 desc[UR32][R16.64+0x28], R226 ;  /* 0x000028e21000b986 */ /* 0x0001e2000c101120 */
[----:B------:R-:W-:-:S13]  /*73a30*/  ISETP.LT.OR P3, PT, R28, 0x59, !P0 ;  /* 0x000000591c00780c */ /* 0x000fda0004761670 */
[----:B0-----:R-:W0:Y:S01]  /*73a40*/  @!P3 LDC.64 R16, c[0x0][0x5c0] ;  /* 0x00017000ff10bb82 */ /* 0x001e220000000a00 */
[----:B------:R-:W-:Y:S02]  /*73a50*/  @P3 LOP3.LUT R14, R14, 0x80000000, RZ, 0xfc, !PT ;  /* 0x800000000e0e3812 */ /* 0x000fe400078efcff */
        /* <DEDUP_REMOVED lines=8> */
[----:B------:R1:W-:Y:S04]  /*73ae0*/  @!P2 STG.E.U8 desc[UR32][R32.64+0x28], R228 ;  /* 0x000028e42000a986 */ /* 0x0003e8000c101120 */
[----:B------:R-:W-:Y:S01]  /*73af0*/  @!P5 STG.E.U8 desc[UR32][R20.64+0x29], R229 ;  /* 0x000029e51400d986 */ /* 0x000fe2000c101120 */
[----:B------:R-:W-:-:S05]  /*73b00*/  ISETP.LT.OR P5, PT, R28, 0x31, !P1 ;  /* 0x000000311c00780c */ /* 0x000fca0004fa1670 */
[----:B0-----:R-:W0:Y:S02]  /*73b10*/  @!P4 LDC.64 R16, c[0x0][0x5c0] ;  /* 0x00017000ff10cb82 */ /* 0x001e240000000a00 */
[----:B0-----:R-:W-:-:S04]  /*73b20*/  @!P4 IADD3 R34, P3, P6, R24, UR11, R16 ;  /* 0x0000000b1822cc10 */ /* 0x001fc8000fe7e010 */
[----:B------:R-:W-:Y:S02]  /*73b30*/  @!P4 IADD3.X R35, R29, UR10, R17, P3, P6 ;  /* 0x0000000a1d23cc10 */ /* 0x000fe40009fec411 */
[----:B------:R-:W-:-:S13]  /*73b40*/  ISETP.LT.OR P3, PT, R28, 0x61, !P0 ;  /* 0x000000611c00780c */ /* 0x000fda0004761670 */
[----:B------:R-:W1:Y:S01]  /*73b50*/  @!P3 LDC.64 R16, c[0x0][0x5c0] ;  /* 0x00017000ff10bb82 */ /* 0x000e620000000a00 */
[----:B------:R-:W-:-:S04]  /*73b60*/  @P3 LOP3.LUT R0, R0, 0x10, RZ, 0xfc, !PT ;  /* 0x0000001000003812 */ /* 0x000fc800078efcff */
[----:B------:R-:W-:Y:S02]  /*73b70*/  LOP3.LUT R0, R0, 0xfffff7ff, RZ, 0xc0, !PT ;  /* 0xfffff7ff00007812 */ /* 0x000fe400078ec0ff */
[----:B-1----:R-:W-:-:S04]  /*73b80*/  @!P3 IADD3 R32, P2, P6, R24, UR11, R16 ;  /* 0x0000000b1820bc10 */ /* 0x002fc8000fe5e010 */
        /* <DEDUP_REMOVED lines=8> */
[C---:B------:R-:W-:Y:S02]  /*73c10*/  ISETP.LT.OR P2, PT, R28.reuse, 0x69, !P0 ;  /* 0x000000691c00780c */ /* 0x040fe40004741670 */
[----:B------:R-:W-:-:S11]  /*73c20*/  ISETP.LT.OR P3, PT, R28, 0x6a, !P0 ;  /* 0x0000006a1c00780c */ /* 0x000fd60004761670 */
[----:B------:R-:W-:-:S04]  /*73c30*/  @P2 LOP3.LUT R0, R0, 0x1000, RZ, 0xfc, !PT ;  /* 0x0000100000002812 */ /* 0x000fc800078efcff */
[----:B------:R-:W-:-:S04]  /*73c40*/  LOP3.LUT R0, R0, 0xfffffffe, RZ, 0xc0, !PT ;  /* 0xfffffffe00007812 */ /* 0x000fc800078ec0ff */
[----:B------:R-:W-:Y:S02]  /*73c50*/  @P3 LOP3.LUT R0, R0, 0x1, RZ, 0xfc, !PT ;  /* 0x0000000100003812 */ /* 0x000fe400078efcff */
[----:B0-----:R-:W-:Y:S02]  /*73c60*/  @!P5 IADD3 R16, P6, R24, R16, RZ ;  /* 0x000000101810d210 */ /* 0x001fe40007fde0ff */
[----:B------:R-:W-:-:S03]  /*73c70*/  LOP3.LUT R0, R0, 0xffffffdf, RZ, 0xc0, !PT ;  /* 0xffffffdf00007812 */ /* 0x000fc600078ec0ff */
        /* <DEDUP_REMOVED lines=11> */
[----:B------:R-:W-:Y:S01]  /*73d30*/  @!P2 STG.E.U8 desc[UR32][R30.64+0x30], R232 ;  /* 0x000030e81e00a986 */ /* 0x000fe2000c101120 */
[----:B------:R-:W-:Y:S01]  /*73d40*/  ISETP.LT.OR P2, PT, R28, 0x71, !P0 ;  /* 0x000000711c00780c */ /* 0x000fe20004741670 */
[----:B0-----:R-:W0:-:S12]  /*73d50*/  @!P3 LDC.64 R16, c[0x0][0x5c0] ;  /* 0x00017000ff10bb82 */ /* 0x001e180000000a00 */
[----:B------:R-:W-:-:S04]  /*73d60*/  @P2 LOP3.LUT R0, R0, 0x20, RZ, 0xfc, !PT ;  /* 0x0000002000002812 */ /* 0x000fc800078efcff */
[----:B------:R-:W-:Y:S02]  /*73d70*/  LOP3.LUT R0, R0, 0xffffdfff, RZ, 0xc0, !PT ;  /* 0xffffdfff00007812 */ /* 0x000fe400078ec0ff */
[----:B0-----:R-:W-:-:S04]  /*73d80*/  @!P3 IADD3 R20, P5, P6, R24, UR11, R16 ;  /* 0x0000000b1814bc10 */ /* 0x001fc8000febe010 */
[----:B------:R-:W-:Y:S02]  /*73d90*/  @!P3 IADD3.X R21, R29, UR10, R17, P5, P6 ;  /* 0x0000000a1d15bc10 */ /* 0x000fe4000afec411 */
[----:B------:R-:W0:Y:S01]  /*73da0*/  @!P2 LDC.64 R16, c[0x0][0x5c0] ;  /* 0x00017000ff10ab82 */ /* 0x000e220000000a00 */
[----:B------:R-:W-:-:S13]  /*73db0*/  ISETP.LT.OR P3, PT, R28, 0x72, !P0 ;  /* 0x000000721c00780c */ /* 0x000fda0004761670 */
[----:B------:R-:W-:-:S04]  /*73dc0*/  @P3 LOP3.LUT R0, R0, 0x2000, RZ, 0xfc, !PT ;  /* 0x0000200000003812 */ /* 0x000fc800078efcff */
[----:B------:R-:W-:Y:S02]  /*73dd0*/  LOP3.LUT R0, R0, 0xffffbfff, RZ, 0xc0, !PT ;  /* 0xffffbfff00007812 */ /* 0x000fe400078ec0ff */
[----:B0-----:R-:W-:-:S04]  /*73de0*/  @!P2 IADD3 R54, P5, P6, R24, UR11, R16 ;  /* 0x0000000b1836ac10 */ /* 0x001fc8000febe010 */
        /* <DEDUP_REMOVED lines=8> */
[----:B------:R-:W-:-:S03]  /*73e70*/  ISETP.LT.OR P3, PT, R28, 0x7a, !P0 ;  /* 0x0000007a1c00780c */ /* 0x000fc60004761670 */
[----:B------:R-:W-:-:S04]  /*73e80*/  @P2 LOP3.LUT R0, R0, 0x4000, RZ, 0xfc, !PT ;  /* 0x0000400000002812 */ /* 0x000fc800078efcff */
[----:B------:R-:W-:-:S04]  /*73e90*/  LOP3.LUT R0, R0, 0xffffffbf, RZ, 0xc0, !PT ;  /* 0xffffffbf00007812 */ /* 0x000fc800078ec0ff */
[----:B------:R-:W0:Y:S02]  /*73ea0*/  @!P5 LDC.64 R16, c[0x0][0x5c0] ;  /* 0x00017000ff10db82 */ /* 0x000e240000000a00 */
[----:B------:R-:W-:-:S04]  /*73eb0*/  @P3 LOP3.LUT R0, R0, 0x40, RZ, 0xfc, !PT ;  /* 0x0000004000003812 */ /* 0x000fc800078efcff */
[----:B------:R-:W-:Y:S02]  /*73ec0*/  LOP3.LUT R0, R0, 0xffffff7f, RZ, 0xc0, !PT ;  /* 0xffffff7f00007812 */ /* 0x000fe400078ec0ff */
        /* <DEDUP_REMOVED lines=14> */
[----:B0-----:R-:W0:-:S12]  /*73fb0*/  @!P3 LDC.64 R16, c[0x0][0x5c0] ;  /* 0x00017000ff10bb82 */ /* 0x001e180000000a00 */
[----:B------:R-:W-:Y:S02]  /*73fc0*/  @P2 LOP3.LUT R0, R0, 0x80, RZ, 0xfc, !PT ;  /* 0x0000008000002812 */ /* 0x000fe400078efcff */
[----:B------:R-:W-:Y:S02]  /*73fd0*/  F2FP.SATFINITE.E4M3.F32.PACK_AB_MERGE_C R15, RZ, R15, RZ ;  /* 0x0000000fff0f723e */ /* 0x000fe400048070ff */
[----:B------:R-:W-:Y:S02]  /*73fe0*/  LOP3.LUT R0, R0, 0xffff7fff, RZ, 0xc0, !PT ;  /* 0xffff7fff00007812 */ /* 0x000fe400078ec0ff */
[----:B0-----:R-:W-:-:S04]  /*73ff0*/  @!P3 IADD3 R30, P5, P6, R24, UR11, R16 ;  /* 0x0000000b181ebc10 */ /* 0x001fc8000febe010 */
[----:B------:R-:W-:Y:S02]  /*74000*/  @!P3 IADD3.X R31, R29, UR10, R17, P5, P6 ;  /* 0x0000000a1d1fbc10 */ /* 0x000fe4000afec411 */
[----:B------:R-:W1:Y:S01]  /*74010*/  @!P2 LDC.64 R16, c[0x0][0x5c0] ;  /* 0x00017000ff10ab82 */ /* 0x000e620000000a00 */
[----:B------:R-:W-:-:S13]  /*74020*/  ISETP.LT.OR P3, PT, R28, 0x82, !P0 ;  /* 0x000000821c00780c */ /* 0x000fda0004761670 */
[----:B------:R-:W-:Y:S02]  /*74030*/  @P3 LOP3.LUT R0, R0, 0x8000, RZ, 0xfc, !PT ;  /* 0x0000800000003812 */ /* 0x000fe400078efcff */
[----:B-1----:R-:W-:-:S04]  /*74040*/  @!P2 IADD3 R38, P5, P6, R24, UR11, R16 ;  /* 0x0000000b1826ac10 */ /* 0x002fc8000febe010 */
[----:B------:R-:W-:Y:S02]  /*74050*/  @!P2 IADD3.X R39, R29, UR10, R17, P5, P6 ;  /* 0x0000000a1d27ac10 */ /* 0x000fe4000afec411 */
[----:B------:R-:W0:Y:S01]  /*74060*/  @!P3 LDC.64 R16, c[0x0][0x5c0] ;  /* 0x00017000ff10bb82 */ /* 0x000e220000000a00 */
[----:B------:R-:W-:-:S13]  /*74070*/  ISETP.LT.OR P2, PT, R28, 0x3a, !P0 ;  /* 0x0000003a1c00780c */ /* 0x000fda0004741670 */
[----:B------:R-:W-:Y:S01]  /*74080*/  @!P2 STG.E.U8 desc[UR32][R22.64+0x39], R237 ;  /* 0x000039ed1600a986 */ /* 0x000fe2000c101120 */
[----:B0-----:R-:W-:-:S04]  /*74090*/  @!P3 IADD3 R60, P5, P6, R24, UR11, R16 ;  /* 0x0000000b183cbc10 */ /* 0x001fc8000febe010 */
[----:B------:R-:W-:Y:S02]  /*740a0*/  @!P3 IADD3.X R61, R29, UR10, R17, P5, P6 ;  /* 0x0000000a1d3dbc10 */ /* 0x000fe4000afec411 */
[----:B------:R-:W-:-:S13]  /*740b0*/  ISETP.LT.OR P5, PT, R28, 0x41, !P1 ;  /* 0x000000411c00780c */ /* 0x000fda0004fa1670 */
[----:B------:R-:W0:Y:S01]  /*740c0*/  @!P5 LDC.64 R16, c[0x0][0x5c0] ;  /* 0x00017000ff10db82 */ /* 0x000e220000000a00 */
        /* <DEDUP_REMOVED lines=8> */
[----:B------:R-:W0:Y:S01]  /*74150*/  @!P5 LDC.64 R16, c[0x0][0x5c0] ;  /* 0x00017000ff10db82 */ /* 0x000e220000000a00 */
[----:B------:R-:W-:Y:S01]  /*74160*/  ISETP.LT.OR P3, PT, R28, 0x8a, !P0 ;  /* 0x0000008a1c00780c */ /* 0x000fe20004761670 */
[----:B----4-:R-:W-:Y:S01]  /*74170*/  FMUL R15, R63, UR27 ;  /* 0x0000001b3f0f7c20 */ /* 0x010fe20008400000 */
[----:B------:R-:W-:-:S04]  /*74180*/  LOP3.LUT R0, R0, 0xfffeffff, RZ, 0xc0, !PT ;  /* 0xfffeffff00007812 */ /* 0x000fc800078ec0ff */
[----:B------:R-:W-:Y:S02]  /*74190*/  F2FP.SATFINITE.E4M3.F32.PACK_AB_MERGE_C R15, RZ, R15, RZ ;  /* 0x0000000fff0f723e */ /* 0x000fe400048070ff */
[----:B------:R-:W-:Y:S02]  /*741a0*/  @P2 LOP3.LUT R0, R0, 0x10000, RZ, 0xfc, !PT ;  /* 0x0001000000002812 */ /* 0x000fe400078efcff */
[----:B------:R-:W-:Y:S02]  /*741b0*/  ISETP.LT.OR P2, PT, R28, 0x41, !P0 ;  /* 0x000000411c00780c */ /* 0x000fe40004741670 */
[----:B0-----:R-:W-:-:S05]  /*741c0*/  @!P5 IADD3 R16, P6, R24, R16, RZ ;  /* 0x000000101810d210 */ /* 0x001fca0007fde0ff */
[----:B------:R-:W-:-:S05]  /*741d0*/  @!P5 IMAD.X R17, R29, 0x1, R17, P6 ;  /* 0x000000011d11d824 */ /* 0x000fca00030e0611 */
[----:B------:R0:W-:Y:S02]  /*741e0*/  @!P5 STG.E.U8 desc[UR32][R16.64+0x41], R15 ;  /* 0x0000410f1000d986 */ /* 0x0001e4000c101120 */
[----:B0-----:R-:W0:Y:S01]  /*741f0*/  @!P3 LDC.64 R16, c[0x0][0x5c0] ;  /* 0x00017000ff10bb82 */ /* 0x001e220000000a00 */
[----:B------:R-:W-:-:S05]  /*74200*/  FMUL R15, R62, UR27 ;  /* 0x0000001b3e0f7c20 */ /* 0x000fca0008400000 */
[----:B------:R-:W-:-:S05]  /*74210*/  F2FP.SATFINITE.E4M3.F32.PACK_AB_MERGE_C R15, RZ, R15, RZ ;  /* 0x0000000fff0f723e */ /* 0x000fca00048070ff */
[----:B------:R3:W-:Y:S01]  /*74220*/  @!P2 STG.E.U8 desc[UR32][R26.64+0x40], R15 ;  /* 0x0000400f1a00a986 */ /* 0x0007e2000c101120 */
[----:B------:R-:W-:Y:S02]  /*74230*/  ISETP.LT.OR P2, PT, R28, 0x91, !P0 ;  /* 0x000000911c00780c */ /* 0x000fe40004741670 */
[----:B0-----:R-:W-:-:S04]  /*74240*/  @!P3 IADD3 R22, P5, P6, R24, UR11, R16 ;  /* 0x0000000b1816bc10 */ /* 0x001fc8000febe010 */
[----:B------:R-:W-:-:S07]  /*74250*/  @!P3 IADD3.X R23, R29, UR10, R17, P5, P6 ;  /* 0x0000000a1d17bc10 */ /* 0x000fce000afec411 */
[----:B------:R-:W0:Y:S01]  /*74260*/  @!P2 LDC.64 R16, c[0x0][0x5c0] ;  /* 0x00017000ff10ab82 */ /* 0x000e220000000a00 */
[----:B------:R-:W-:-:S04]  /*74270*/  LOP3.LUT R0, R0, 0xfffffffd, RZ, 0xc0, !PT ;  /* 0xfffffffd00007812 */ /* 0x000fc800078ec0ff */
[----:B------:R-:W-:Y:S02]  /*74280*/  @P3 LOP3.LUT R0, R0, 0x2, RZ, 0xfc, !PT ;  /* 0x0000000200003812 */ /* 0x000fe400078efcff */
[----:B------:R-:W-:Y:S02]  /*74290*/  ISETP.LT.OR P3, PT, R28, 0x92, !P0 ;  /* 0x000000921c00780c */ /* 0x000fe40004761670 */
[----:B0-----:R-:W-:-:S04]  /*742a0*/  @!P2 IADD3 R62, P5, P6, R24, UR11, R16 ;  /* 0x0000000b183eac10 */ /* 0x001fc8000febe010 */
[----:B------:R-:W-:-:S07]  /*742b0*/  @!P2 IADD3.X R63, R29, UR10, R17, P5, P6 ;  /* 0x0000000a1d3fac10 */ /* 0x000fce000afec411 */
[----:B------:R-:W0:Y:S01]  /*742c0*/  @!P3 LDC.64 R16, c[0x0][0x5c0] ;  /* 0x00017000ff10bb82 */ /* 0x000e220000000a00 */
[----:B------:R-:W-:Y:S02]  /*742d0*/  LOP3.LUT R0, R0, 0xfffffff7, RZ, 0xc0, !PT ;  /* 0xfffffff700007812 */ /* 0x000fe400078ec0ff */
[----:B0-----:R-:W-:-:S04]  /*742e0*/  @!P3 IADD3 R66, P5, P6, R24, UR11, R16 ;  /* 0x0000000b1842bc10 */ /* 0x001fc8000febe010 */
[----:B------:R-:W-:Y:S02]  /*742f0*/  @!P3 IADD3.X R67, R29, UR10, R17, P5, P6 ;  /* 0x0000000a1d43bc10 */ /* 0x000fe4000afec411 */
[----:B------:R-:W-:Y:S02]  /*74300*/  ISETP.LT.OR P5, PT, R28, 0x49, !P1 ;  /* 0x000000491c00780c */ /* 0x000fe40004fa1670 */
[----:B------:R-:W-:Y:S02]  /*74310*/  @P2 LOP3.LUT R0, R0, 0x8, RZ, 0xfc, !PT ;  /* 0x0000000800002812 */ /* 0x000fe400078efcff */
[----:B------:R-:W-:-:S09]  /*74320*/  ISETP.LT.OR P2, PT, R28, 0x42, !P0 ;  /* 0x000000421c00780c */ /* 0x000fd20004741670 */
[----:B------:R-:W0:Y:S01]  /*74330*/  @!P5 LDC.64 R16, c[0x0][0x5c0] ;  /* 0x00017000ff10db82 */ /* 0x000e220000000a00 */
[----:B---3--:R-:W-:-:S05]  /*74340*/  FMUL R15, R65, UR27 ;  /* 0x0000001b410f7c20 */ /* 0x008fca0008400000 */
[----:B------:R-:W-:-:S05]  /*74350*/  F2FP.SATFINITE.E4M3.F32.PACK_AB_MERGE_C R15, RZ, R15, RZ ;  /* 0x0000000fff0f723e */ /* 0x000fca00048070ff */
[----:B------:R1:W-:Y:S01]  /*74360*/  @!P2 STG.E.U8 desc[UR32][R44.64+0x41], R15 ;  /* 0x0000410f2c00a986 */ /* 0x0003e2000c101120 */
[----:B------:R-:W-:Y:S01]  /*74370*/  ISETP.LT.OR P2, PT, R28, 0x99, !P0 ;  /* 0x000000991c00780c */ /* 0x000fe20004741670 */
[----:B-1----:R-:W-:Y:S01]  /*74380*/  FMUL R15, R64, UR27 ;  /* 0x0000001b400f7c20 */ /* 0x002fe20008400000 */
[----:B0-----:R-:W-:-:S04]  /*74390*/  @!P5 IADD3 R16, P6, R24, R16, RZ ;  /* 0x000000101810d210 */ /* 0x001fc80007fde0ff */
[----:B------:R-:W-:Y:S01]  /*743a0*/  F2FP.SATFINITE.E4M3.F32.PACK_AB_MERGE_C R15, RZ, R15, RZ ;  /* 0x0000000fff0f723e */ /* 0x000fe200048070ff */
[----:B------:R-:W-:-:S05]  /*743b0*/  @!P5 IMAD.X R17, R29, 0x1, R17, P6 ;  /* 0x000000011d11d824 */ /* 0x000fca00030e0611 */
[----:B------:R0:W-:Y:S02]  /*743c0*/  @!P5 STG.E.U8 desc[UR32][R16.64+0x48], R15 ;  /* 0x0000480f1000d986 */ /* 0x0001e4000c101120 */
[----:B0-----:R-:W0:Y:S02]  /*743d0*/  @!P2 LDC.64 R16, c[0x0][0x5c0] ;  /* 0x00017000ff10ab82 */ /* 0x001e240000000a00 */
[----:B0-----:R-:W-:-:S04]  /*743e0*/  @!P2 IADD3 R64, P5, P6, R24, UR11, R16 ;  /* 0x0000000b1840ac10 */ /* 0x001fc8000febe010 */
[----:B------:R-:W-:Y:S02]  /*743f0*/  @!P2 IADD3.X R65, R29, UR10, R17, P5, P6 ;  /* 0x0000000a1d41ac10 */ /* 0x000fe4000afec411 */
[----:B------:R-:W-:-:S13]  /*74400*/  ISETP.LT.OR P5, PT, R28, 0x4a, !P1 ;  /* 0x0000004a1c00780c */ /* 0x000fda0004fa1670 */
[----:B------:R-:W0:Y:S01]  /*74410*/  @!P5 LDC.64 R16, c[0x0][0x5c0] ;  /* 0x00017000ff10db82 */ /* 0x000e220000000a00 */
[----:B------:R-:W-:Y:S01]  /*74420*/  LOP3.LUT R0, R0, 0xfffdffff, RZ, 0xc0, !PT ;  /* 0xfffdffff00007812 */ /* 0x000fe200078ec0ff */
[----:B------:R-:W-:-:S03]  /*74430*/  FMUL R15, R69, UR27 ;  /* 0x0000001b450f7c20 */ /* 0x000fc60008400000 */
[----:B------:R-:W-:Y:S02]  /*74440*/  @P3 LOP3.LUT R0, R0, 0x20000, RZ, 0xfc, !PT ;  /* 0x0002000000003812 */ /* 0x000fe400078efcff */
[----:B------:R-:W-:Y:S02]  /*74450*/  ISETP.LT.OR P3, PT, R28, 0x9a, !P0 ;  /* 0x0000009a1c00780c */ /* 0x000fe40004761670 */
[----:B------:R-:W-:Y:S02]  /*74460*/  F2FP.SATFINITE.E4M3.F32.PACK_AB_MERGE_C R15, RZ, R15, RZ ;  /* 0x0000000fff0f723e */ /* 0x000fe400048070ff */
[----:B------:R-:W-:Y:S02]  /*74470*/  LOP3.LUT R0, R0, 0xfffbffff, RZ, 0xc0, !PT ;  /* 0xfffbffff00007812 */ /* 0x000fe400078ec0ff */
[----:B0-----:R-:W-:-:S05]  /*74480*/  @!P5 IADD3 R16, P6, R24, R16, RZ ;  /* 0x000000101810d210 */ /* 0x001fca0007fde0ff */
[----:B------:R-:W-:Y:S01]  /*74490*/  @!P5 IMAD.X R17, R29, 0x1, R17, P6 ;  /* 0x000000011d11d824 */ /* 0x000fe200030e0611 */
[----:B------:R-:W-:-:S04]  /*744a0*/  @P2 LOP3.LUT R0, R0, 0x40000, RZ, 0xfc, !PT ;  /* 0x0004000000002812 */ /* 0x000fc800078efcff */
[----:B------:R0:W-:Y:S01]  /*744b0*/  @!P5 STG.E.U8 desc[UR32][R16.64+0x49], R15 ;  /* 0x0000490f1000d986 */ /* 0x0001e2000c101120 */
[----:B------:R-:W-:Y:S01]  /*744c0*/  ISETP.LT.OR P2, PT, R28, 0x49, !P0 ;  /* 0x000000491c00780c */ /* 0x000fe20004741670 */
[----:B0-----:R-:W0:Y:S01]  /*744d0*/  @!P3 LDC.64 R16, c[0x0][0x5c0] ;  /* 0x00017000ff10bb82 */ /* 0x001e220000000a00 */
[----:B------:R-:W-:-:S05]  /*744e0*/  FMUL R15, R68, UR27 ;  /* 0x0000001b440f7c20 */ /* 0x000fca0008400000 */
[----:B------:R-:W-:-:S06]  /*744f0*/  F2FP.SATFINITE.E4M3.F32.PACK_AB_MERGE_C R15, RZ, R15, RZ ;  /* 0x0000000fff0f723e */ /* 0x000fcc00048070ff */
        /* <DEDUP_REMOVED lines=18> */
[----:B-1----:R-:W-:-:S05]  /*74620*/  FMUL R15, R71, UR27 ;  /* 0x0000001b470f7c20 */ /* 0x002fca0008400000 */
        /* <DEDUP_REMOVED lines=33> */
[----:B------:R-:W-:-:S04]  /*74840*/  @P3 LOP3.LUT R0, R0, 0x4, RZ, 0xfc, !PT ;  /* 0x0000000400003812 */ /* 0x000fc800078efcff */
[----:B------:R-:W-:-:S04]  /*74850*/  LOP3.LUT R0, R0, 0xfffffbff, RZ, 0xc0, !PT ;  /* 0xfffffbff00007812 */ /* 0x000fc800078ec0ff */
[----:B------:R-:W-:Y:S02]  /*74860*/  @P2 LOP3.LUT R0, R0, 0x400, RZ, 0xfc, !PT ;  /* 0x0000040000002812 */ /* 0x000fe400078efcff */
[----:B0-----:R-:W-:-:S04]  /*74870*/  @!P2 IADD3 R74, P5, P6, R24, UR11, R16 ;  /* 0x0000000b184aac10 */ /* 0x001fc8000febe010 */
[----:B------:R-:W-:Y:S02]  /*74880*/  @!P2 IADD3.X R75, R29, UR10, R17, P5, P6 ;  /* 0x0000000a1d4bac10 */ /* 0x000fe4000afec411 */
[----:B------:R-:W-:-:S13]  /*74890*/  ISETP.LT.OR P2, PT, R28, 0xb2, !P0 ;  /* 0x000000b21c00780c */ /* 0x000fda0004741670 */
[----:B------:R-:W0:Y:S01]  /*748a0*/  @!P2 LDC.64 R16, c[0x0][0x5c0] ;  /* 0x00017000ff10ab82 */ /* 0x000e220000000a00 */
[----:B------:R-:W-:-:S04]  /*748b0*/  LOP3.LUT R0, R0, 0xffbfffff, RZ, 0xc0, !PT ;  /* 0xffbfffff00007812 */ /* 0x000fc800078ec0ff */
[----:B------:R-:W-:Y:S01]  /*748c0*/  @P2 LOP3.LUT R0, R0, 0x400000, RZ, 0xfc, !PT ;  /* 0x0040000000002812 */ /* 0x000fe200078efcff */
[----:B-1----:R-:W-:Y:S02]  /*748d0*/  FMUL R15, R79, UR27 ;  /* 0x0000001b4f0f7c20 */ /* 0x002fe40008400000 */
[----:B------:R-:W2:Y:S03]  /*748e0*/  LDL.LU R79, [R1+0x938] ;  /* 0x00093800014f7983 */ /* 0x000ea60000300800 */
[----:B------:R-:W-:Y:S02]  /*748f0*/  F2FP.SATFINITE.E4M3.F32.PACK_AB_MERGE_C R15, RZ, R15, RZ ;  /* 0x0000000fff0f723e */ /* 0x000fe400048070ff */
[----:B0-----:R-:W-:-:S04]  /*74900*/  @!P2 IADD3 R76, P5, P6, R24, UR11, R16 ;  /* 0x0000000b184cac10 */ /* 0x001fc8000febe010 */
[----:B------:R-:W-:Y:S02]  /*74910*/  @!P2 IADD3.X R77, R29, UR10, R17, P5, P6 ;  /* 0x0000000a1d4dac10 */ /* 0x000fe4000afec411 */
[----:B------:R-:W-:-:S13]  /*74920*/  LOP3.LUT P2, RZ, R14, 0x40000000, RZ, 0xc0, !PT ;  /* 0x400000000eff7812 */ /* 0x000fda000784c0ff */
[----:B------:R0:W-:Y:S01]  /*74930*/  @!P2 STG.E.U8 desc[UR32][R48.64+0x51], R15 ;  /* 0x0000510f3000a986 */ /* 0x0001e2000c101120 */
[----:B------:R-:W-:-:S13]  /*74940*/  ISETP.LT.OR P2, PT, R28, 0x59, !P1 ;  /* 0x000000591c00780c */ /* 0x000fda0004f41670 */
[----:B------:R-:W1:Y:S01]  /*74950*/  @!P2 LDC.64 R16, c[0x0][0x5c0] ;  /* 0x00017000ff10ab82 */ /* 0x000e620000000a00 */
[----:B0-----:R-:W-:-:S05]  /*74960*/  FMUL R15, R80, UR27 ;  /* 0x0000001b500f7c20 */ /* 0x001fca0008400000 */
[----:B------:R-:W-:Y:S02]  /*74970*/  F2FP.SATFINITE.E4M3.F32.PACK_AB_MERGE_C R15, RZ, R15, RZ ;  /* 0x0000000fff0f723e */ /* 0x000fe400048070ff */
[----:B-1----:R-:W-:-:S05]  /*74980*/  @!P2 IADD3 R16, P5, R24, R16, RZ ;  /* 0x000000101810a210 */ /* 0x002fca0007fbe0ff */
[----:B------:R-:W-:-:S05]  /*74990*/  @!P2 IMAD.X R17, R29, 0x1, R17, P5 ;  /* 0x000000011d11a824 */ /* 0x000fca00028e0611 */
[----:B------:R0:W-:Y:S02]  /*749a0*/  @!P2 STG.E.U8 desc[UR32][R16.64+0x58], R15 ;  /* 0x0000580f1000a986 */ /* 0x0001e4000c101120 */
[----:B0-----:R-:W-:Y:S02]  /*749b0*/  FMUL R15, R78, UR27 ;  /* 0x0000001b4e0f7c20 */ /* 0x001fe40008400000 */
[----:B------:R-:W3:Y:S04]  /*749c0*/  LDL.LU R78, [R1+0x93c] ;  /* 0x00093c00014e7983 */ /* 0x000ee80000300800 */
[----:B------:R-:W4:Y:S01]  /*749d0*/  LDL.LU R80, [R1+0x940] ;  /* 0x0009400001507983 */ /* 0x000f220000300800 */
[----:B------:R-:W-:-:S13]  /*749e0*/  ISETP.LT.OR P2, PT, R28, 0xb9, !P0 ;  /* 0x000000b91c00780c */ /* 0x000fda0004741670 */
[----:B------:R-:W0:Y:S02]  /*749f0*/  @!P2 LDC.64 R16, c[0x0][0x5c0] ;  /* 0x00017000ff10ab82 */ /* 0x000e240000000a00 */
[----:B0-----:R-:W-:-:S04]  /*74a00*/  @!P2 IADD3 R48, P5, P6, R24, UR11, R16 ;  /* 0x0000000b1830ac10 */ /* 0x001fc8000febe010 */
[----:B------:R-:W-:Y:S02]  /*74a10*/  @!P2 IADD3.X R49, R29, UR10, R17, P5, P6 ;  /* 0x0000000a1d31ac10 */ /* 0x000fe4000afec411 */
[----:B------:R-:W-:-:S13]  /*74a20*/  ISETP.LT.OR P5, PT, R28, 0x5a, !P1 ;  /* 0x0000005a1c00780c */ /* 0x000fda0004fa1670 */
[----:B------:R-:W0:Y:S01]  /*74a30*/  @!P5 LDC.64 R16, c[0x0][0x5c0] ;  /* 0x00017000ff10db82 */ /* 0x000e220000000a00 */
[----:B------:R-:W-:Y:S02]  /*74a40*/  F2FP.SATFINITE.E4M3.F32.PACK_AB_MERGE_C R15, RZ, R15, RZ ;  /* 0x0000000fff0f723e */ /* 0x000fe400048070ff */
[----:B------:R-:W-:Y:S02]  /*74a50*/  LOP3.LUT P3, RZ, R14, 0x80000000, RZ, 0xc0, !PT ;  /* 0x800000000eff7812 */ /* 0x000fe4000786c0ff */
[----:B0-----:R-:W-:-:S05]  /*74a60*/  @!P5 IADD3 R16, P6, R24, R16, RZ ;  /* 0x000000101810d210 */ /* 0x001fca0007fde0ff */
[----:B------:R-:W-:-:S05]  /*74a70*/  @!P5 IMAD.X R17, R29, 0x1, R17, P6 ;  /* 0x000000011d11d824 */ /* 0x000fca00030e0611 */
[----:B------:R0:W-:Y:S01]  /*74a80*/  @!P5 STG.E.U8 desc[UR32][R16.64+0x59], R15 ;  /* 0x0000590f1000d986 */ /* 0x0001e2000c101120 */
[----:B------:R-:W-:-:S04]  /*74a90*/  LOP3.LUT R14, R14, 0xefffffff, RZ, 0xc0, !PT ;  /* 0xefffffff0e0e7812 */ /* 0x000fc800078ec0ff */
[----:B------:R-:W-:Y:S02]  /*74aa0*/  @P2 LOP3.LUT R14, R14, 0x10000000, RZ, 0xfc, !PT ;  /* 0x100000000e0e2812 */ /* 0x000fe400078efcff */
[----:B------:R-:W-:Y:S02]  /*74ab0*/  ISETP.LT.OR P2, PT, R28, 0xba, !P0 ;  /* 0x000000ba1c00780c */ /* 0x000fe40004741670 */
[----:B------:R-:W-:-:S11]  /*74ac0*/  LOP3.LUT R2, R2, 0xffbfffff, RZ, 0xc0, !PT ;  /* 0xffbfffff02027812 */ /* 0x000fd600078ec0ff */
[----:B0-----:R-:W0:Y:S01]  /*74ad0*/  @!P2 LDC.64 R16, c[0x0][0x5c0] ;  /* 0x00017000ff10ab82 */ /* 0x001e220000000a00 */
[----:B--2---:R-:W-:Y:S02]  /*74ae0*/  FMUL R15, R79, UR27 ;  /* 0x0000001b4f0f7c20 */ /* 0x004fe40008400000 */
[----:B------:R-:W2:Y:S03]  /*74af0*/  LDL.LU R79, [R1+0x944] ;  /* 0x00094400014f7983 */ /* 0x000ea60000300800 */
[----:B------:R-:W-:-:S05]  /*74b00*/  F2FP.SATFINITE.E4M3.F32.PACK_AB_MERGE_C R15, RZ, R15, RZ ;  /* 0x0000000fff0f723e */ /* 0x000fca00048070ff */
[----:B------:R3:W-:Y:S02]  /*74b10*/  @!P3 STG.E.U8 desc[UR32][R36.64+0x58], R15 ;  /* 0x0000580f2400b986 */ /* 0x0007e4000c101120 */
[----:B---3--:R-:W-:Y:S02]  /*74b20*/  FMUL R15, R78, UR27 ;  /* 0x0000001b4e0f7c20 */ /* 0x008fe40008400000 */
[----:B------:R-:W3:Y:S01]  /*74b30*/  LDL.LU R78, [R1+0x948] ;  /* 0x00094800014e7983 */ /* 0x000ee20000300800 */
[----:B------:R-:W-:Y:S02]  /*74b40*/  @P0 LOP3.LUT R2, R2, 0x400000, RZ, 0xfc, !PT ;  /* 0x0040000002020812 */ /* 0x000fe400078efcff */
[----:B------:R-:W-:Y:S01]  /*74b50*/  ISETP.GE.AND P0, PT, R11, 0x81, PT ;  /* 0x000000810b00780c */ /* 0x000fe20003f06270 */
[----:B------:R-:W3:Y:S03]  /*74b60*/  LDL.LU R81, [R1+0x94c] ;  /* 0x00094c0001517983 */ /* 0x000ee60000300800 */
[----:B------:R-:W-:-:S02]  /*74b70*/  ISETP.LT.OR P3, PT, R28, 0x1, !P0 ;  /* 0x000000011c00780c */ /* 0x000fc40004761670 */
[----:B0-----:R-:W-:Y:S02]  /*74b80*/  @!P2 IADD3 R46, P5, P6, R24, UR11, R16 ;  /* 0x0000000b182eac10 */ /* 0x001fe4000febe010 */
[----:B------:R-:W-:Y:S02]  /*74b90*/  F2FP.SATFINITE.E4M3.F32.PACK_AB_MERGE_C R15, RZ, R15, RZ ;  /* 0x0000000fff0f723e */ /* 0x000fe400048070ff */
[----:B------:R-:W-:-:S07]  /*74ba0*/  @!P2 IADD3.X R47, R29, UR10, R17, P5, P6 ;  /* 0x0000000a1d2fac10 */ /* 0x000fce000afec411 */
[----:B------:R-:W0:Y:S01]  /*74bb0*/  @!P3 LDC.64 R16, c[0x0][0x5c0] ;  /* 0x00017000ff10bb82 */ /* 0x000e220000000a00 */
[----:B------:R4:W-:Y:S02]  /*74bc0*/  @!P4 STG.E.U8 desc[UR32][R34.64+0x59], R15 ;  /* 0x0000590f2200c986 */ /* 0x0009e4000c101120 */
[----:B----4-:R-:W-:Y:S02]  /*74bd0*/  FMUL R15, R80, UR27 ;  /* 0x0000001b500f7c20 */ /* 0x010fe40008400000 */
[----:B------:R-:W4:Y:S01]  /*74be0*/  LDL.LU R80, [R1+0x950] ;  /* 0x0009500001507983 */ /* 0x000f220000300800 */
[----:B------:R-:W-:Y:S02]  /*74bf0*/  LOP3.LUT R14, R14, 0xdfffffff, RZ, 0xc0, !PT ;  /* 0xdfffffff0e0e7812 */ /* 0x000fe400078ec0ff */
[----:B0-----:R-:W-:Y:S01]  /*74c00*/  @!P3 IADD3 R36, P5, P6, R24, UR9, R16 ;  /* 0x000000091824bc10 */ /* 0x001fe2000febe010 */
[----:B------:R-:W4:Y:S01]  /*74c10*/  LDL.LU R84, [R1+0x954] ;  /* 0x0009540001547983 */ /* 0x000f220000300800 */
[----:B------:R-:W-:-:S02]  /*74c20*/  @P3 LOP3.LUT R14, R14, 0x20000000, RZ, 0xfc, !PT ;  /* 0x200000000e0e3812 */ /* 0x000fc400078efcff */
[----:B------:R-:W-:Y:S01]  /*74c30*/  @!P3 IADD3.X R37, R29, UR8, R17, P5, P6 ;  /* 0x000000081d25bc10 */ /* 0x000fe2000afec411 */
[----:B------:R-:W4:Y:S01]  /*74c40*/  LDL.LU R82, [R1+0x958] ;  /* 0x0009580001527983 */ /* 0x000f220000300800 */
[C---:B------:R-:W-:Y:S02]  /*74c50*/  ISETP.LT.OR P3, PT, R28.reuse, 0x2, !P0 ;  /* 0x000000021c00780c */ /* 0x040fe40004761670 */
[----:B------:R-:W-:Y:S01]  /*74c60*/  ISETP.LT.OR P4, PT, R28, 0x61, !P1 ;  /* 0x000000611c00780c */ /* 0x000fe20004f81670 */
[----:B------:R-:W4:Y:S10]  /*74c70*/  LDL.LU R83, [R1+0x95c] ;  /* 0x00095c0001537983 */ /* 0x000f340000300800 */
[----:B------:R-:W0:Y:S02]  /*74c80*/  @!P3 LDC.64 R16, c[0x0][0x5c0] ;  /* 0x00017000ff10bb82 */ /* 0x000e240000000a00 */
[----:B0-----:R-:W-:-:S04]  /*74c90*/  @!P3 IADD3 R18, P5, P6, R24, UR9, R16 ;  /* 0x000000091812bc10 */ /* 0x001fc8000febe010 */
[----:B------:R-:W-:Y:S02]  /*74ca0*/  @!P3 IADD3.X R19, R29, UR8, R17, P5, P6 ;  /* 0x000000081d13bc10 */ /* 0x000fe4000afec411 */
[----:B------:R-:W0:Y:S01]  /*74cb0*/  @!P4 LDC.64 R16, c[0x0][0x5c0] ;  /* 0x00017000ff10cb82 */ /* 0x000e220000000a00 */
[----:B------:R-:W-:Y:S02]  /*74cc0*/  ISETP.LT.OR P6, PT, R28, 0x9, !P0 ;  /* 0x000000091c00780c */ /* 0x000fe400047c1670 */
[----:B------:R-:W-:Y:S02]  /*74cd0*/  F2FP.SATFINITE.E4M3.F32.PACK_AB_MERGE_C R15, RZ, R15, RZ ;  /* 0x0000000fff0f723e */ /* 0x000fe400048070ff */
[----:B0-----:R-:W-:-:S05]  /*74ce0*/  @!P4 IADD3 R16, P5, R24, R16, RZ ;  /* 0x000000101810c210 */ /* 0x001fca0007fbe0ff */
[----:B------:R-:W-:-:S05]  /*74cf0*/  @!P4 IMAD.X R17, R29, 0x1, R17, P5 ;  /* 0x000000011d11c824 */ /* 0x000fca00028e0611 */
[----:B------:R0:W-:Y:S02]  /*74d00*/  @!P4 STG.E.U8 desc[UR32][R16.64+0x60], R15 ;  /* 0x0000600f1000c986 */ /* 0x0001e4000c101120 */
[----:B0-----:R-:W0:Y:S01]  /*74d10*/  @!P6 LDC.64 R16, c[0x0][0x5c0] ;  /* 0x00017000ff10eb82 */ /* 0x001e220000000a00 */
[----:B------:R-:W-:-:S04]  /*74d20*/  LOP3.LUT R0, R0, 0xff7fffff, RZ, 0xc0, !PT ;  /* 0xff7fffff00007812 */ /* 0x000fc800078ec0ff */
[----:B------:R-:W-:Y:S02]  /*74d30*/  @P2 LOP3.LUT R0, R0, 0x800000, RZ, 0xfc, !PT ;  /* 0x0080000000002812 */ /* 0x000fe400078efcff */
[----:B0-----:R-:W-:-:S04]  /*74d40*/  @!P6 IADD3 R34, P4, P5, R24, UR9, R16 ;  /* 0x000000091822ec10 */ /* 0x001fc8000fd9e010 */
[----:B------:R-:W-:Y:S02]  /*74d50*/  @!P6 IADD3.X R35, R29, UR8, R17, P4, P5 ;  /* 0x000000081d23ec10 */ /* 0x000fe4000a7ea411 */
[----:B------:R-:W-:Y:S02]  /*74d60*/  ISETP.LT.OR P4, PT, R28, 0x62, !P1 ;  /* 0x000000621c00780c */ /* 0x000fe40004f81670 */
[C---:B------:R-:W-:Y:S02]  /*74d70*/  LOP3.LUT P2, RZ, R0.reuse, 0x10, RZ, 0xc0, !PT ;  /* 0x0000001000ff7812 */ /* 0x040fe4000784c0ff */
[----:B------:R-:W-:-:S04]  /*74d80*/  LOP3.LUT R0, R0, 0xfff7ffff, RZ, 0xc0, !PT ;  /* 0xfff7ffff00007812 */ /* 0x000fc800078ec0ff */
[----:B------:R-:W-:-:S05]  /*74d90*/  @P0 LOP3.LUT R0, R0, 0x80000, RZ, 0xfc, !PT ;  /* 0x0008000000000812 */ /* 0x000fca00078efcff */
[----:B------:R-:W0:Y:S01]  /*74da0*/  @!P4 LDC.64 R16, c[0x0][0x5c0] ;  /* 0x00017000ff10cb82 */ /* 0x000e220000000a00 */
[----:B------:R-:W-:-:S04]  /*74db0*/  LOP3.LUT R0, R0, 0xfeffffff, RZ, 0xc0, !PT ;  /* 0xfeffffff00007812 */ /* 0x000fc800078ec0ff */
[----:B------:R-:W-:-:S04]  /*74dc0*/  @P3 LOP3.LUT R0, R0, 0x1000000, RZ, 0xfc, !PT ;  /* 0x0100000000003812 */ /* 0x000fc800078efcff */
[C---:B------:R-:W-:Y:S02]  /*74dd0*/  LOP3.LUT P3, RZ, R0.reuse, 0x800, RZ, 0xc0, !PT ;  /* 0x0000080000ff7812 */ /* 0x040fe4000786c0ff */
[----:B------:R-:W-:-:S04]  /*74de0*/  LOP3.LUT R0, R0, 0xfdffffff, RZ, 0xc0, !PT ;  /* 0xfdffffff00007812 */ /* 0x000fc800078ec0ff */
[----:B------:R-:W-:Y:S02]  /*74df0*/  @P6 LOP3.LUT R0, R0, 0x2000000, RZ, 0xfc, !PT ;  /* 0x0200000000006812 */ /* 0x000fe400078efcff */
[----:B------:R-:W-:Y:S01]  /*74e00*/  ISETP.LT.OR P6, PT, R28, 0xa, !P0 ;  /* 0x0000000a1c00780c */ /* 0x000fe200047c1670 */
[----:B--2---:R-:W-:Y:S01]  /*74e10*/  FMUL R15, R79, UR27 ;  /* 0x0000001b4f0f7c20 */ /* 0x004fe20008400000 */
[----:B0-----:R-:W-:-:S04]  /*74e20*/  @!P4 IADD3 R16, P5, R24, R16, RZ ;  /* 0x000000101810c210 */ /* 0x001fc80007fbe0ff */
[----:B------:R-:W-:Y:S01]  /*74e30*/  F2FP.SATFINITE.E4M3.F32.PACK_AB_MERGE_C R15, RZ, R15, RZ ;  /* 0x0000000fff0f723e */ /* 0x000fe200048070ff */
[----:B------:R-:W-:-:S05]  /*74e40*/  @!P4 IMAD.X R17, R29, 0x1, R17, P5 ;  /* 0x000000011d11c824 */ /* 0x000fca00028e0611 */
[----:B------:R0:W-:Y:S02]  /*74e50*/  @!P4 STG.E.U8 desc[UR32][R16.64+0x61], R15 ;  /* 0x0000610f1000c986 */ /* 0x0001e4000c101120 */
[----:B0-----:R-:W0:Y:S01]  /*74e60*/  @!P6 LDC.64 R16, c[0x0][0x5c0] ;  /* 0x00017000ff10eb82 */ /* 0x001e220000000a00 */
[----:B------:R-:W-:Y:S02]  /*74e70*/  LOP3.LUT R0, R0, 0xfbffffff, RZ, 0xc0, !PT ;  /* 0xfbffffff00007812 */ /* 0x000fe400078ec0ff */
[----:B0-----:R-:W-:-:S04]  /*74e80*/  @!P6 IADD3 R26, P4, P5, R24, UR9, R16 ;  /* 0x00000009181aec10 */ /* 0x001fc8000fd9e010 */
[----:B------:R-:W-:Y:S02]  /*74e90*/  @!P6 IADD3.X R27, R29, UR8, R17, P4, P5 ;  /* 0x000000081d1bec10 */ /* 0x000fe4000a7ea411 */
[----:B------:R-:W-:Y:S02]  /*74ea0*/  @P6 LOP3.LUT R0, R0, 0x4000000, RZ, 0xfc, !PT ;  /* 0x0400000000006812 */ /* 0x000fe400078efcff */
[----:B------:R-:W-:Y:S01]  /*74eb0*/  ISETP.LT.OR P6, PT, R28, 0x12, !P0 ;  /* 0x000000121c00780c */ /* 0x000fe200047c1670 */
[----:B---3--:R-:W-:-:S05]  /*74ec0*/  FMUL R15, R78, UR27 ;  /* 0x0000001b4e0f7c20 */ /* 0x008fca0008400000 */
[----:B------:R-:W-:-:S05]  /*74ed0*/  F2FP.SATFINITE.E4M3.F32.PACK_AB_MERGE_C R15, RZ, R15, RZ ;  /* 0x0000000fff0f723e */ /* 0x000fca00048070ff */
[----:B------:R0:W-:Y:S01]  /*74ee0*/  @!P2 STG.E.U8 desc[UR32][R32.64+0x60], R15 ;  /* 0x0000600f2000a986 */ /* 0x0001e2000c101120 */
[----:B------:R-:W-:-:S13]  /*74ef0*/  ISETP.LT.OR P2, PT, R28, 0x11, !P0 ;  /* 0x000000111c00780c */ /* 0x000fda0004741670 */
[----:B------:R-:W0:Y:S02]  /*74f00*/  @!P2 LDC.64 R16, c[0x0][0x5c0] ;  /* 0x00017000ff10ab82 */ /* 0x000e240000000a00 */
[----:B0-----:R-:W-:-:S04]  /*74f10*/  @!P2 IADD3 R32, P4, P5, R24, UR9, R16 ;  /* 0x000000091820ac10 */ /* 0x001fc8000fd9e010 */
[----:B------:R-:W-:Y:S02]  /*74f20*/  @!P2 IADD3.X R33, R29, UR8, R17, P4, P5 ;  /* 0x000000081d21ac10 */ /* 0x000fe4000a7ea411 */
[----:B------:R-:W0:Y:S02]  /*74f30*/  @!P6 LDC.64 R16, c[0x0][0x5c0] ;  /* 0x00017000ff10eb82 */ /* 0x000e240000000a00 */
[----:B0-----:R-:W-:-:S04]  /*74f40*/  @!P6 IADD3 R78, P4, P5, R24, UR9, R16 ;  /* 0x00000009184eec10 */ /* 0x001fc8000fd9e010 */
[----:B------:R-:W-:Y:S02]  /*74f50*/  @!P6 IADD3.X R79, R29, UR8, R17, P4, P5 ;  /* 0x000000081d4fec10 */ /* 0x000fe4000a7ea411 */
[----:B------:R-:W-:Y:S02]  /*74f60*/  ISETP.LT.OR P4, PT, R28, 0x69, !P1 ;  /* 0x000000691c00780c */ /* 0x000fe40004f81670 */
[----:B------:R-:W-:-:S11]  /*74f70*/  LOP3.LUT R0, R0, 0xffffffef, RZ, 0xc0, !PT ;  /* 0xffffffef00007812 */ /* 0x000fd600078ec0ff */
[----:B------:R-:W0:Y:S01]  /*74f80*/  @!P4 LDC.64 R16, c[0x0][0x5c0] ;  /* 0x00017000ff10cb82 */ /* 0x000e220000000a00 */
[----:B------:R-:W-:Y:S01]  /*74f90*/  @P2 LOP3.LUT R0, R0, 0x10, RZ, 0xfc, !PT ;  /* 0x0000001000002812 */ /* 0x000fe200078efcff */
[----:B------:R-:W-:-:S03]  /*74fa0*/  FMUL R15, R81, UR27 ;  /* 0x0000001b510f7c20 */ /* 0x000fc60008400000 */
[C---:B------:R-:W-:Y:S02]  /*74fb0*/  LOP3.LUT P2, RZ, R0.reuse, 0x1000, RZ, 0xc0, !PT ;  /* 0x0000100000ff7812 */ /* 0x040fe4000784c0ff */
[----:B------:R-:W-:Y:S02]  /*74fc0*/  LOP3.LUT R0, R0, 0xefffffff, RZ, 0xc0, !PT ;  /* 0xefffffff00007812 */ /* 0x000fe400078ec0ff */
[----:B------:R-:W-:Y:S02]  /*74fd0*/  F2FP.SATFINITE.E4M3.F32.PACK_AB_MERGE_C R15, RZ, R15, RZ ;  /* 0x0000000fff0f723e */ /* 0x000fe400048070ff */
[----:B------:R-:W-:Y:S02]  /*74fe0*/  @P6 LOP3.LUT R0, R0, 0x10000000, RZ, 0xfc, !PT ;  /* 0x1000000000006812 */ /* 0x000fe400078efcff */
[----:B------:R-:W-:Y:S01]  /*74ff0*/  ISETP.LT.OR P6, PT, R28, 0x19, !P0 ;  /* 0x000000191c00780c */ /* 0x000fe200047c1670 */
[----:B------:R4:W-:Y:S01]  /*75000*/  @!P3 STG.E.U8 desc[UR32][R52.64+0x61], R15 ;  /* 0x0000610f3400b986 */ /* 0x0009e2000c101120 */
[----:B0-----:R-:W-:Y:S01]  /*75010*/  @!P4 IADD3 R16, P5, R24, R16, RZ ;  /* 0x000000101810c210 */ /* 0x001fe20007fbe0ff */
[----:B----4-:R-:W-:-:S04]  /*75020*/  FMUL R15, R80, UR27 ;  /* 0x0000001b500f7c20 */ /* 0x010fc80008400000 */
[----:B------:R-:W-:Y:S01]  /*75030*/  @!P4 IMAD.X R17, R29, 0x1, R17, P5 ;  /* 0x000000011d11c824 */ /* 0x000fe200028e0611 */
[----:B------:R-:W-:-:S05]  /*75040*/  F2FP.SATFINITE.E4M3.F32.PACK_AB_MERGE_C R15, RZ, R15, RZ ;  /* 0x0000000fff0f723e */ /* 0x000fca00048070ff */
[----:B------:R0:W-:Y:S02]  /*75050*/  @!P4 STG.E.U8 desc[UR32][R16.64+0x68], R15 ;  /* 0x0000680f1000c986 */ /* 0x0001e4000c101120 */
[----:B0-----:R-:W0:Y:S02]  /*75060*/  @!P6 LDC.64 R16, c[0x0][0x5c0] ;  /* 0x00017000ff10eb82 */ /* 0x001e240000000a00 */
[----:B0-----:R-:W-:-:S04]  /*75070*/  @!P6 IADD3 R80, P4, P5, R24, UR9, R16 ;  /* 0x000000091850ec10 */ /* 0x001fc8000fd9e010 */
[----:B------:R-:W-:Y:S02]  /*75080*/  @!P6 IADD3.X R81, R29, UR8, R17, P4, P5 ;  /* 0x000000081d51ec10 */ /* 0x000fe4000a7ea411 */
[----:B------:R-:W-:-:S13]  /*75090*/  ISETP.LT.OR P4, PT, R28, 0x6a, !P1 ;  /* 0x0000006a1c00780c */ /* 0x000fda0004f81670 */
[----:B------:R-:W0:Y:S01]  /*750a0*/  @!P4 LDC.64 R16, c[0x0][0x5c0] ;  /* 0x00017000ff10cb82 */ /* 0x000e220000000a00 */
[----:B------:R-:W-:Y:S02]  /*750b0*/  FMUL R15, R84, UR27 ;  /* 0x0000001b540f7c20 */ /* 0x000fe40008400000 */
[----:B------:R-:W2:Y:S03]  /*750c0*/  LDL.LU R84, [R1+0x960] ;  /* 0x0009600001547983 */ /* 0x000ea60000300800 */
[----:B------:R-:W-:Y:S02]  /*750d0*/  F2FP.SATFINITE.E4M3.F32.PACK_AB_MERGE_C R15, RZ, R15, RZ ;  /* 0x0000000fff0f723e */ /* 0x000fe400048070ff */
[----:B0-----:R-:W-:-:S05]  /*750e0*/  @!P4 IADD3 R16, P5, R24, R16, RZ ;  /* 0x000000101810c210 */ /* 0x001fca0007fbe0ff */
[----:B------:R-:W-:-:S05]  /*750f0*/  @!P4 IMAD.X R17, R29, 0x1, R17, P5 ;  /* 0x000000011d11c824 */ /* 0x000fca00028e0611 */
[----:B------:R0:W-:Y:S02]  /*75100*/  @!P4 STG.E.U8 desc[UR32][R16.64+0x69], R15 ;  /* 0x0000690f1000c986 */ /* 0x0001e4000c101120 */
[----:B0-----:R-:W-:Y:S02]  /*75110*/  FMUL R15, R82, UR27 ;  /* 0x0000001b520f7c20 */ /* 0x001fe40008400000 */
[----:B------:R-:W3:Y:S01]  /*75120*/  LDL.LU R82, [R1+0x964] ;  /* 0x0009640001527983 */ /* 0x000ee20000300800 */
[C---:B------:R-:W-:Y:S02]  /*75130*/  LOP3.LUT P3, RZ, R0.reuse, 0x1, RZ, 0xc0, !PT ;  /* 0x0000000100ff7812 */ /* 0x040fe4000786c0ff */
[----:B------:R-:W-:-:S04]  /*75140*/  LOP3.LUT R0, R0, 0xfffff7ff, RZ, 0xc0, !PT ;  /* 0xfffff7ff00007812 */ /* 0x000fc800078ec0ff */
[----:B------:R-:W-:Y:S02]  /*75150*/  @P6 LOP3.LUT R0, R0, 0x800, RZ, 0xfc, !PT ;  /* 0x0000080000006812 */ /* 0x000fe400078efcff */
[----:B------:R-:W-:Y:S02]  /*75160*/  ISETP.LT.OR P6, PT, R28, 0x1a, !P0 ;  /* 0x0000001a1c00780c */ /* 0x000fe400047c1670 */
[----:B------:R-:W-:-:S11]  /*75170*/  F2FP.SATFINITE.E4M3.F32.PACK_AB_MERGE_C R15, RZ, R15, RZ ;  /* 0x0000000fff0f723e */ /* 0x000fd600048070ff */
[----:B------:R-:W0:Y:S01]  /*75180*/  @!P6 LDC.64 R16, c[0x0][0x5c0] ;  /* 0x00017000ff10eb82 */ /* 0x000e220000000a00 */
[----:B------:R1:W-:Y:S01]  /*75190*/  @!P2 STG.E.U8 desc[UR32][R50.64+0x68], R15 ;  /* 0x0000680f3200a986 */ /* 0x0003e2000c101120 */
[----:B------:R-:W-:Y:S02]  /*751a0*/  ISETP.LT.OR P2, PT, R28, 0x21, !P0 ;  /* 0x000000211c00780c */ /* 0x000fe40004741670 */
[----:B------:R-:W-:Y:S02]  /*751b0*/  LOP3.LUT R0, R0, 0xdfffffff, RZ, 0xc0, !PT ;  /* 0xdfffffff00007812 */ /* 0x000fe400078ec0ff */
[----:B0-----:R-:W-:-:S04]  /*751c0*/  @!P6 IADD3 R52, P4, P5, R24, UR9, R16 ;  /* 0x000000091834ec10 */ /* 0x001fc8000fd9e010 */
[----:B------:R-:W-:-:S05]  /*751d0*/  @!P6 IADD3.X R53, R29, UR8, R17, P4, P5 ;  /* 0x000000081d35ec10 */ /* 0x000fca000a7ea411 */
[----:B------:R-:W0:Y:S01]  /*751e0*/  @!P2 LDC.64 R16, c[0x0][0x5c0] ;  /* 0x00017000ff10ab82 */ /* 0x000e220000000a00 */
[----:B------:R-:W-:Y:S02]  /*751f0*/  @P6 LOP3.LUT R0, R0, 0x20000000, RZ, 0xfc, !PT ;  /* 0x2000000000006812 */ /* 0x000fe400078efcff */
[----:B------:R-:W-:Y:S01]  /*75200*/  ISETP.LT.OR P6, PT, R28, 0x22, !P0 ;  /* 0x000000221c00780c */ /* 0x000fe200047c1670 */
[----:B-1----:R-:W-:Y:S02]  /*75210*/  FMUL R15, R83, UR27 ;  /* 0x0000001b530f7c20 */ /* 0x002fe40008400000 */
[----:B------:R-:W4:Y:S01]  /*75220*/  LDL.LU R83, [R1+0x968] ;  /* 0x0009680001537983 */ /* 0x000f220000300800 */
[----:B0-----:R-:W-:-:S04]  /*75230*/  @!P2 IADD3 R50, P4, P5, R24, UR9, R16 ;  /* 0x000000091832ac10 */ /* 0x001fc8000fd9e010 */
[----:B------:R-:W-:-:S05]  /*75240*/  @!P2 IADD3.X R51, R29, UR8, R17, P4, P5 ;  /* 0x000000081d33ac10 */ /* 0x000fca000a7ea411 */
[----:B------:R-:W0:Y:S02]  /*75250*/  @!P6 LDC.64 R16, c[0x0][0x5c0] ;  /* 0x00017000ff10eb82 */ /* 0x000e240000000a00 */
[----:B0-----:R-:W-:-:S04]  /*75260*/  @!P6 IADD3 R96, P4, P5, R24, UR9, R16 ;  /* 0x000000091860ec10 */ /* 0x001fc8000fd9e010 */
[----:B------:R-:W-:Y:S02]  /*75270*/  @!P6 IADD3.X R97, R29, UR8, R17, P4, P5 ;  /* 0x000000081d61ec10 */ /* 0x000fe4000a7ea411 */
[----:B------:R-:W-:-:S13]  /*75280*/  ISETP.LT.OR P4, PT, R28, 0x71, !P1 ;  /* 0x000000711c00780c */ /* 0x000fda0004f81670 */
[----:B------:R-:W0:Y:S01]  /*75290*/  @!P4 LDC.64 R16, c[0x0][0x5c0] ;  /* 0x00017000ff10cb82 */ /* 0x000e220000000a00 */
[----:B------:R-:W-:-:S05]  /*752a0*/  F2FP.SATFINITE.E4M3.F32.PACK_AB_MERGE_C R15, RZ, R15, RZ ;  /* 0x0000000fff0f723e */ /* 0x000fca00048070ff */
[----:B------:R2:W-:Y:S01]  /*752b0*/  @!P3 STG.E.U8 desc[UR32][R20.64+0x69], R15 ;  /* 0x0000690f1400b986 */ /* 0x0005e2000c101120 */
[----:B0-----:R-:W-:-:S05]  /*752c0*/  @!P4 IADD3 R16, P5, R24, R16, RZ ;  /* 0x000000101810c210 */ /* 0x001fca0007fbe0ff */
[----:B------:R-:W-:Y:S02]  /*752d0*/  @!P4 IMAD.X R17, R29, 0x1, R17, P5 ;  /* 0x000000011d11c824 */ /* 0x000fe400028e0611 */
[----:B--2---:R-:W-:Y:S02]  /*752e0*/  FMUL R15, R84, UR27 ;  /* 0x0000001b540f7c20 */ /* 0x004fe40008400000 */
[----:B------:R-:W2:Y:S03]  /*752f0*/  LDL.LU R84, [R1+0x96c] ;  /* 0x00096c0001547983 */ /* 0x000ea60000300800 */
[----:B------:R-:W-:-:S05]  /*75300*/  F2FP.SATFINITE.E4M3.F32.PACK_AB_MERGE_C R15, RZ, R15, RZ ;  /* 0x0000000fff0f723e */ /* 0x000fca00048070ff */
[----:B------:R3:W-:Y:S02]  /*75310*/  @!P4 STG.E.U8 desc[UR32][R16.64+0x70], R15 ;  /* 0x0000700f1000c986 */ /* 0x0007e4000c101120 */
[----:B---3--:R-:W-:Y:S02]  /*75320*/  FMUL R15, R82, UR27 ;  /* 0x0000001b520f7c20 */ /* 0x008fe40008400000 */
[----:B------:R-:W3:Y:S01]  /*75330*/  LDL.LU R82, [R1+0x970] ;  /* 0x0009700001527983 */ /* 0x000ee20000300800 */
[----:B------:R-:W-:-:S04]  /*75340*/  LOP3.LUT R0, R0, 0xffffefff, RZ, 0xc0, !PT ;  /* 0xffffefff00007812 */ /* 0x000fc800078ec0ff */
[----:B------:R-:W-:-:S04]  /*75350*/  @P2 LOP3.LUT R0, R0, 0x1000, RZ, 0xfc, !PT ;  /* 0x0000100000002812 */ /* 0x000fc800078efcff */
[C---:B------:R-:W-:Y:S02]  /*75360*/  LOP3.LUT P2, RZ, R0.reuse, 0x20, RZ, 0xc0, !PT ;  /* 0x0000002000ff7812 */ /* 0x040fe4000784c0ff */
[----:B------:R-:W-:-:S04]  /*75370*/  LOP3.LUT R0, R0, 0xbfffffff, RZ, 0xc0, !PT ;  /* 0xbfffffff00007812 */ /* 0x000fc800078ec0ff */
[----:B------:R-:W-:Y:S02]  /*75380*/  @P6 LOP3.LUT R0, R0, 0x40000000, RZ, 0xfc, !PT ;  /* 0x4000000000006812 */ /* 0x000fe400078efcff */
[----:B------:R-:W-:-:S13]  /*75390*/  ISETP.LT.OR P6, PT, R28, 0x29, !P0 ;  /* 0x000000291c00780c */ /* 0x000fda00047c1670 */
[----:B------:R-:W0:Y:S02]  /*753a0*/  @!P6 LDC.64 R16, c[0x0][0x5c0] ;  /* 0x00017000ff10eb82 */ /* 0x000e240000000a00 */
[----:B0-----:R-:W-:-:S04]  /*753b0*/  @!P6 IADD3 R104, P4, P5, R24, UR9, R16 ;  /* 0x000000091868ec10 */ /* 0x001fc8000fd9e010 */
[----:B------:R-:W-:Y:S02]  /*753c0*/  @!P6 IADD3.X R105, R29, UR8, R17, P4, P5 ;  /* 0x000000081d69ec10 */ /* 0x000fe4000a7ea411 */
[----:B------:R-:W-:-:S13]  /*753d0*/  ISETP.LT.OR P4, PT, R28, 0x72, !P1 ;  /* 0x000000721c00780c */ /* 0x000fda0004f81670 */
[----:B------:R-:W0:Y:S01]  /*753e0*/  @!P4 LDC.64 R16, c[0x0][0x5c0] ;  /* 0x00017000ff10cb82 */ /* 0x000e220000000a00 */
[----:B------:R-:W-:Y:S02]  /*753f0*/  F2FP.SATFINITE.E4M3.F32.PACK_AB_MERGE_C R15, RZ, R15, RZ ;  /* 0x0000000fff0f723e */ /* 0x000fe400048070ff */
[----:B0-----:R-:W-:-:S05]  /*75400*/  @!P4 IADD3 R16, P5, R24, R16, RZ ;  /* 0x000000101810c210 */ /* 0x001fca0007fbe0ff */
[----:B------:R-:W-:-:S05]  /*75410*/  @!P4 IMAD.X R17, R29, 0x1, R17, P5 ;  /* 0x000000011d11c824 */ /* 0x000fca00028e0611 */
[----:B------:R4:W-:Y:S02]  /*75420*/  @!P4 STG.E.U8 desc[UR32][R16.64+0x71], R15 ;  /* 0x0000710f1000c986 */ /* 0x0009e4000c101120 */
[----:B----4-:R-:W-:Y:S02]  /*75430*/  FMUL R15, R83, UR27 ;  /* 0x0000001b530f7c20 */ /* 0x010fe40008400000 */
[----:B------:R-:W4:Y:S03]  /*75440*/  LDL.LU R83, [R1+0x974] ;  /* 0x0009740001537983 */ /* 0x000f260000300800 */
[----:B------:R-:W-:Y:S02]  /*75450*/  F2FP.SATFINITE.E4M3.F32.PACK_AB_MERGE_C R15, RZ, R15, RZ ;  /* 0x0000000fff0f723e */ /* 0x000fe400048070ff */
[----:B------:R-:W-:-:S03]  /*75460*/  LOP3.LUT P3, RZ, R0, 0x2000, RZ, 0xc0, !PT ;  /* 0x0000200000ff7812 */ /* 0x000fc6000786c0ff */
[----:B------:R2:W-:Y:S01]  /*75470*/  @!P2 STG.E.U8 desc[UR32][R54.64+0x70], R15 ;  /* 0x0000700f3600a986 */ /* 0x0005e2000c101120 */
[----:B------:R-:W-:-:S04]  /*75480*/  LOP3.LUT R0, R0, 0xfffffffe, RZ, 0xc0, !PT ;  /* 0xfffffffe00007812 */ /* 0x000fc800078ec0ff */
[----:B------:R-:W-:Y:S02]  /*75490*/  @P6 LOP3.LUT R0, R0, 0x1, RZ, 0xfc, !PT ;  /* 0x0000000100006812 */ /* 0x000fe400078efcff */
[----:B------:R-:W-:-:S13]  /*754a0*/  ISETP.LT.OR P6, PT, R28, 0x2a, !P0 ;  /* 0x0000002a1c00780c */ /* 0x000fda00047c1670 */
[----:B------:R-:W0:Y:S01]  /*754b0*/  @!P6 LDC.64 R16, c[0x0][0x5c0] ;  /* 0x00017000ff10eb82 */ /* 0x000e220000000a00 */
[----:B------:R-:W-:Y:S01]  /*754c0*/  ISETP.LT.OR P2, PT, R28, 0x31, !P0 ;  /* 0x000000311c00780c */ /* 0x000fe20004741670 */
[----:B--2---:R-:W-:Y:S02]  /*754d0*/  FMUL R15, R84, UR27 ;  /* 0x0000001b540f7c20 */ /* 0x004fe40008400000 */
[----:B------:R-:W2:Y:S03]  /*754e0*/  LDL.LU R84, [R1+0x978] ;  /* 0x0009780001547983 */ /* 0x000ea60000300800 */
[----:B------:R-:W-:-:S05]  /*754f0*/  F2FP.SATFINITE.E4M3.F32.PACK_AB_MERGE_C R15, RZ, R15, RZ ;  /* 0x0000000fff0f723e */ /* 0x000fca00048070ff */
[----:B------:R3:W-:Y:S02]  /*75500*/  @!P3 STG.E.U8 desc[UR32][R56.64+0x71], R15 ;  /* 0x0000710f3800b986 */ /* 0x0007e4000c101120 */
[----:B---3--:R-:W-:Y:S02]  /*75510*/  FMUL R15, R82, UR27 ;  /* 0x0000001b520f7c20 */ /* 0x008fe40008400000 */
[----:B------:R-:W3:Y:S01]  /*75520*/  LDL.LU R82, [R1+0x97c] ;  /* 0x00097c0001527983 */ /* 0x000ee20000300800 */
[----:B0-----:R-:W-:-:S04]  /*75530*/  @!P6 IADD3 R20, P4, P5, R24, UR9, R16 ;  /* 0x000000091814ec10 */ /* 0x001fc8000fd9e010 */
[----:B------:R-:W-:Y:S02]  /*75540*/  @!P6 IADD3.X R21, R29, UR8, R17, P4, P5 ;  /* 0x000000081d15ec10 */ /* 0x000fe4000a7ea411 */
[----:B------:R-:W0:Y:S01]  /*75550*/  @!P2 LDC.64 R16, c[0x0][0x5c0] ;  /* 0x00017000ff10ab82 */ /* 0x000e220000000a00 */
[----:B------:R-:W-:-:S04]  /*75560*/  LOP3.LUT R0, R0, 0x7fffffff, RZ, 0xc0, !PT ;  /* 0x7fffffff00007812 */ /* 0x000fc800078ec0ff */
[----:B------:R-:W-:Y:S02]  /*75570*/  @P6 LOP3.LUT R0, R0, 0x80000000, RZ, 0xfc, !PT ;  /* 0x8000000000006812 */ /* 0x000fe400078efcff */
        /* <DEDUP_REMOVED lines=8> */
[----:B------:R-:W-:-:S04]  /*75600*/  LOP3.LUT R4, R4, 0xfffffffe, RZ, 0xc0, !PT ;  /* 0xfffffffe04047812 */ /* 0x000fc800078ec0ff */
[----:B------:R-:W-:Y:S02]  /*75610*/  @P6 LOP3.LUT R4, R4, 0x1, RZ, 0xfc, !PT ;  /* 0x0000000104046812 */ /* 0x000fe400078efcff */
[----:B------:R-:W-:Y:S02]  /*75620*/  ISETP.LT.OR P6, PT, R28, 0x39, !P0 ;  /* 0x000000391c00780c */ /* 0x000fe400047c1670 */
[----:B------:R-:W-:Y:S02]  /*75630*/  F2FP.SATFINITE.E4M3.F32.PACK_AB_MERGE_C R15, RZ, R15, RZ ;  /* 0x0000000fff0f723e */ /* 0x000fe400048070ff */
[----:B0-----:R-:W-:-:S05]  /*75640*/  @!P4 IADD3 R16, P5, R24, R16, RZ ;  /* 0x000000101810c210 */ /* 0x001fca0007fbe0ff */
[----:B------:R-:W-:-:S05]  /*75650*/  @!P4 IMAD.X R17, R29, 0x1, R17, P5 ;  /* 0x000000011d11c824 */ /* 0x000fca00028e0611 */
[----:B------:R0:W-:Y:S02]  /*75660*/  @!P4 STG.E.U8 desc[UR32][R16.64+0x78], R15 ;  /* 0x0000780f1000c986 */ /* 0x0001e4000c101120 */
[----:B0-----:R-:W0:Y:S01]  /*75670*/  @!P6 LDC.64 R16, c[0x0][0x5c0] ;  /* 0x00017000ff10eb82 */ /* 0x001e220000000a00 */
[----:B----4-:R-:W-:Y:S02]  /*75680*/  FMUL R15, R83, UR27 ;  /* 0x0000001b530f7c20 */ /* 0x010fe40008400000 */
[----:B------:R-:W4:Y:S01]  /*75690*/  LDL.LU R83, [R1+0x980] ;  /* 0x0009800001537983 */ /* 0x000f220000300800 */
[----:B0-----:R-:W-:-:S04]  /*756a0*/  @!P6 IADD3 R148, P4, P5, R24, UR9, R16 ;  /* 0x000000091894ec10 */ /* 0x001fc8000fd9e010 */
[----:B------:R-:W-:Y:S02]  /*756b0*/  @!P6 IADD3.X R149, R29, UR8, R17, P4, P5 ;  /* 0x000000081d95ec10 */ /* 0x000fe4000a7ea411 */
[----:B------:R-:W-:-:S13]  /*756c0*/  ISETP.LT.OR P4, PT, R28, 0x7a, !P1 ;  /* 0x0000007a1c00780c */ /* 0x000fda0004f81670 */
[----:B------:R-:W0:Y:S01]  /*756d0*/  @!P4 LDC.64 R16, c[0x0][0x5c0] ;  /* 0x00017000ff10cb82 */ /* 0x000e220000000a00 */
[----:B------:R-:W-:Y:S02]  /*756e0*/  LOP3.LUT R0, R0, 0xffffffdf, RZ, 0xc0, !PT ;  /* 0xffffffdf00007812 */ /* 0x000fe400078ec0ff */
[----:B------:R-:W-:Y:S02]  /*756f0*/  F2FP.SATFINITE.E4M3.F32.PACK_AB_MERGE_C R15, RZ, R15, RZ ;  /* 0x0000000fff0f723e */ /* 0x000fe400048070ff */
[----:B------:R-:W-:-:S04]  /*75700*/  @P2 LOP3.LUT R0, R0, 0x20, RZ, 0xfc, !PT ;  /* 0x0000002000002812 */ /* 0x000fc800078efcff */
[----:B------:R-:W-:Y:S02]  /*75710*/  LOP3.LUT P2, RZ, R0, 0x4000, RZ, 0xc0, !PT ;  /* 0x0000400000ff7812 */ /* 0x000fe4000784c0ff */
[----:B0-----:R-:W-:-:S05]  /*75720*/  @!P4 IADD3 R16, P5, R24, R16, RZ ;  /* 0x000000101810c210 */ /* 0x001fca0007fbe0ff */
[----:B------:R-:W-:-:S05]  /*75730*/  @!P4 IMAD.X R17, R29, 0x1, R17, P5 ;  /* 0x000000011d11c824 */ /* 0x000fca00028e0611 */
[----:B------:R2:W-:Y:S02]  /*75740*/  @!P4 STG.E.U8 desc[UR32][R16.64+0x79], R15 ;  /* 0x0000790f1000c986 */ /* 0x0005e4000c101120 */
[----:B--2---:R-:W-:Y:S02]  /*75750*/  FMUL R15, R84, UR27 ;  /* 0x0000001b540f7c20 */ /* 0x004fe40008400000 */
[----:B------:R-:W2:Y:S03]  /*75760*/  LDL.LU R84, [R1+0x984] ;  /* 0x0009840001547983 */ /* 0x000ea60000300800 */
[----:B------:R-:W-:-:S05]  /*75770*/  F2FP.SATFINITE.E4M3.F32.PACK_AB_MERGE_C R15, RZ, R15, RZ ;  /* 0x0000000fff0f723e */ /* 0x000fca00048070ff */
[----:B------:R3:W-:Y:S02]  /*75780*/  @!P2 STG.E.U8 desc[UR32][R40.64+0x78], R15 ;  /* 0x0000780f2800a986 */ /* 0x0007e4000c101120 */
[----:B---3--:R-:W-:Y:S02]  /*75790*/  FMUL R15, R82, UR27 ;  /* 0x0000001b520f7c20 */ /* 0x008fe40008400000 */
[----:B------:R-:W3:Y:S01]  /*757a0*/  LDL.LU R82, [R1+0x988] ;  /* 0x0009880001527983 */ /* 0x000ee20000300800 */
[C---:B------:R-:W-:Y:S02]  /*757b0*/  LOP3.LUT P3, RZ, R0.reuse, 0x40, RZ, 0xc0, !PT ;  /* 0x0000004000ff7812 */ /* 0x040fe4000786c0ff */
[----:B------:R-:W-:-:S04]  /*757c0*/  LOP3.LUT R0, R0, 0xffffdfff, RZ, 0xc0, !PT ;  /* 0xffffdfff00007812 */ /* 0x000fc800078ec0ff */
[----:B------:R-:W-:Y:S02]  /*757d0*/  @P6 LOP3.LUT R0, R0, 0x2000, RZ, 0xfc, !PT ;  /* 0x0000200000006812 */ /* 0x000fe400078efcff */
[----:B------:R-:W-:-:S13]  /*757e0*/  ISETP.LT.OR P6, PT, R28, 0x3a, !P0 ;  /* 0x0000003a1c00780c */ /* 0x000fda00047c1670 */
[----:B------:R-:W0:Y:S01]  /*757f0*/  @!P6 LDC.64 R16, c[0x0][0x5c0] ;  /* 0x00017000ff10eb82 */ /* 0x000e220000000a00 */
[----:B------:R-:W-:Y:S02]  /*75800*/  ISETP.LT.OR P2, PT, R28, 0x41, !P0 ;  /* 0x000000411c00780c */ /* 0x000fe40004741670 */
[----:B------:R-:W-:Y:S02]  /*75810*/  LOP3.LUT R4, R4, 0xfffffffd, RZ, 0xc0, !PT ;  /* 0xfffffffd04047812 */ /* 0x000fe400078ec0ff */
[----:B0-----:R-:W-:-:S04]  /*75820*/  @!P6 IADD3 R142, P4, P5, R24, UR9, R16 ;  /* 0x00000009188eec10 */ /* 0x001fc8000fd9e010 */
[----:B------:R-:W-:-:S05]  /*75830*/  @!P6 IADD3.X R143, R29, UR8, R17, P4, P5 ;  /* 0x000000081d8fec10 */ /* 0x000fca000a7ea411 */
        /* <DEDUP_REMOVED lines=10> */
[----:B------:R-:W-:Y:S02]  /*758e0*/  LOP3.LUT R4, R4, 0xfffffffb, RZ, 0xc0, !PT ;  /* 0xfffffffb04047812 */ /* 0x000fe400078ec0ff */
[----:B------:R-:W-:Y:S02]  /*758f0*/  F2FP.SATFINITE.E4M3.F32.PACK_AB_MERGE_C R15, RZ, R15, RZ ;  /* 0x0000000fff0f723e */ /* 0x000fe400048070ff */
[----:B------:R-:W-:Y:S02]  /*75900*/  @P6 LOP3.LUT R4, R4, 0x4, RZ, 0xfc, !PT ;  /* 0x0000000404046812 */ /* 0x000fe400078efcff */
[----:B------:R-:W-:Y:S01]  /*75910*/  ISETP.LT.OR P6, PT, R28, 0x49, !P0 ;  /* 0x000000491c00780c */ /* 0x000fe200047c1670 */
[----:B------:R4:W-:Y:S02]  /*75920*/  @!P3 STG.E.U8 desc[UR32][R30.64+0x79], R15 ;  /* 0x0000790f1e00b986 */ /* 0x0009e4000c101120 */
[----:B----4-:R-:W-:-:S02]  /*75930*/  FMUL R15, R83, UR27 ;  /* 0x0000001b530f7c20 */ /* 0x010fc40008400000 */
[----:B------:R-:W4:Y:S01]  /*75940*/  LDL.LU R83, [R1+0x98c] ;  /* 0x00098c0001537983 */ /* 0x000f220000300800 */
[----:B0-----:R-:W-:Y:S02]  /*75950*/  @!P4 IADD3 R16, P5, R24, R16, RZ ;  /* 0x000000101810c210 */ /* 0x001fe40007fbe0ff */
[----:B------:R-:W-:-:S03]  /*75960*/  F2FP.SATFINITE.E4M3.F32.PACK_AB_MERGE_C R15, RZ, R15, RZ ;  /* 0x0000000fff0f723e */ /* 0x000fc600048070ff */
        /* <DEDUP_REMOVED lines=34> */
[----:B------:R-:W0:Y:S01]  /*75b90*/  @!P6 LDC.64 R16, c[0x0][0x5c0] ;  /* 0x00017000ff10eb82 */ /* 0x000e220000000a00 */
[----:B----4-:R-:W-:Y:S02]  /*75ba0*/  FMUL R15, R83, UR27 ;  /* 0x0000001b530f7c20 */ /* 0x010fe40008400000 */
[----:B------:R-:W4:Y:S01]  /*75bb0*/  LDL.LU R83, [R1+0x998] ;  /* 0x0009980001537983 */ /* 0x000f220000300800 */
        /* <DEDUP_REMOVED lines=27> */
[----:B------:R-:W4:Y:S01]  /*75d70*/  LDL.LU R83, [R1+0x9a4] ;  /* 0x0009a40001537983 */ /* 0x000f220000300800 */
[----:B------:R-:W-:-:S04]  /*75d80*/  LOP3.LUT R0, R0, 0xffffff7f, RZ, 0xc0, !PT ;  /* 0xffffff7f00007812 */ /* 0x000fc800078ec0ff */
[----:B------:R-:W-:-:S04]  /*75d90*/  @P2 LOP3.LUT R0, R0, 0x80, RZ, 0xfc, !PT ;  /* 0x0000008000002812 */ /* 0x000fc800078efcff */
[C---:B------:R-:W-:Y:S02]  /*75da0*/  LOP3.LUT P2, RZ, R0.reuse, 0x10000, RZ, 0xc0, !PT ;  /* 0x0001000000ff7812 */ /* 0x040fe4000784c0ff */
[----:B------:R-:W-:Y:S02]  /*75db0*/  F2FP.SATFINITE.E4M3.F32.PACK_AB_MERGE_C R15, RZ, R15, RZ ;  /* 0x0000000fff0f723e */ /* 0x000fe400048070ff */
[----:B------:R-:W-:-:S09]  /*75dc0*/  LOP3.LUT P3, RZ, R0, 0x2, RZ, 0xc0, !PT ;  /* 0x0000000200ff7812 */ /* 0x000fd2000786c0ff */
[----:B------:R2:W-:Y:S01]  /*75dd0*/  @!P2 STG.E.U8 desc[UR32][R58.64+0x88], R15 ;  /* 0x0000880f3a00a986 */ /* 0x0005e2000c101120 */
[----:B------:R-:W-:-:S04]  /*75de0*/  LOP3.LUT R0, R0, 0xffff7fff, RZ, 0xc0, !PT ;  /* 0xffff7fff00007812 */ /* 0x000fc800078ec0ff */
[----:B------:R-:W-:Y:S02]  /*75df0*/  @P6 LOP3.LUT R0, R0, 0x8000, RZ, 0xfc, !PT ;  /* 0x0000800000006812 */ /* 0x000fe400078efcff */
[----:B------:R-:W-:-:S13]  /*75e00*/  ISETP.LT.OR P6, PT, R28, 0x5a, !P0 ;  /* 0x0000005a1c00780c */ /* 0x000fda00047c1670 */
[----:B------:R-:W0:Y:S01]  /*75e10*/  @!P6 LDC.64 R16, c[0x0][0x5c0] ;  /* 0x00017000ff10eb82 */ /* 0x000e220000000a00 */
[----:B--2---:R-:W-:Y:S02]  /*75e20*/  FMUL R15, R84, UR27 ;  /* 0x0000001b540f7c20 */ /* 0x004fe40008400000 */
[----:B------:R-:W2:Y:S03]  /*75e30*/  LDL.LU R84, [R1+0x9a8] ;  /* 0x0009a80001547983 */ /* 0x000ea60000300800 */
[----:B------:R-:W-:-:S05]  /*75e40*/  F2FP.SATFINITE.E4M3.F32.PACK_AB_MERGE_C R15, RZ, R15, RZ ;  /* 0x0000000fff0f723e */ /* 0x000fca00048070ff */
[----:B------:R3:W-:Y:S02]  /*75e50*/  @!P3 STG.E.U8 desc[UR32][R22.64+0x89], R15 ;  /* 0x0000890f1600b986 */ /* 0x0007e4000c101120 */
[----:B---3--:R-:W-:Y:S02]  /*75e60*/  FMUL R15, R82, UR27 ;  /* 0x0000001b520f7c20 */ /* 0x008fe40008400000 */
[----:B------:R-:W3:Y:S01]  /*75e70*/  LDL.LU R82, [R1+0x9ac] ;  /* 0x0009ac0001527983 */ /* 0x000ee20000300800 */
        /* <DEDUP_REMOVED lines=57> */
[----:B------:R-:W-:Y:S02]  /*76210*/  ISETP.LT.OR P4, PT, R28, 0x99, !P1 ;  /* 0x000000991c00780c */ /* 0x000fe40004f81670 */
[----:B------:R-:W-:-:S11]  /*76220*/  LOP3.LUT R4, R4, 0xfffffdff, RZ, 0xc0, !PT ;  /* 0xfffffdff04047812 */ /* 0x000fd600078ec0ff */
[----:B------:R-:W0:Y:S01]  /*76230*/  @!P4 LDC.64 R16, c[0x0][0x5c0] ;  /* 0x00017000ff10cb82 */ /* 0x000e220000000a00 */
[----:B------:R-:W-:Y:S02]  /*76240*/  LOP3.LUT P3, RZ, R0, 0x20000, RZ, 0xc0, !PT ;  /* 0x0002000000ff7812 */ /* 0x000fe4000786c0ff */
[----:B------:R-:W-:Y:S02]  /*76250*/  @P2 LOP3.LUT R4, R4, 0x200, RZ, 0xfc, !PT ;  /* 0x0000020004042812 */ /* 0x000fe400078efcff */
[----:B------:R-:W-:Y:S02]  /*76260*/  F2FP.SATFINITE.E4M3.F32.PACK_AB_MERGE_C R15, RZ, R15, RZ ;  /* 0x0000000fff0f723e */ /* 0x000fe400048070ff */
[----:B------:R-:W-:-:S04]  /*76270*/  LOP3.LUT R4, R4, 0xfffffbff, RZ, 0xc0, !PT ;  /* 0xfffffbff04047812 */ /* 0x000fc800078ec0ff */
[----:B------:R-:W-:Y:S02]  /*76280*/  @P6 LOP3.LUT R4, R4, 0x400, RZ, 0xfc, !PT ;  /* 0x0000040004046812 */ /* 0x000fe400078efcff */
[----:B------:R-:W-:Y:S01]  /*76290*/  ISETP.LT.OR P6, PT, R28, 0x79, !P0 ;  /* 0x000000791c00780c */ /* 0x000fe200047c1670 */
[----:B------:R4:W-:Y:S01]  /*762a0*/  @!P3 STG.E.U8 desc[UR32][R66.64+0x91], R15 ;  /* 0x0000910f4200b986 */ /* 0x0009e2000c101120 */
[----:B0-----:R-:W-:Y:S01]  /*762b0*/  @!P4 IADD3 R16, P5, R24, R16, RZ ;  /* 0x000000101810c210 */ /* 0x001fe20007fbe0ff */
[----:B----4-:R-:W-:Y:S02]  /*762c0*/  FMUL R15, R83, UR27 ;  /* 0x0000001b530f7c20 */ /* 0x010fe40008400000 */
[----:B------:R-:W4:Y:S02]  /*762d0*/  LDL.LU R83, [R1+0x9bc] ;  /* 0x0009bc0001537983 */ /* 0x000f240000300800 */
[----:B------:R-:W-:Y:S01]  /*762e0*/  @!P4 IMAD.X R17, R29, 0x1, R17, P5 ;  /* 0x000000011d11c824 */ /* 0x000fe200028e0611 */
[----:B------:R-:W-:-:S05]  /*762f0*/  F2FP.SATFINITE.E4M3.F32.PACK_AB_MERGE_C R15, RZ, R15, RZ ;  /* 0x0000000fff0f723e */ /* 0x000fca00048070ff */
        /* <DEDUP_REMOVED lines=32> */
[----:B0-----:R-:W-:Y:S01]  /*76500*/  @!P6 IADD3 R156, P4, P5, R24, UR9, R16 ;  /* 0x00000009189cec10 */ /* 0x001fe2000fd9e010 */
[----:B----4-:R-:W-:Y:S02]  /*76510*/  FMUL R15, R83, UR27 ;  /* 0x0000001b530f7c20 */ /* 0x010fe40008400000 */
[----:B------:R-:W4:Y:S01]  /*76520*/  LDL.LU R83, [R1+0x9c8] ;  /* 0x0009c80001537983 */ /* 0x000f220000300800 */
        /* <DEDUP_REMOVED lines=34> */
[----:B------:R-:W-:Y:S01]  /*76750*/  @P6 LOP3.LUT R3, R3, 0x800, RZ, 0xfc, !PT ;  /* 0x0000080003036812 */ /* 0x000fe200078efcff */
[----:B--2---:R-:W-:Y:S02]  /*76760*/  FMUL R15, R84, UR27 ;  /* 0x0000001b540f7c20 */ /* 0x004fe40008400000 */
[----:B------:R-:W2:Y:S03]  /*76770*/  LDL.LU R84, [R1+0x9d8] ;  /* 0x0009d80001547983 */ /* 0x000ea60000300800 */
[----:B------:R-:W-:-:S05]  /*76780*/  F2FP.SATFINITE.E4M3.F32.PACK_AB_MERGE_C R15, RZ, R15, RZ ;  /* 0x0000000fff0f723e */ /* 0x000fca00048070ff */
[----:B------:R3:W-:Y:S02]  /*76790*/  @!P3 STG.E.U8 desc[UR32][R72.64+0xa1], R15 ;  /* 0x0000a10f4800b986 */ /* 0x0007e4000c101120 */
[----:B---3--:R-:W-:Y:S02]  /*767a0*/  FMUL R15, R82, UR27 ;  /* 0x0000001b520f7c20 */ /* 0x008fe40008400000 */
[----:B------:R-:W3:Y:S01]  /*767b0*/  LDL.LU R82, [R1+0x9dc] ;  /* 0x0009dc0001527983 */ /* 0x000ee20000300800 */
        /* <DEDUP_REMOVED lines=17> */
[----:B------:R-:W-:-:S04]  /*768d0*/  @P2 LOP3.LUT R3, R3, 0x20000, RZ, 0xfc, !PT ;  /* 0x0002000003032812 */ /* 0x000fc800078efcff */
        /* <DEDUP_REMOVED lines=42> */
[----:B------:R-:W-:-:S11]  /*76b80*/  LOP3.LUT P3, RZ, R0, 0x4, RZ, 0xc0, !PT ;  /* 0x0000000400ff7812 */ /* 0x000fd6000786c0ff */
[----:B------:R-:W0:Y:S01]  /*76b90*/  @!P4 LDC.64 R16, c[0x0][0x5c0] ;  /* 0x00017000ff10cb82 */ /* 0x000e220000000a00 */
[----:B------:R-:W-:-:S05]  /*76ba0*/  F2FP.SATFINITE.E4M3.F32.PACK_AB_MERGE_C R15, RZ, R15, RZ ;  /* 0x0000000fff0f723e */ /* 0x000fca00048070ff */
[----:B------:R4:W-:Y:S01]  /*76bb0*/  @!P3 STG.E.U8 desc[UR32][R42.64+0xa9], R15 ;  /* 0x0000a90f2a00b986 */ /* 0x0009e2000c101120 */
[----:B------:R-:W-:Y:S02]  /*76bc0*/  ISETP.LT.OR P3, PT, R28, 0xa9, !P0 ;  /* 0x000000a91c00780c */ /* 0x000fe40004761670 */
[----:B0-----:R-:W-:-:S05]  /*76bd0*/  @!P4 IADD3 R16, P5, R24, R16, RZ ;  /* 0x000000101810c210 */ /* 0x001fca0007fbe0ff */
[----:B------:R-:W-:Y:S02]  /*76be0*/  @!P4 IMAD.X R17, R29, 0x1, R17, P5 ;  /* 0x000000011d11c824 */ /* 0x000fe400028e0611 */
[----:B----4-:R-:W-:Y:S02]  /*76bf0*/  FMUL R15, R83, UR27 ;  /* 0x0000001b530f7c20 */ /* 0x010fe40008400000 */
[----:B------:R-:W4:Y:S03]  /*76c00*/  LDL.LU R83, [R1+0x9ec] ;  /* 0x0009ec0001537983 */ /* 0x000f260000300800 */
[----:B------:R-:W-:-:S05]  /*76c10*/  F2FP.SATFINITE.E4M3.F32.PACK_AB_MERGE_C R15, RZ, R15, RZ ;  /* 0x0000000fff0f723e */ /* 0x000fca00048070ff */
[----:B------:R0:W-:Y:S02]  /*76c20*/  @!P4 STG.E.U8 desc[UR32][R16.64+0xb0], R15 ;  /* 0x0000b00f1000c986 */ /* 0x0001e4000c101120 */
[----:B0-----:R-:W0:Y:S02]  /*76c30*/  @!P3 LDC.64 R16, c[0x0][0x5c0] ;  /* 0x00017000ff10bb82 */ /* 0x001e240000000a00 */
[----:B0-----:R-:W-:-:S04]  /*76c40*/  @!P3 IADD3 R128, P4, P5, R24, UR9, R16 ;  /* 0x000000091880bc10 */ /* 0x001fc8000fd9e010 */
[----:B------:R-:W-:Y:S02]  /*76c50*/  @!P3 IADD3.X R129, R29, UR8, R17, P4, P5 ;  /* 0x000000081d81bc10 */ /* 0x000fe4000a7ea411 */
[----:B------:R-:W-:-:S13]  /*76c60*/  ISETP.LT.OR P4, PT, R28, 0xb2, !P1 ;  /* 0x000000b21c00780c */ /* 0x000fda0004f81670 */
[----:B------:R-:W0:Y:S02]  /*76c70*/  @!P4 LDC.64 R16, c[0x0][0x5c0] ;  /* 0x00017000ff10cb82 */ /* 0x000e240000000a00 */
[----:B0-----:R-:W-:Y:S01]  /*76c80*/  @!P4 IADD3 R16, P5, R24, R16, RZ ;  /* 0x000000101810c210 */ /* 0x001fe20007fbe0ff */
[----:B--2---:R-:W-:Y:S02]  /*76c90*/  FMUL R15, R84, UR27 ;  /* 0x0000001b540f7c20 */ /* 0x004fe40008400000 */
[----:B------:R-:W2:Y:S02]  /*76ca0*/  LDL.LU R84, [R1+0x9f0] ;  /* 0x0009f00001547983 */ /* 0x000ea40000300800 */
[----:B------:R-:W-:Y:S01]  /*76cb0*/  @!P4 IMAD.X R17, R29, 0x1, R17, P5 ;  /* 0x000000011d11c824 */ /* 0x000fe200028e0611 */
[----:B------:R-:W-:-:S05]  /*76cc0*/  F2FP.SATFINITE.E4M3.F32.PACK_AB_MERGE_C R15, RZ, R15, RZ ;  /* 0x0000000fff0f723e */ /* 0x000fca00048070ff */
[----:B------:R3:W-:Y:S02]  /*76cd0*/  @!P4 STG.E.U8 desc[UR32][R16.64+0xb1], R15 ;  /* 0x0000b10f1000c986 */ /* 0x0007e4000c101120 */
[----:B---3--:R-:W-:Y:S02]  /*76ce0*/  FMUL R15, R82, UR27 ;  /* 0x0000001b520f7c20 */ /* 0x008fe40008400000 */
[----:B------:R-:W3:Y:S01]  /*76cf0*/  LDL.LU R82, [R1+0x9f4] ;  /* 0x0009f40001527983 */ /* 0x000ee20000300800 */
[----:B------:R-:W-:-:S04]  /*76d00*/  LOP3.LUT R8, R8, 0xfffffff7, RZ, 0xc0, !PT ;  /* 0xfffffff708087812 */ /* 0x000fc800078ec0ff */
[----:B------:R-:W-:Y:S02]  /*76d10*/  @P3 LOP3.LUT R8, R8, 0x8, RZ, 0xfc, !PT ;  /* 0x0000000808083812 */ /* 0x000fe400078efcff */
[----:B------:R-:W-:Y:S02]  /*76d20*/  ISETP.LT.OR P3, PT, R28, 0xaa, !P0 ;  /* 0x000000aa1c00780c */ /* 0x000fe40004761670 */
[----:B------:R-:W-:-:S04]  /*76d30*/  LOP3.LUT R3, R3, 0xdfffffff, RZ, 0xc0, !PT ;  /* 0xdfffffff03037812 */ /* 0x000fc800078ec0ff */
[----:B------:R-:W-:Y:S02]  /*76d40*/  @P2 LOP3.LUT R3, R3, 0x20000000, RZ, 0xfc, !PT ;  /* 0x2000000003032812 */ /* 0x000fe400078efcff */
[----:B------:R-:W-:-:S05]  /*76d50*/  LOP3.LUT P2, RZ, R0, 0x400, RZ, 0xc0, !PT ;  /* 0x0000040000ff7812 */ /* 0x000fca000784c0ff */
[----:B------:R-:W0:Y:S01]  /*76d60*/  @!P3 LDC.64 R16, c[0x0][0x5c0] ;  /* 0x00017000ff10bb82 */ /* 0x000e220000000a00 */
[----:B------:R-:W-:-:S07]  /*76d70*/  F2FP.SATFINITE.E4M3.F32.PACK_AB_MERGE_C R15, RZ, R15, RZ ;  /* 0x0000000fff0f723e */ /* 0x000fce00048070ff */
        /* <DEDUP_REMOVED lines=13> */
[----:B------:R-:W-:Y:S02]  /*76e50*/  LOP3.LUT R3, R3, 0xbfffffff, RZ, 0xc0, !PT ;  /* 0xbfffffff03037812 */ /* 0x000fe400078ec0ff */
[----:B0-----:R-:W-:-:S04]  /*76e60*/  @!P2 IADD3 R122, P4, P5, R24, UR9, R16 ;  /* 0x00000009187aac10 */ /* 0x001fc8000fd9e010 */
[----:B------:R-:W-:Y:S02]  /*76e70*/  @!P2 IADD3.X R123, R29, UR8, R17, P4, P5 ;  /* 0x000000081d7bac10 */ /* 0x000fe4000a7ea411 */
[----:B------:R-:W-:Y:S02]  /*76e80*/  ISETP.LT.OR P4, PT, R28, 0xb9, !P1 ;  /* 0x000000b91c00780c */ /* 0x000fe40004f81670 */
[----:B------:R-:W-:-:S11]  /*76e90*/  @P6 LOP3.LUT R3, R3, 0x40000000, RZ, 0xfc, !PT ;  /* 0x4000000003036812 */ /* 0x000fd600078efcff */
[----:B------:R-:W0:Y:S01]  /*76ea0*/  @!P4 LDC.64 R16, c[0x0][0x5c0] ;  /* 0x00017000ff10cb82 */ /* 0x000e220000000a00 */
[----:B----4-:R-:W-:Y:S02]  /*76eb0*/  FMUL R15, R83, UR27 ;  /* 0x0000001b530f7c20 */ /* 0x010fe40008400000 */
[----:B------:R-:W4:Y:S01]  /*76ec0*/  LDL.LU R83, [R1+0x9f8] ;  /* 0x0009f80001537983 */ /* 0x000f220000300800 */
[----:B------:R-:W-:Y:S02]  /*76ed0*/  LOP3.LUT P6, RZ, R0, 0x400000, RZ, 0xc0, !PT ;  /* 0x0040000000ff7812 */ /* 0x000fe400078cc0ff */
[----:B------:R-:W-:Y:S02]  /*76ee0*/  F2FP.SATFINITE.E4M3.F32.PACK_AB_MERGE_C R15, RZ, R15, RZ ;  /* 0x0000000fff0f723e */ /* 0x000fe400048070ff */
[----:B0-----:R-:W-:-:S09]  /*76ef0*/  @!P4 IADD3 R16, P5, R24, R16, RZ ;  /* 0x000000101810c210 */ /* 0x001fd20007fbe0ff */
[----:B------:R2:W-:Y:S01]  /*76f00*/  @!P6 STG.E.U8 desc[UR32][R76.64+0xb1], R15 ;  /* 0x0000b10f4c00e986 */ /* 0x0005e2000c101120 */
[----:B------:R-:W-:Y:S02]  /*76f10*/  @!P4 IMAD.X R17, R29, 0x1, R17, P5 ;  /* 0x000000011d11c824 */ /* 0x000fe400028e0611 */
[----:B--2---:R-:W-:Y:S02]  /*76f20*/  FMUL R15, R84, UR27 ;  /* 0x0000001b540f7c20 */ /* 0x004fe40008400000 */
[----:B------:R-:W2:Y:S03]  /*76f30*/  LDL.LU R84, [R1+0x9fc] ;  /* 0x0009fc0001547983 */ /* 0x000ea60000300800 */
[----:B------:R-:W-:-:S05]  /*76f40*/  F2FP.SATFINITE.E4M3.F32.PACK_AB_MERGE_C R15, RZ, R15, RZ ;  /* 0x0000000fff0f723e */ /* 0x000fca00048070ff */
[----:B------:R3:W-:Y:S02]  /*76f50*/  @!P4 STG.E.U8 desc[UR32][R16.64+0xb8], R15 ;  /* 0x0000b80f1000c986 */ /* 0x0007e4000c101120 */
[----:B---3--:R-:W-:Y:S02]  /*76f60*/  FMUL R15, R82, UR27 ;  /* 0x0000001b520f7c20 */ /* 0x008fe40008400000 */
[----:B------:R-:W3:Y:S01]  /*76f70*/  LDL.LU R82, [R1+0xa00] ;  /* 0x000a000001527983 */ /* 0x000ee20000300800 */
        /* <DEDUP_REMOVED lines=9> */
[----:B------:R4:W-:Y:S01]  /*77010*/  @!P4 STG.E.U8 desc[UR32][R16.64+0xb9], R15 ;  /* 0x0000b90f1000c986 */ /* 0x0009e2000c101120 */
[----:B------:R-:W-:-:S04]  /*77020*/  LOP3.LUT R8, R8, 0xfffffbff, RZ, 0xc0, !PT ;  /* 0xfffffbff08087812 */ /* 0x000fc800078ec0ff */
[----:B------:R-:W-:Y:S02]  /*77030*/  @P2 LOP3.LUT R8, R8, 0x400, RZ, 0xfc, !PT ;  /* 0x0000040008082812 */ /* 0x000fe400078efcff */
[----:B------:R-:W-:Y:S02]  /*77040*/  LOP3.LUT P2, RZ, R14, 0x10000000, RZ, 0xc0, !PT ;  /* 0x100000000eff7812 */ /* 0x000fe4000784c0ff */
[----:B------:R-:W-:-:S04]  /*77050*/  LOP3.LUT R2, R2, 0xff7fffff, RZ, 0xc0, !PT ;  /* 0xff7fffff02027812 */ /* 0x000fc800078ec0ff */
[----:B------:R-:W-:Y:S02]  /*77060*/  @P1 LOP3.LUT R2, R2, 0x800000, RZ, 0xfc, !PT ;  /* 0x0080000002021812 */ /* 0x000fe400078efcff */
[----:B------:R-:W-:Y:S01]  /*77070*/  LOP3.LUT P1, RZ, R0, 0x800000, RZ, 0xc0, !PT ;  /* 0x0080000000ff7812 */ /* 0x000fe2000782c0ff */
[----:B----4-:R-:W-:Y:S02]  /*77080*/  FMUL R15, R83, UR27 ;  /* 0x0000001b530f7c20 */ /* 0x010fe40008400000 */
[----:B------:R-:W4:Y:S03]  /*77090*/  LDL.LU R83, [R1+0xa04] ;  /* 0x000a040001537983 */ /* 0x000f260000300800 */
[----:B------:R-:W-:-:S05]  /*770a0*/  F2FP.SATFINITE.E4M3.F32.PACK_AB_MERGE_C R15, RZ, R15, RZ ;  /* 0x0000000fff0f723e */ /* 0x000fca00048070ff */
[----:B------:R2:W-:Y:S02]  /*770b0*/  @!P2 STG.E.U8 desc[UR32][R48.64+0xb8], R15 ;  /* 0x0000b80f3000a986 */ /* 0x0005e4000c101120 */
[----:B--2---:R-:W-:-:S05]  /*770c0*/  FMUL R15, R84, UR27 ;  /* 0x0000001b540f7c20 */ /* 0x004fca0008400000 */
[----:B------:R-:W-:-:S05]  /*770d0*/  F2FP.SATFINITE.E4M3.F32.PACK_AB_MERGE_C R15, RZ, R15, RZ ;  /* 0x0000000fff0f723e */ /* 0x000fca00048070ff */
[----:B------:R3:W-:Y:S02]  /*770e0*/  @!P1 STG.E.U8 desc[UR32][R46.64+0xb9], R15 ;  /* 0x0000b90f2e009986 */ /* 0x0007e4000c101120 */
[----:B---3--:R-:W-:Y:S02]  /*770f0*/  FMUL R15, R82, UR27 ;  /* 0x0000001b520f7c20 */ /* 0x008fe40008400000 */
[----:B------:R-:W2:Y:S01]  /*77100*/  LDL.LU R82, [R1+0xa08] ;  /* 0x000a080001527983 */ /* 0x000ea20000300800 */
[----:B------:R-:W-:Y:S02]  /*77110*/  LOP3.LUT P3, RZ, R14, 0x20000000, RZ, 0xc0, !PT ;  /* 0x200000000eff7812 */ /* 0x000fe4000786c0ff */
[----:B------:R-:W-:Y:S01]  /*77120*/  ISETP.LT.OR P0, PT, R28, 0xba, !P0 ;  /* 0x000000ba1c00780c */ /* 0x000fe20004701670 */
[----:B------:R-:W3:Y:S01]  /*77130*/  LDL.LU R84, [R1+0xa0c] ;  /* 0x000a0c0001547983 */ /* 0x000ee20000300800 */
[----:B------:R-:W-:-:S09]  /*77140*/  F2FP.SATFINITE.E4M3.F32.PACK_AB_MERGE_C R15, RZ, R15, RZ ;  /* 0x0000000fff0f723e */ /* 0x000fd200048070ff */
[----:B------:R4:W-:Y:S02]  /*77150*/  @!P3 STG.E.U8 desc[UR32][R36.64], R15 ;  /* 0x0000000f2400b986 */ /* 0x0009e4000c101120 */
[----:B------:R-:W0:Y:S01]  /*77160*/  @!P0 LDC.64 R16, c[0x0][0x5c0] ;  /* 0x00017000ff108b82 */ /* 0x000e220000000a00 */
[----:B------:R-:W-:-:S04]  /*77170*/  LOP3.LUT R14, R14, 0xfffffffd, RZ, 0xc0, !PT ;  /* 0xfffffffd0e0e7812 */ /* 0x000fc800078ec0ff */
[----:B------:R-:W-:Y:S02]  /*77180*/  @P0 LOP3.LUT R14, R14, 0x2, RZ, 0xfc, !PT ;  /* 0x000000020e0e0812 */ /* 0x000fe400078efcff */
[----:B0-----:R-:W-:-:S04]  /*77190*/  @!P0 IADD3 R114, P4, P5, R24, UR9, R16 ;  /* 0x0000000918728c10 */ /* 0x001fc8000fd9e010 */
[----:B------:R-:W-:Y:S02]  /*771a0*/  @!P0 IADD3.X R115, R29, UR8, R17, P4, P5 ;  /* 0x000000081d738c10 */ /* 0x000fe4000a7ea411 */
[----:B------:R-:W-:-:S04]  /*771b0*/  ISETP.GE.AND P0, PT, R11, 0x101, PT ;  /* 0x000001010b00780c */ /* 0x000fc80003f06270 */
[----:B------:R-:W-:Y:S02]  /*771c0*/  ISETP.LT.OR P5, PT, R28, 0x1, !P0 ;  /* 0x000000011c00780c */ /* 0x000fe400047a1670 */
[----:B------:R-:W-:-:S04]  /*771d0*/  LOP3.LUT R8, R8, 0xffffdfff, RZ, 0xc0, !PT ;  /* 0xffffdfff08087812 */ /* 0x000fc800078ec0ff */
[----:B------:R-:W-:Y:S02]  /*771e0*/  @P6 LOP3.LUT R8, R8, 0x2000, RZ, 0xfc, !PT ;  /* 0x0000200008086812 */ /* 0x000fe400078efcff */
[----:B------:R-:W-:-:S05]  /*771f0*/  LOP3.LUT P6, RZ, R0, 0x1000000, RZ, 0xc0, !PT ;  /* 0x0100000000ff7812 */ /* 0x000fca00078cc0ff */
[----:B------:R-:W0:Y:S01]  /*77200*/  @!P5 LDC.64 R16, c[0x0][0x5c0] ;  /* 0x00017000ff10db82 */ /* 0x000e220000000a00 */
[----:B------:R-:W-:-:S04]  /*77210*/  LOP3.LUT R8, R8, 0xfffdffff, RZ, 0xc0, !PT ;  /* 0xfffdffff08087812 */ /* 0x000fc800078ec0ff */
[----:B------:R-:W-:Y:S02]  /*77220*/  @P5 LOP3.LUT R8, R8, 0x20000, RZ, 0xfc, !PT ;  /* 0x0002000008085812 */ /* 0x000fe400078efcff */
[----:B0-----:R-:W-:Y:S01]  /*77230*/  @!P5 IADD3 R118, P2, P4, R24, UR13, R16 ;  /* 0x0000000d1876dc10 */ /* 0x001fe2000fc5e010 */
[----:B----4-:R-:W-:Y:S02]  /*77240*/  FMUL R15, R83, UR27 ;  /* 0x0000001b530f7c20 */ /* 0x010fe40008400000 */
[----:B------:R-:W4:Y:S03]  /*77250*/  LDL.LU R83, [R1+0xa10] ;  /* 0x000a100001537983 */ /* 0x000f260000300800 */
[----:B------:R-:W-:-:S05]  /*77260*/  F2FP.SATFINITE.E4M3.F32.PACK_AB_MERGE_C R15, RZ, R15, RZ ;  /* 0x0000000fff0f723e */ /* 0x000fca00048070ff */
[----:B------:R2:W-:Y:S01]  /*77270*/  @!P6 STG.E.U8 desc[UR32][R18.64+0x1], R15 ;  /* 0x0000010f1200e986 */ /* 0x0005e2000c101120 */
[----:B------:R-:W-:Y:S02]  /*77280*/  @!P5 IADD3.X R119, R29, UR12, R17, P2, P4 ;  /* 0x0000000c1d77dc10 */ /* 0x000fe400097e8411 */
[----:B------:R-:W-:-:S13]  /*77290*/  ISETP.LT.OR P5, PT, R28, 0x2, !P0 ;  /* 0x000000021c00780c */ /* 0x000fda00047a1670 */
[----:B------:R-:W0:Y:S01]  /*772a0*/  @!P5 LDC.64 R16, c[0x0][0x5c0] ;  /* 0x00017000ff10db82 */ /* 0x000e220000000a00 */
[----:B------:R-:W-:Y:S02]  /*772b0*/  ISETP.LT.OR P1, PT, R28, 0x9, !P0 ;  /* 0x000000091c00780c */ /* 0x000fe40004721670 */
[----:B------:R-:W-:Y:S02]  /*772c0*/  LOP3.LUT R8, R8, 0xffff7fff, RZ, 0xc0, !PT ;  /* 0xffff7fff08087812 */ /* 0x000fe400078ec0ff */
[----:B0-----:R-:W-:-:S04]  /*772d0*/  @!P5 IADD3 R112, P2, P4, R24, UR13, R16 ;  /* 0x0000000d1870dc10 */ /* 0x001fc8000fc5e010 */
[----:B------:R-:W-:-:S05]  /*772e0*/  @!P5 IADD3.X R113, R29, UR12, R17, P2, P4 ;  /* 0x0000000c1d71dc10 */ /* 0x000fca00097e8411 */
[----:B------:R-:W0:Y:S01]  /*772f0*/  @!P1 LDC.64 R16, c[0x0][0x5c0] ;  /* 0x00017000ff109b82 */ /* 0x000e220000000a00 */
[----:B------:R-:W-:Y:S01]  /*77300*/  @P5 LOP3.LUT R8, R8, 0x8000, RZ, 0xfc, !PT ;  /* 0x0000800008085812 */ /* 0x000fe200078efcff */
[----:B--2---:R-:W-:Y:S02]  /*77310*/  FMUL R15, R82, UR27 ;  /* 0x0000001b520f7c20 */ /* 0x004fe40008400000 */
[----:B------:R-:W2:Y:S01]  /*77320*/  LDL.LU R82, [R1+0xa14] ;  /* 0x000a140001527983 */ /* 0x000ea20000300800 */
[----:B------:R-:W-:Y:S02]  /*77330*/  LOP3.LUT R8, R8, 0xffffbfff, RZ, 0xc0, !PT ;  /* 0xffffbfff08087812 */ /* 0x000fe400078ec0ff */
[----:B0-----:R-:W-:Y:S02]  /*77340*/  @!P1 IADD3 R116, P2, P4, R24, UR13, R16 ;  /* 0x0000000d18749c10 */ /* 0x001fe4000fc5e010 */
[----:B------:R-:W-:Y:S02]  /*77350*/  @P1 LOP3.LUT R8, R8, 0x4000, RZ, 0xfc, !PT ;  /* 0x0000400008081812 */ /* 0x000fe400078efcff */
[----:B------:R-:W-:-:S02]  /*77360*/  @!P1 IADD3.X R117, R29, UR12, R17, P2, P4 ;  /* 0x0000000c1d759c10 */ /* 0x000fc400097e8411 */
[----:B------:R-:W-:-:S13]  /*77370*/  ISETP.LT.OR P1, PT, R28, 0xa, !P0 ;  /* 0x0000000a1c00780c */ /* 0x000fda0004721670 */
[----:B------:R-:W0:Y:S02]  /*77380*/  @!P1 LDC.64 R16, c[0x0][0x5c0] ;  /* 0x00017000ff109b82 */ /* 0x000e240000000a00 */
[----:B0-----:R-:W-:-:S04]  /*77390*/  @!P1 IADD3 R108, P2, P3, R24, UR13, R16 ;  /* 0x0000000d186c9c10 */ /* 0x001fc8000fb5e010 */
[----:B------:R-:W-:Y:S02]  /*773a0*/  @!P1 IADD3.X R109, R29, UR12, R17, P2, P3 ;  /* 0x0000000c1d6d9c10 */ /* 0x000fe400097e6411 */
[----:B------:R-:W-:-:S04]  /*773b0*/  ISETP.GE.AND P2, PT, R11, 0x89, PT ;  /* 0x000000890b00780c */ /* 0x000fc80003f46270 */
[----:B------:R-:W-:Y:S02]  /*773c0*/  ISETP.LT.OR P3, PT, R28, 0x1, !P2 ;  /* 0x000000011c00780c */ /* 0x000fe40005761670 */
[----:B------:R-:W-:-:S11]  /*773d0*/  LOP3.LUT R8, R8, 0xffffefff, RZ, 0xc0, !PT ;  /* 0xffffefff08087812 */ /* 0x000fd600078ec0ff */
[----:B------:R-:W0:Y:S01]  /*773e0*/  @!P3 LDC.64 R18, c[0x0][0x5c0] ;  /* 0x00017000ff12bb82 */ /* 0x000e220000000a00 */
[----:B------:R-:W-:Y:S02]  /*773f0*/  @P1 LOP3.LUT R8, R8, 0x1000, RZ, 0xfc, !PT ;  /* 0x0000100008081812 */ /* 0x000fe400078efcff */
[----:B------:R-:W-:Y:S01]  /*77400*/  ISETP.LT.OR P1, PT, R28, 0x11, !P0 ;  /* 0x000000111c00780c */ /* 0x000fe20004721670 */
[----:B------:R-:W-:Y:S02]  /*77410*/  IMAD.U32 R16, RZ, RZ, UR11 ;  /* 0x0000000bff107e24 */ /* 0x000fe4000f8e00ff */
[----:B------:R-:W-:-:S03]  /*77420*/  IMAD.U32 R22, RZ, RZ, UR10 ;  /* 0x0000000aff167e24 */ /* 0x000fc6000f8e00ff */
[----:B------:R-:W-:-:S04]  /*77430*/  @!P3 IADD3 R16, P4, P5, R16, UR9, R24 ;  /* 0x000000091010bc10 */ /* 0x000fc8000fd9e018 */
[----:B------:R-:W-:Y:S02]  /*77440*/  @!P3 IADD3.X R22, R22, UR8, R29, P4, P5 ;  /* 0x000000081616bc10 */ /* 0x000fe4000a7ea41d */
[----:B0-----:R-:W-:Y:S02]  /*77450*/  @!P3 IADD3 R18, P4, R16, R18, RZ ;  /* 0x000000121012b210 */ /* 0x001fe40007f9e0ff */
[----:B------:R-:W0:Y:S01]  /*77460*/  @!P1 LDC.64 R16, c[0x0][0x5c0] ;  /* 0x00017000ff109b82 */ /* 0x000e220000000a00 */
[----:B------:R-:W-:Y:S02]  /*77470*/  F2FP.SATFINITE.E4M3.F32.PACK_AB_MERGE_C R15, RZ, R15, RZ ;  /* 0x0000000fff0f723e */ /* 0x000fe400048070ff */
[----:B------:R-:W-:-:S05]  /*77480*/  @!P3 IMAD.X R19, R22, 0x1, R19, P4 ;  /* 0x000000011613b824 */ /* 0x000fca00020e0613 */
[----:B------:R1:W-:Y:S01]  /*77490*/  @!P3 STG.E.U8 desc[UR32][R18.64], R15 ;  /* 0x0000000f1200b986 */ /* 0x0003e2000c101120 */
[----:B------:R-:W-:Y:S02]  /*774a0*/  ISETP.LT.OR P3, PT, R28, 0x2, !P2 ;  /* 0x000000021c00780c */ /* 0x000fe40005761670 */
[----:B0-----:R-:W-:-:S04]  /*774b0*/  @!P1 IADD3 R110, P5, P6, R24, UR13, R16 ;  /* 0x0000000d186e9c10 */ /* 0x001fc8000febe010 */
[----:B------:R-:W-:-:S07]  /*774c0*/  @!P1 IADD3.X R111, R29, UR12, R17, P5, P6 ;  /* 0x0000000c1d6f9c10 */ /* 0x000fce000afec411 */
[----:B------:R-:W0:Y:S01]  /*774d0*/  @!P3 LDC.64 R16, c[0x0][0x5c0] ;  /* 0x00017000ff10bb82 */ /* 0x000e220000000a00 */
[----:B-1----:R-:W-:Y:S02]  /*774e0*/  IMAD.U32 R18, RZ, RZ, UR11 ;  /* 0x0000000bff127e24 */ /* 0x002fe4000f8e00ff */
[----:B------:R-:W-:-:S03]  /*774f0*/  IMAD.U32 R15, RZ, RZ, UR10 ;  /* 0x0000000aff0f7e24 */ /* 0x000fc6000f8e00ff */
[----:B------:R-:W-:-:S04]  /*77500*/  @!P3 IADD3 R18, P4, P5, R18, UR9, R24 ;  /* 0x000000091212bc10 */ /* 0x000fc8000fd9e018 */
[----:B------:R-:W-:Y:S02]  /*77510*/  @!P3 IADD3.X R15, R15, UR8, R29, P4, P5 ;  /* 0x000000080f0fbc10 */ /* 0x000fe4000a7ea41d */
[----:B------:R-:W-:-:S04]  /*77520*/  LOP3.LUT R0, R0, 0xf7ffffff, RZ, 0xc0, !PT ;  /* 0xf7ffffff00007812 */ /* 0x000fc800078ec0ff */
[----:B------:R-:W-:Y:S02]  /*77530*/  @P0 LOP3.LUT R0, R0, 0x8000000, RZ, 0xfc, !PT ;  /* 0x0800000000000812 */ /* 0x000fe400078efcff */
[----:B0-----:R-:W-:-:S05]  /*77540*/  @!P3 IADD3 R18, P4, R18, R16, RZ ;  /* 0x000000101212b210 */ /* 0x001fca0007f9e0ff */
[----:B------:R-:W-:Y:S02]  /*77550*/  @!P3 IMAD.X R19, R15, 0x1, R17, P4 ;  /* 0x000000010f13b824 */ /* 0x000fe400020e0611 */
[----:B---3--:R-:W-:Y:S01]  /*77560*/  FMUL R15, R84, UR27 ;  /* 0x0000001b540f7c20 */ /* 0x008fe20008400000 */
[----:B------:R-:W-:-:S04]  /*77570*/  LOP3.LUT P6, RZ, R0, 0x2000000, RZ, 0xc0, !PT ;  /* 0x0200000000ff7812 */ /* 0x000fc800078cc0ff */
[----:B------:R-:W-:-:S05]  /*77580*/  F2FP.SATFINITE.E4M3.F32.PACK_AB_MERGE_C R15, RZ, R15, RZ ;  /* 0x0000000fff0f723e */ /* 0x000fca00048070ff */
[----:B------:R4:W-:Y:S01]  /*77590*/  @!P3 STG.E.U8 desc[UR32][R18.64+0x1], R15 ;  /* 0x0000010f1200b986 */ /* 0x0009e2000c101120 */
[----:B------:R-:W-:Y:S01]  /*775a0*/  LOP3.LUT R14, R14, 0xf7ffffff, RZ, 0xc0, !PT ;  /* 0xf7ffffff0e0e7812 */ /* 0x000fe200078ec0ff */
[----:B----4-:R-:W-:Y:S02]  /*775b0*/  FMUL R15, R83, UR27 ;  /* 0x0000001b530f7c20 */ /* 0x010fe40008400000 */
[----:B------:R-:W3:Y:S01]  /*775c0*/  LDL.LU R83, [R1+0xa18] ;  /* 0x000a180001537983 */ /* 0x000ee20000300800 */
[----:B------:R-:W-:Y:S02]  /*775d0*/  @P6 LOP3.LUT R14, R14, 0x8000000, RZ, 0xfc, !PT ;  /* 0x080000000e0e6812 */ /* 0x000fe400078efcff */
[----:B------:R-:W-:Y:S01]  /*775e0*/  ISETP.LT.OR P6, PT, R28, 0x12, !P0 ;  /* 0x000000121c00780c */ /* 0x000fe200047c1670 */
[----:B------:R-:W4:-:S12]  /*775f0*/  LDL.LU R84, [R1+0xa1c] ;  /* 0x000a1c0001547983 */ /* 0x000f180000300800 */
[----:B------:R-:W0:Y:S01]  /*77600*/  @!P6 LDC.64 R16, c[0x0][0x5c0] ;  /* 0x00017000ff10eb82 */ /* 0x000e220000000a00 */
[----:B------:R-:W-:-:S04]  /*77610*/  LOP3.LUT R8, R8, 0xfffff7ff, RZ, 0xc0, !PT ;  /* 0xfffff7ff08087812 */ /* 0x000fc800078ec0ff */
[----:B------:R-:W-:-:S04]  /*77620*/  @P1 LOP3.LUT R8, R8, 0x800, RZ, 0xfc, !PT ;  /* 0x0000080008081812 */ /* 0x000fc800078efcff */
[----:B------:R-:W-:-:S04]  /*77630*/  LOP3.LUT R8, R8, 0xfffffdff, RZ, 0xc0, !PT ;  /* 0xfffffdff08087812 */ /* 0x000fc800078ec0ff */
[----:B------:R-:W-:Y:S02]  /*77640*/  @P6 LOP3.LUT R8, R8, 0x200, RZ, 0xfc, !PT ;  /* 0x0000020008086812 */ /* 0x000fe400078efcff */
[----:B0-----:R-:W-:-:S04]  /*77650*/  @!P6 IADD3 R102, P4, P5, R24, UR13, R16 ;  /* 0x0000000d1866ec10 */ /* 0x001fc8000fd9e010 */
[----:B------:R-:W-:Y:S02]  /*77660*/  @!P6 IADD3.X R103, R29, UR12, R17, P4, P5 ;  /* 0x0000000c1d67ec10 */ /* 0x000fe4000a7ea411 */
[----:B------:R-:W-:Y:S02]  /*77670*/  LOP3.LUT P6, RZ, R14, 0x8000000, RZ, 0xc0, !PT ;  /* 0x080000000eff7812 */ /* 0x000fe400078cc0ff */
[----:B------:R-:W-:-:S11]  /*77680*/  F2FP.SATFINITE.E4M3.F32.PACK_AB_MERGE_C R15, RZ, R15, RZ ;  /* 0x0000000fff0f723e */ /* 0x000fd600048070ff */
[----:B------:R2:W-:Y:S02]  /*77690*/  @!P6 STG.E.U8 desc[UR32][R34.64+0x8], R15 ;  /* 0x0000080f2200e986 */ /* 0x0005e4000c101120 */
[----:B--2---:R-:W-:Y:S02]  /*776a0*/  FMUL R15, R82, UR27 ;  /* 0x0000001b520f7c20 */ /* 0x004fe40008400000 */
[----:B------:R-:W2:Y:S01]  /*776b0*/  LDL.LU R82, [R1+0xa20] ;  /* 0x000a200001527983 */ /* 0x000ea20000300800 */
        /* <DEDUP_REMOVED lines=8> */
[----:B------:R-:W-:Y:S02]  /*77740*/  LOP3.LUT P1, RZ, R0, 0x4000000, RZ, 0xc0, !PT ;  /* 0x0400000000ff7812 */ /* 0x000fe4000782c0ff */
[----:B0-----:R-:W-:-:S04]  /*77750*/  @!P5 IADD3 R98, P3, P4, R24, UR13, R16 ;  /* 0x0000000d1862dc10 */ /* 0x001fc8000fc7e010 */
[----:B------:R-:W-:Y:S02]  /*77760*/  @!P5 IADD3.X R99, R29, UR12, R17, P3, P4 ;  /* 0x0000000c1d63dc10 */ /* 0x000fe40009fe8411 */
[----:B------:R-:W-:Y:S02]  /*77770*/  ISETP.LT.OR P3, PT, R28, 0x9, !P2 ;  /* 0x000000091c00780c */ /* 0x000fe40005761670 */
[----:B------:R-:W-:-:S11]  /*77780*/  F2FP.SATFINITE.E4M3.F32.PACK_AB_MERGE_C R15, RZ, R15, RZ ;  /* 0x0000000fff0f723e */ /* 0x000fd600048070ff */
[----:B------:R-:W0:Y:S01]  /*77790*/  @!P3 LDC.64 R18, c[0x0][0x5c0] ;  /* 0x00017000ff12bb82 */ /* 0x000e220000000a00 */
[----:B------:R3:W-:Y:S01]  /*777a0*/  @!P1 STG.E.U8 desc[UR32][R26.64+0x9], R15 ;  /* 0x0000090f1a009986 */ /* 0x0007e2000c101120 */
[----:B------:R-:W-:Y:S01]  /*777b0*/  ISETP.LT.OR P1, PT, R28, 0x21, !P0 ;  /* 0x000000211c00780c */ /* 0x000fe20004721670 */
[----:B------:R-:W-:Y:S01]  /*777c0*/  IMAD.U32 R16, RZ, RZ, UR11 ;  /* 0x0000000bff107e24 */ /* 0x000fe2000f8e00ff */
[----:B------:R-:W-:Y:S01]  /*777d0*/  LOP3.LUT R8, R8, 0xffffffbf, RZ, 0xc0, !PT ;  /* 0xffffffbf08087812 */ /* 0x000fe200078ec0ff */
[----:B------:R-:W-:-:S03]  /*777e0*/  IMAD.U32 R22, RZ, RZ, UR10 ;  /* 0x0000000aff167e24 */ /* 0x000fc6000f8e00ff */
[----:B------:R-:W-:Y:S02]  /*777f0*/  @P5 LOP3.LUT R8, R8, 0x40, RZ, 0xfc, !PT ;  /* 0x0000004008085812 */ /* 0x000fe400078efcff */
[----:B------:R-:W-:-:S04]  /*77800*/  @!P3 IADD3 R16, P4, P5, R16, UR9, R24 ;  /* 0x000000091010bc10 */ /* 0x000fc8000fd9e018 */
[----:B------:R-:W-:Y:S02]  /*77810*/  @!P3 IADD3.X R22, R22, UR8, R29, P4, P5 ;  /* 0x000000081616bc10 */ /* 0x000fe4000a7ea41d */
[----:B0-----:R-:W-:Y:S02]  /*77820*/  @!P3 IADD3 R18, P4, R16, R18, RZ ;  /* 0x000000121012b210 */ /* 0x001fe40007f9e0ff */
[----:B------:R-:W0:Y:S03]  /*77830*/  @!P1 LDC.64 R16, c[0x0][0x5c0] ;  /* 0x00017000ff109b82 */ /* 0x000e260000000a00 */
[----:B------:R-:W-:Y:S01]  /*77840*/  @!P3 IMAD.X R19, R22, 0x1, R19, P4 ;  /* 0x000000011613b824 */ /* 0x000fe200020e0613 */
[----:B0-----:R-:W-:-:S04]  /*77850*/  @!P1 IADD3 R100, P5, P6, R24, UR13, R16 ;  /* 0x0000000d18649c10 */ /* 0x001fc8000febe010 */
[----:B------:R-:W-:Y:S01]  /*77860*/  @!P1 IADD3.X R101, R29, UR12, R17, P5, P6 ;  /* 0x0000000c1d659c10 */ /* 0x000fe2000afec411 */
[----:B---3--:R-:W-:Y:S02]  /*77870*/  FMUL R15, R83, UR27 ;  /* 0x0000001b530f7c20 */ /* 0x008fe40008400000 */
[----:B------:R-:W3:Y:S03]  /*77880*/  LDL.LU R83, [R1+0xa24] ;  /* 0x000a240001537983 */ /* 0x000ee60000300800 */
[----:B------:R-:W-:-:S05]  /*77890*/  F2FP.SATFINITE.E4M3.F32.PACK_AB_MERGE_C R15, RZ, R15, RZ ;  /* 0x0000000fff0f723e */ /* 0x000fca00048070ff */
[----:B------:R0:W-:Y:S01]  /*778a0*/  @!P3 STG.E.U8 desc[UR32][R18.64+0x8], R15 ;  /* 0x0000080f1200b986 */ /* 0x0001e2000c101120 */
[----:B------:R-:W-:-:S13]  /*778b0*/  ISETP.LT.OR P3, PT, R28, 0xa, !P2 ;  /* 0x0000000a1c00780c */ /* 0x000fda0005761670 */
[----:B------:R-:W1:Y:S01]  /*778c0*/  @!P3 LDC.64 R16, c[0x0][0x5c0] ;  /* 0x00017000ff10bb82 */ /* 0x000e620000000a00 */
[----:B0-----:R-:W-:Y:S02]  /*778d0*/  IMAD.U32 R18, RZ, RZ, UR11 ;  /* 0x0000000bff127e24 */ /* 0x001fe4000f8e00ff */
[----:B------:R-:W-:-:S03]  /*778e0*/  IMAD.U32 R15, RZ, RZ, UR10 ;  /* 0x0000000aff0f7e24 */ /* 0x000fc6000f8e00ff */
[----:B------:R-:W-:-:S04]  /*778f0*/  @!P3 IADD3 R18, P4, P5, R18, UR9, R24 ;  /* 0x000000091212bc10 */ /* 0x000fc8000fd9e018 */
[----:B------:R-:W-:Y:S02]  /*77900*/  @!P3 IADD3.X R15, R15, UR8, R29, P4, P5 ;  /* 0x000000080f0fbc10 */ /* 0x000fe4000a7ea41d */
[----:B-1----:R-:W-:-:S05]  /*77910*/  @!P3 IADD3 R18, P4, R18, R16, RZ ;  /* 0x000000101212b210 */ /* 0x002fca0007f9e0ff */
[----:B------:R-:W-:Y:S02]  /*77920*/  @!P3 IMAD.X R19, R15, 0x1, R17, P4 ;  /* 0x000000010f13b824 */ /* 0x000fe400020e0611 */
[----:B----4-:R-:W-:-:S05]  /*77930*/  FMUL R15, R84, UR27 ;  /* 0x0000001b540f7c20 */ /* 0x010fca0008400000 */
[----:B------:R-:W-:-:S05]  /*77940*/  F2FP.SATFINITE.E4M3.F32.PACK_AB_MERGE_C R15, RZ, R15, RZ ;  /* 0x0000000fff0f723e */ /* 0x000fca00048070ff */
[----:B------:R2:W-:Y:S02]  /*77950*/  @!P3 STG.E.U8 desc[UR32][R18.64+0x9], R15 ;  /* 0x0000090f1200b986 */ /* 0x0005e4000c101120 */
[----:B--2---:R-:W-:Y:S02]  /*77960*/  FMUL R15, R82, UR27 ;  /* 0x0000001b520f7c20 */ /* 0x004fe40008400000 */
[----:B------:R-:W2:Y:S04]  /*77970*/  LDL.LU R82, [R1+0xa28] ;  /* 0x000a280001527983 */ /* 0x000ea80000300800 */
[----:B------:R-:W4:Y:S01]  /*77980*/  LDL.LU R86, [R1+0xa2c] ;  /* 0x000a2c0001567983 */ /* 0x000f220000300800 */
[----:B------:R-:W-:Y:S02]  /*77990*/  LOP3.LUT P6, RZ, R0, 0x10, RZ, 0xc0, !PT ;  /* 0x0000001000ff7812 */ /* 0x000fe400078cc0ff */
[----:B------:R-:W-:Y:S01]  /*779a0*/  LOP3.LUT R14, R14, 0xfbffffff, RZ, 0xc0, !PT ;  /* 0xfbffffff0e0e7812 */ /* 0x000fe200078ec0ff */
[----:B------:R-:W4:Y:S04]  /*779b0*/  LDL.LU R85, [R1+0xa30] ;  /* 0x000a300001557983 */ /* 0x000f280000300800 */
[----:B------:R-:W4:Y:S01]  /*779c0*/  LDL.LU R84, [R1+0xa34] ;  /* 0x000a340001547983 */ /* 0x000f220000300800 */
[----:B------:R-:W-:-:S03]  /*779d0*/  LOP3.LUT R8, R8, 0xffffffdf, RZ, 0xc0, !PT ;  /* 0xffffffdf08087812 */ /* 0x000fc600078ec0ff */
[----:B------:R-:W4:Y:S02]  /*779e0*/  LDL.LU R191, [R1+0xa38] ;  /* 0x000a380001bf7983 */ /* 0x000f240000300800 */
[----:B------:R-:W-:Y:S02]  /*779f0*/  @P6 LOP3.LUT R14, R14, 0x4000000, RZ, 0xfc, !PT ;  /* 0x040000000e0e6812 */ /* 0x000fe400078efcff */
[----:B------:R-:W-:Y:S01]  /*77a00*/  ISETP.LT.OR P6, PT, R28, 0x22, !P0 ;  /* 0x000000221c00780c */ /* 0x000fe200047c1670 */
[----:B------:R-:W4:Y:S01]  /*77a10*/  LDL.LU R192, [R1+0xa3c] ;  /* 0x000a3c0001c07983 */ /* 0x000f220000300800 */
[----:B------:R-:W-:Y:S02]  /*77a20*/  @P1 LOP3.LUT R8, R8, 0x20, RZ, 0xfc, !PT ;  /* 0x0000002008081812 */ /* 0x000fe400078efcff */
[----:B------:R-:W-:Y:S01]  /*77a30*/  F2FP.SATFINITE.E4M3.F32.PACK_AB_MERGE_C R15, RZ, R15, RZ ;  /* 0x0000000fff0f723e */ /* 0x000fe200048070ff */
[----:B------:R-:W4:Y:S08]  /*77a40*/  LDL.LU R190, [R1+0xa40] ;  /* 0x000a400001be7983 */ /* 0x000f300000300800 */
[----:B------:R-:W0:Y:S02]  /*77a50*/  @!P6 LDC.64 R16, c[0x0][0x5c0] ;  /* 0x00017000ff10eb82 */ /* 0x000e240000000a00 */
[----:B0-----:R-:W-:-:S04]  /*77a60*/  @!P6 IADD3 R90, P4, P5, R24, UR13, R16 ;  /* 0x0000000d185aec10 */ /* 0x001fc8000fd9e010 */
[----:B------:R-:W-:Y:S02]  /*77a70*/  @!P6 IADD3.X R91, R29, UR12, R17, P4, P5 ;  /* 0x0000000c1d5bec10 */ /* 0x000fe4000a7ea411 */
[----:B------:R-:W-:-:S13]  /*77a80*/  ISETP.LT.OR P5, PT, R28, 0x29, !P0 ;  /* 0x000000291c00780c */ /* 0x000fda00047a1670 */
        /* <DEDUP_REMOVED lines=9> */
[----:B------:R-:W-:Y:S02]  /*77b20*/  LOP3.LUT P6, RZ, R14, 0x4000000, RZ, 0xc0, !PT ;  /* 0x040000000eff7812 */ /* 0x000fe400078cc0ff */
[----:B------:R-:W-:Y:S02]  /*77b30*/  LOP3.LUT P1, RZ, R0, 0x10000000, RZ, 0xc0, !PT ;  /* 0x1000000000ff7812 */ /* 0x000fe4000782c0ff */
[----:B0-----:R-:W-:-:S04]  /*77b40*/  @!P5 IADD3 R88, P3, P4, R24, UR13, R16 ;  /* 0x0000000d1858dc10 */ /* 0x001fc8000fc7e010 */
[----:B------:R-:W-:Y:S02]  /*77b50*/  @!P5 IADD3.X R89, R29, UR12, R17, P3, P4 ;  /* 0x0000000c1d59dc10 */ /* 0x000fe40009fe8411 */
[----:B------:R-:W-:-:S03]  /*77b60*/  ISETP.LT.OR P3, PT, R28, 0x11, !P2 ;  /* 0x000000111c00780c */ /* 0x000fc60005761670 */
[----:B------:R3:W-:Y:S10]  /*77b70*/  @!P6 STG.E.U8 desc[UR32][R32.64+0x10], R15 ;  /* 0x0000100f2000e986 */ /* 0x0007f4000c101120 */
[----:B------:R-:W0:Y:S01]  /*77b80*/  @!P3 LDC.64 R18, c[0x0][0x5c0] ;  /* 0x00017000ff12bb82 */ /* 0x000e220000000a00 */
[----:B------:R-:W-:Y:S01]  /*77b90*/  LOP3.LUT R8, R8, 0xfffffffe, RZ, 0xc0, !PT ;  /* 0xfffffffe08087812 */ /* 0x000fe200078ec0ff */
[----:B------:R-:W-:-:S02]  /*77ba0*/  IMAD.U32 R16, RZ, RZ, UR11 ;  /* 0x0000000bff107e24 */ /* 0x000fc4000f8e00ff */
[----:B---3--:R-:W-:-:S05]  /*77bb0*/  FMUL R15, R83, UR27 ;  /* 0x0000001b530f7c20 */ /* 0x008fca0008400000 */
[----:B------:R-:W-:-:S05]  /*77bc0*/  F2FP.SATFINITE.E4M3.F32.PACK_AB_MERGE_C R15, RZ, R15, RZ ;  /* 0x0000000fff0f723e */ /* 0x000fca00048070ff */
[----:B------:R2:W-:Y:S01]  /*77bd0*/  @!P1 STG.E.U8 desc[UR32][R78.64+0x11], R15 ;  /* 0x0000110f4e009986 */ /* 0x0005e2000c101120 */
[----:B------:R-:W-:Y:S01]  /*77be0*/  ISETP.LT.OR P1, PT, R28, 0x31, !P0 ;  /* 0x000000311c00780c */ /* 0x000fe20004721670 */
[----:B------:R-:W-:Y:S01]  /*77bf0*/  IMAD.U32 R22, RZ, RZ, UR10 ;  /* 0x0000000aff167e24 */ /* 0x000fe2000f8e00ff */
[----:B------:R-:W-:Y:S02]  /*77c00*/  @P5 LOP3.LUT R8, R8, 0x1, RZ, 0xfc, !PT ;  /* 0x0000000108085812 */ /* 0x000fe400078efcff */
[----:B------:R-:W-:-:S04]  /*77c10*/  @!P3 IADD3 R16, P4, P5, R16, UR9, R24 ;  /* 0x000000091010bc10 */ /* 0x000fc8000fd9e018 */
[----:B------:R-:W-:Y:S02]  /*77c20*/  @!P3 IADD3.X R22, R22, UR8, R29, P4, P5 ;  /* 0x000000081616bc10 */ /* 0x000fe4000a7ea41d */
[----:B0-----:R-:W-:-:S03]  /*77c30*/  @!P3 IADD3 R18, P4, R16, R18, RZ ;  /* 0x000000121012b210 */ /* 0x001fc60007f9e0ff */
[----:B------:R-:W0:Y:S02]  /*77c40*/  @!P1 LDC.64 R16, c[0x0][0x5c0] ;  /* 0x00017000ff109b82 */ /* 0x000e240000000a00 */
[----:B------:R-:W-:Y:S01]  /*77c50*/  @!P3 IMAD.X R19, R22, 0x1, R19, P4 ;  /* 0x000000011613b824 */ /* 0x000fe200020e0613 */
[----:B------:R-:W-:Y:S02]  /*77c60*/  LOP3.LUT R14, R14, 0xfdffffff, RZ, 0xc0, !PT ;  /* 0xfdffffff0e0e7812 */ /* 0x000fe400078ec0ff */
[----:B0-----:R-:W-:-:S04]  /*77c70*/  @!P1 IADD3 R92, P5, P6, R24, UR13, R16 ;  /* 0x0000000d185c9c10 */ /* 0x001fc8000febe010 */
[----:B------:R-:W-:Y:S02]  /*77c80*/  @!P1 IADD3.X R93, R29, UR12, R17, P5, P6 ;  /* 0x0000000c1d5d9c10 */ /* 0x000fe4000afec411 */
[----:B------:R-:W-:-:S13]  /*77c90*/  LOP3.LUT P6, RZ, R0, 0x800, RZ, 0xc0, !PT ;  /* 0x0000080000ff7812 */ /* 0x000fda00078cc0ff */
[----:B------:R-:W-:Y:S02]  /*77ca0*/  @P6 LOP3.LUT R14, R14, 0x2000000, RZ, 0xfc, !PT ;  /* 0x020000000e0e6812 */ /* 0x000fe400078efcff */
[----:B------:R-:W-:Y:S01]  /*77cb0*/  ISETP.LT.OR P6, PT, R28, 0x32, !P0 ;  /* 0x000000321c00780c */ /* 0x000fe200047c1670 */
[----:B--2---:R-:W-:-:S05]  /*77cc0*/  FMUL R15, R82, UR27 ;  /* 0x0000001b520f7c20 */ /* 0x004fca0008400000 */
        /* <DEDUP_REMOVED lines=10> */
[----:B------:R-:W0:Y:S02]  /*77d70*/  @!P6 LDC.64 R16, c[0x0][0x5c0] ;  /* 0x00017000ff10eb82 */ /* 0x000e240000000a00 */
[----:B0-----:R-:W-:-:S04]  /*77d80*/  @!P6 IADD3 R82, P4, P5, R24, UR13, R16 ;  /* 0x0000000d1852ec10 */ /* 0x001fc8000fd9e010 */
[----:B------:R-:W-:Y:S02]  /*77d90*/  @!P6 IADD3.X R83, R29, UR12, R17, P4, P5 ;  /* 0x0000000c1d53ec10 */ /* 0x000fe4000a7ea411 */
[----:B------:R-:W-:Y:S02]  /*77da0*/  ISETP.LT.OR P5, PT, R28, 0x39, !P0 ;  /* 0x000000391c00780c */ /* 0x000fe400047a1670 */
[----:B------:R-:W-:-:S11]  /*77db0*/  LOP3.LUT R3, R3, 0x7fffffff, RZ, 0xc0, !PT ;  /* 0x7fffffff03037812 */ /* 0x000fd600078ec0ff */
[----:B------:R-:W0:Y:S01]  /*77dc0*/  @!P5 LDC.64 R16, c[0x0][0x5c0] ;  /* 0x00017000ff10db82 */ /* 0x000e220000000a00 */
[----:B------:R-:W-:Y:S01]  /*77dd0*/  @P1 LOP3.LUT R3, R3, 0x80000000, RZ, 0xfc, !PT ;  /* 0x8000000003031812 */ /* 0x000fe200078efcff */
[----:B----4-:R-:W-:-:S03]  /*77de0*/  FMUL R15, R86, UR27 ;  /* 0x0000001b560f7c20 */ /* 0x010fc60008400000 */
[----:B------:R-:W-:Y:S02]  /*77df0*/  LOP3.LUT R3, R3, 0xefffffff, RZ, 0xc0, !PT ;  /* 0xefffffff03037812 */ /* 0x000fe400078ec0ff */
[----:B------:R-:W-:Y:S02]  /*77e00*/  F2FP.SATFINITE.E4M3.F32.PACK_AB_MERGE_C R15, RZ, R15, RZ ;  /* 0x0000000fff0f723e */ /* 0x000fe400048070ff */
[----:B------:R-:W-:-:S03]  /*77e10*/  @P6 LOP3.LUT R3, R3, 0x10000000, RZ, 0xfc, !PT ;  /* 0x1000000003036812 */ /* 0x000fc600078efcff */
[----:B------:R1:W-:Y:S01]  /*77e20*/  @!P3 STG.E.U8 desc[UR32][R18.64+0x11], R15 ;  /* 0x0000110f1200b986 */ /* 0x0003e2000c101120 */
[----:B------:R-:W-:-:S04]  /*77e30*/  LOP3.LUT R3, R3, 0xf7ffffff, RZ, 0xc0, !PT ;  /* 0xf7ffffff03037812 */ /* 0x000fc800078ec0ff */
[----:B------:R-:W-:Y:S02]  /*77e40*/  @P5 LOP3.LUT R3, R3, 0x8000000, RZ, 0xfc, !PT ;  /* 0x0800000003035812 */ /* 0x000fe400078efcff */
[----:B0-----:R-:W-:-:S04]  /*77e50*/  @!P5 IADD3 R86, P3, P4, R24, UR13, R16 ;  /* 0x0000000d1856dc10 */ /* 0x001fc8000fc7e010 */
[----:B------:R-:W-:Y:S02]  /*77e60*/  @!P5 IADD3.X R87, R29, UR12, R17, P3, P4 ;  /* 0x0000000c1d57dc10 */ /* 0x000fe40009fe8411 */
[----:B------:R-:W-:Y:S02]  /*77e70*/  ISETP.LT.OR P5, PT, R28, 0x3a, !P0 ;  /* 0x0000003a1c00780c */ /* 0x000fe400047a1670 */
[----:B------:R-:W-:-:S11]  /*77e80*/  LOP3.LUT P6, RZ, R14, 0x2000000, RZ, 0xc0, !PT ;  /* 0x020000000eff7812 */ /* 0x000fd600078cc0ff */
[----:B------:R-:W0:Y:S01]  /*77e90*/  @!P5 LDC.64 R16, c[0x0][0x5c0] ;  /* 0x00017000ff10db82 */ /* 0x000e220000000a00 */
[----:B-1----:R-:W-:-:S05]  /*77ea0*/  FMUL R15, R85, UR27 ;  /* 0x0000001b550f7c20 */ /* 0x002fca0008400000 */
[----:B------:R-:W-:-:S05]  /*77eb0*/  F2FP.SATFINITE.E4M3.F32.PACK_AB_MERGE_C R15, RZ, R15, RZ ;  /* 0x0000000fff0f723e */ /* 0x000fca00048070ff */
[----:B------:R0:W-:Y:S02]  /*77ec0*/  @!P6 STG.E.U8 desc[UR32][R80.64+0x18], R15 ;  /* 0x0000180f5000e986 */ /* 0x0001e4000c101120 */
[----:B0-----:R-:W-:-:S04]  /*77ed0*/  @!P5 IADD3 R80, P3, P4, R24, UR13, R16 ;  /* 0x0000000d1850dc10 */ /* 0x001fc8000fc7e010 */
[----:B------:R-:W-:Y:S02]  /*77ee0*/  @!P5 IADD3.X R81, R29, UR12, R17, P3, P4 ;  /* 0x0000000c1d51dc10 */ /* 0x000fe40009fe8411 */
[----:B------:R-:W-:Y:S02]  /*77ef0*/  ISETP.LT.OR P3, PT, R28, 0x19, !P2 ;  /* 0x000000191c00780c */ /* 0x000fe40005761670 */
[----:B------:R-:W-:Y:S01]  /*77f00*/  LOP3.LUT P1, RZ, R0, 0x20000000, RZ, 0xc0, !PT ;  /* 0x2000000000ff7812 */ /* 0x000fe2000782c0ff */
[----:B------:R-:W-:-:S10]  /*77f10*/  FMUL R15, R84, UR27 ;  /* 0x0000001b540f7c20 */ /* 0x000fd40008400000 */
[----:B------:R-:W0:Y:S01]  /*77f20*/  @!P3 LDC.64 R18, c[0x0][0x5c0] ;  /* 0x00017000ff12bb82 */ /* 0x000e220000000a00 */
[----:B------:R-:W-:Y:S01]  /*77f30*/  F2FP.SATFINITE.E4M3.F32.PACK_AB_MERGE_C R15, RZ, R15, RZ ;  /* 0x0000000fff0f723e */ /* 0x000fe200048070ff */
[----:B------:R-:W-:Y:S01]  /*77f40*/  IMAD.U32 R16, RZ, RZ, UR11 ;  /* 0x0000000bff107e24 */ /* 0x000fe2000f8e00ff */
[----:B------:R-:W-:-:S03]  /*77f50*/  LOP3.LUT R3, R3, 0xfbffffff, RZ, 0xc0, !PT ;  /* 0xfbffffff03037812 */ /* 0x000fc600078ec0ff */
[----:B------:R1:W-:Y:S01]  /*77f60*/  @!P1 STG.E.U8 desc[UR32][R52.64+0x19], R15 ;  /* 0x0000190f34009986 */ /* 0x0003e2000c101120 */
[----:B------:R-:W-:Y:S01]  /*77f70*/  ISETP.LT.OR P1, PT, R28, 0x41, !P0 ;  /* 0x000000411c00780c */ /* 0x000fe20004721670 */
[----:B------:R-:W-:Y:S01]  /*77f80*/  IMAD.U32 R22, RZ, RZ, UR10 ;  /* 0x0000000aff167e24 */ /* 0x000fe2000f8e00ff */
[----:B------:R-:W-:Y:S02]  /*77f90*/  @P5 LOP3.LUT R3, R3, 0x4000000, RZ, 0xfc, !PT ;  /* 0x0400000003035812 */ /* 0x000fe400078efcff */
[----:B------:R-:W-:-:S04]  /*77fa0*/  @!P3 IADD3 R16, P4, P5, R16, UR9, R24 ;  /* 0x000000091010bc10 */ /* 0x000fc8000fd9e018 */
[----:B------:R-:W-:Y:S01]  /*77fb0*/  @!P3 IADD3.X R22, R22, UR8, R29, P4, P5 ;  /* 0x000000081616bc10 */ /* 0x000fe2000a7ea41d */
[----:B-1----:R-:W-:Y:S02]  /*77fc0*/  FMUL R15, R191, UR27 ;  /* 0x0000001bbf0f7c20 */ /* 0x002fe40008400000 */
[----:B------:R-:W2:Y:S01]  /*77fd0*/  LDL.LU R191, [R1+0xa44] ;  /* 0x000a440001bf7983 */ /* 0x000ea20000300800 */
        /* <DEDUP_REMOVED lines=13> */
[----:B0-----:R-:W-:-:S05]  /*780b0*/  @!P3 IADD3 R18, P4, R18, R16, RZ ;  /* 0x000000101212b210 */ /* 0x001fca0007f9e0ff */
[----:B------:R-:W-:Y:S02]  /*780c0*/  @!P3 IMAD.X R19, R15, 0x1, R17, P4 ;  /* 0x000000010f13b824 */ /* 0x000fe400020e0611 */
[----:B------:R-:W-:-:S05]  /*780d0*/  FMUL R15, R192, UR27 ;  /* 0x0000001bc00f7c20 */ /* 0x000fca0008400000 */
[----:B------:R-:W-:-:S05]  /*780e0*/  F2FP.SATFINITE.E4M3.F32.PACK_AB_MERGE_C R15, RZ, R15, RZ ;  /* 0x0000000fff0f723e */ /* 0x000fca00048070ff */
[----:B------:R0:W-:Y:S02]  /*780f0*/  @!P3 STG.E.U8 desc[UR32][R18.64+0x19], R15 ;  /* 0x0000190f1200b986 */ /* 0x0001e4000c101120 */
[----:B0-----:R-:W-:Y:S02]  /*78100*/  FMUL R15, R190, UR27 ;  /* 0x0000001bbe0f7c20 */ /* 0x001fe40008400000 */
[----:B------:R-:W3:Y:S01]  /*78110*/  LDL.LU R190, [R1+0xa48] ;  /* 0x000a480001be7983 */ /* 0x000ee20000300800 */
[----:B------:R-:W-:Y:S02]  /*78120*/  LOP3.LUT P6, RZ, R0, 0x1000, RZ, 0xc0, !PT ;  /* 0x0000100000ff7812 */ /* 0x000fe400078cc0ff */
[----:B------:R-:W-:Y:S01]  /*78130*/  LOP3.LUT R14, R14, 0xfeffffff, RZ, 0xc0, !PT ;  /* 0xfeffffff0e0e7812 */ /* 0x000fe200078ec0ff */
[----:B------:R-:W4:Y:S10]  /*78140*/  LDL.LU R192, [R1+0xa4c] ;  /* 0x000a4c0001c07983 */ /* 0x000f340000300800 */
[----:B------:R-:W-:-:S02]  /*78150*/  @P6 LOP3.LUT R14, R14, 0x1000000, RZ, 0xfc, !PT ;  /* 0x010000000e0e6812 */ /* 0x000fc400078efcff */
        /* <DEDUP_REMOVED lines=10> */
[----:B------:R2:W-:Y:S01]  /*78200*/  @!P6 STG.E.U8 desc[UR32][R50.64+0x20], R15 ;  /* 0x0000200f3200e986 */ /* 0x0005e2000c101120 */
[----:B------:R-:W-:Y:S02]  /*78210*/  LOP3.LUT P1, RZ, R0, 0x40000000, RZ, 0xc0, !PT ;  /* 0x4000000000ff7812 */ /* 0x000fe4000782c0ff */
        /* <DEDUP_REMOVED lines=38> */
[----:B------:R-:W-:Y:S02]  /*78480*/  LOP3.LUT P6, RZ, R0, 0x1, RZ, 0xc0, !PT ;  /* 0x0000000100ff7812 */ /* 0x000fe400078cc0ff */
[----:B0-----:R-:W-:-:S05]  /*78490*/  @!P3 IADD3 R18, P4, R18, R16, RZ ;  /* 0x000000101212b210 */ /* 0x001fca0007f9e0ff */
[----:B------:R-:W-:Y:S02]  /*784a0*/  @!P3 IMAD.X R19, R15, 0x1, R17, P4 ;  /* 0x000000010f13b824 */ /* 0x000fe400020e0611 */
[----:B----4-:R-:W-:-:S05]  /*784b0*/  FMUL R15, R192, UR27 ;  /* 0x0000001bc00f7c20 */ /* 0x010fca0008400000 */
[----:B------:R-:W-:-:S05]  /*784c0*/  F2FP.SATFINITE.E4M3.F32.PACK_AB_MERGE_C R15, RZ, R15, RZ ;  /* 0x0000000fff0f723e */ /* 0x000fca00048070ff */
[----:B------:R2:W-:Y:S01]  /*784d0*/  @!P3 STG.E.U8 desc[UR32][R18.64+0x21], R15 ;  /* 0x0000210f1200b986 */ /* 0x0005e2000c101120 */
[----:B------:R-:W-:-:S04]  /*784e0*/  LOP3.LUT R14, R14, 0xff7fffff, RZ, 0xc0, !PT ;  /* 0xff7fffff0e0e7812 */ /* 0x000fc800078ec0ff */
[----:B------:R-:W-:Y:S02]  /*784f0*/  @P6 LOP3.LUT R14, R14, 0x800000, RZ, 0xfc, !PT ;  /* 0x008000000e0e6812 */ /* 0x000fe400078efcff */
[----:B------:R-:W-:-:S13]  /*78500*/  ISETP.LT.OR P6, PT, R28, 0x52, !P0 ;  /* 0x000000521c00780c */ /* 0x000fda00047c1670 */
[----:B------:R-:W0:Y:S01]  /*78510*/  @!P6 LDC.64 R16, c[0x0][0x5c0] ;  /* 0x00017000ff10eb82 */ /* 0x000e220000000a00 */
[----:B--2---:R-:W-:Y:S02]  /*78520*/  FMUL R15, R191, UR27 ;  /* 0x0000001bbf0f7c20 */ /* 0x004fe40008400000 */
[----:B------:R-:W2:Y:S01]  /*78530*/  LDL.LU R191, [R1+0xa58] ;  /* 0x000a580001bf7983 */ /* 0x000ea20000300800 */
[----:B------:R-:W-:Y:S02]  /*78540*/  LOP3.LUT R3, R3, 0xfffbffff, RZ, 0xc0, !PT ;  /* 0xfffbffff03037812 */ /* 0x000fe400078ec0ff */
[----:B0-----:R-:W-:Y:S01]  /*78550*/  @!P6 IADD3 R50, P4, P5, R24, UR13, R16 ;  /* 0x0000000d1832ec10 */ /* 0x001fe2000fd9e010 */
[----:B------:R-:W4:Y:S01]  /*78560*/  LDL.LU R192, [R1+0xa5c] ;  /* 0x000a5c0001c07983 */ /* 0x000f220000300800 */
[----:B------:R-:W-:-:S04]  /*78570*/  @P1 LOP3.LUT R3, R3, 0x40000, RZ, 0xfc, !PT ;  /* 0x0004000003031812 */ /* 0x000fc800078efcff */
[----:B------:R-:W-:Y:S02]  /*78580*/  LOP3.LUT R3, R3, 0xfffeffff, RZ, 0xc0, !PT ;  /* 0xfffeffff03037812 */ /* 0x000fe400078ec0ff */
[----:B------:R-:W-:Y:S02]  /*78590*/  @!P6 IADD3.X R51, R29, UR12, R17, P4, P5 ;  /* 0x0000000c1d33ec10 */ /* 0x000fe4000a7ea411 */
[----:B------:R-:W-:Y:S02]  /*785a0*/  @P6 LOP3.LUT R3, R3, 0x10000, RZ, 0xfc, !PT ;  /* 0x0001000003036812 */ /* 0x000fe400078efcff */
[----:B------:R-:W-:Y:S02]  /*785b0*/  LOP3.LUT P6, RZ, R14, 0x800000, RZ, 0xc0, !PT ;  /* 0x008000000eff7812 */ /* 0x000fe400078cc0ff */
[----:B------:R-:W-:-:S11]  /*785c0*/  F2FP.SATFINITE.E4M3.F32.PACK_AB_MERGE_C R15, RZ, R15, RZ ;  /* 0x0000000fff0f723e */ /* 0x000fd600048070ff */
[----:B------:R3:W-:Y:S02]  /*785d0*/  @!P6 STG.E.U8 desc[UR32][R104.64+0x28], R15 ;  /* 0x0000280f6800e986 */ /* 0x0007e4000c101120 */
[----:B---3--:R-:W-:Y:S02]  /*785e0*/  FMUL R15, R190, UR27 ;  /* 0x0000001bbe0f7c20 */ /* 0x008fe40008400000 */
[----:B------:R-:W3:Y:S01]  /*785f0*/  LDL.LU R190, [R1+0xa60] ;  /* 0x000a600001be7983 */ /* 0x000ee20000300800 */
        /* <DEDUP_REMOVED lines=27> */
[----:B--2---:R-:W-:Y:S02]  /*787b0*/  FMUL R15, R191, UR27 ;  /* 0x0000001bbf0f7c20 */ /* 0x004fe40008400000 */
[----:B------:R-:W2:Y:S03]  /*787c0*/  LDL.LU R191, [R1+0xa64] ;  /* 0x000a640001bf7983 */ /* 0x000ea60000300800 */
        /* <DEDUP_REMOVED lines=13> */
[----:B---3--:R-:W-:Y:S02]  /*788a0*/  FMUL R15, R190, UR27 ;  /* 0x0000001bbe0f7c20 */ /* 0x008fe40008400000 */
        /* <DEDUP_REMOVED lines=193> */
[C---:B------:R-:W-:Y:S02]  /*794c0*/  LOP3.LUT P1, RZ, R4.reuse, 0x8, RZ, 0xc0, !PT ;  /* 0x0000000804ff7812 */ /* 0x040fe4000782c0ff */
        /* <DEDUP_REMOVED lines=59> */
[C---:B------:R-:W-:Y:S02]  /*79880*/  LOP3.LUT P1, RZ, R4.reuse, 0x10, RZ, 0xc0, !PT ;  /* 0x0000001004ff7812 */ /* 0x040fe4000782c0ff */
[----:B------:R-:W-:-:S04]  /*79890*/  LOP3.LUT R4, R4, 0xfbffffff, RZ, 0xc0, !PT ;  /* 0xfbffffff04047812 */ /* 0x000fc800078ec0ff */
[----:B------:R-:W-:Y:S02]  /*798a0*/  @P6 LOP3.LUT R4, R4, 0x4000000, RZ, 0xfc, !PT ;  /* 0x0400000004046812 */ /* 0x000fe400078efcff */
[----:B0-----:R-:W-:-:S04]  /*798b0*/  @!P6 IADD3 R58, P4, P5, R24, UR13, R16 ;  /* 0x0000000d183aec10 */ /* 0x001fc8000fd9e010 */
[----:B------:R-:W-:Y:S02]  /*798c0*/  @!P6 IADD3.X R59, R29, UR12, R17, P4, P5 ;  /* 0x0000000c1d3bec10 */ /* 0x000fe4000a7ea411 */
[----:B------:R-:W-:Y:S02]  /*798d0*/  LOP3.LUT P6, RZ, R14, 0x40000, RZ, 0xc0, !PT ;  /* 0x000400000eff7812 */ /* 0x000fe400078cc0ff */
[----:B------:R-:W-:-:S11]  /*798e0*/  F2FP.SATFINITE.E4M3.F32.PACK_AB_MERGE_C R15, RZ, R15, RZ ;  /* 0x0000000fff0f723e */ /* 0x000fd600048070ff */
[----:B------:R2:W-:Y:S01]  /*798f0*/  @!P6 STG.E.U8 desc[UR32][R176.64+0x50], R15 ;  /* 0x0000500fb000e986 */ /* 0x0005e2000c101120 */
        /* <DEDUP_REMOVED lines=34> */
[----:B------:R-:W-:Y:S02]  /*79b20*/  LOP3.LUT P6, RZ, R0, 0x8000, RZ, 0xc0, !PT ;  /* 0x0000800000ff7812 */ /* 0x000fe400078cc0ff */
[----:B------:R-:W-:Y:S01]  /*79b30*/  LOP3.LUT R14, R14, 0xfffdffff, RZ, 0xc0, !PT ;  /* 0xfffdffff0e0e7812 */ /* 0x000fe200078ec0ff */
[----:B-1----:R-:W-:Y:S02]  /*79b40*/  IMAD.U32 R18, RZ, RZ, UR11 ;  /* 0x0000000bff127e24 */ /* 0x002fe4000f8e00ff */
[----:B------:R-:W-:-:S03]  /*79b50*/  IMAD.U32 R15, RZ, RZ, UR10 ;  /* 0x0000000aff0f7e24 */ /* 0x000fc6000f8e00ff */
[----:B------:R-:W-:-:S05]  /*79b60*/  @!P3 IADD3 R18, P4, P5, R18, UR9, R24 ;  /* 0x000000091212bc10 */ /* 0x000fca000fd9e018 */
[----:B------:R-:W-:Y:S02]  /*79b70*/  @P6 LOP3.LUT R14, R14, 0x20000, RZ, 0xfc, !PT ;  /* 0x000200000e0e6812 */ /* 0x000fe400078efcff */
[----:B------:R-:W-:Y:S02]  /*79b80*/  ISETP.LT.OR P6, PT, R28, 0xb2, !P0 ;  /* 0x000000b21c00780c */ /* 0x000fe400047c1670 */
[----:B------:R-:W-:Y:S02]  /*79b90*/  @!P3 IADD3.X R15, R15, UR8, R29, P4, P5 ;  /* 0x000000080f0fbc10 */ /* 0x000fe4000a7ea41d */
[----:B0-----:R-:W-:-:S05]  /*79ba0*/  @!P3 IADD3 R18, P4, R18, R16, RZ ;  /* 0x000000101212b210 */ /* 0x001fca0007f9e0ff */
[----:B------:R-:W-:-:S04]  /*79bb0*/  @!P3 IMAD.X R19, R15, 0x1, R17, P4 ;  /* 0x000000010f13b824 */ /* 0x000fc800020e0611 */
[----:B------:R-:W0:Y:S01]  /*79bc0*/  @!P6 LDC.64 R16, c[0x0][0x5c0] ;  /* 0x00017000ff10eb82 */ /* 0x000e220000000a00 */
[----:B------:R-:W-:Y:S01]  /*79bd0*/  LOP3.LUT R4, R4, 0xff7fffff, RZ, 0xc0, !PT ;  /* 0xff7fffff04047812 */ /* 0x000fe200078ec0ff */
[----:B----4-:R-:W-:-:S03]  /*79be0*/  FMUL R15, R192, UR27 ;  /* 0x0000001bc00f7c20 */ /* 0x010fc60008400000 */
[----:B------:R-:W-:Y:S02]  /*79bf0*/  @P1 LOP3.LUT R4, R4, 0x800000, RZ, 0xfc, !PT ;  /* 0x0080000004041812 */ /* 0x000fe400078efcff */
[----:B------:R-:W-:Y:S02]  /*79c00*/  F2FP.SATFINITE.E4M3.F32.PACK_AB_MERGE_C R15, RZ, R15, RZ ;  /* 0x0000000fff0f723e */ /* 0x000fe400048070ff */
[C---:B------:R-:W-:Y:S02]  /*79c10*/  LOP3.LUT P1, RZ, R4.reuse, 0x20, RZ, 0xc0, !PT ;  /* 0x0000002004ff7812 */ /* 0x040fe4000782c0ff */
[----:B------:R-:W-:Y:S01]  /*79c20*/  LOP3.LUT R4, R4, 0xffbfffff, RZ, 0xc0, !PT ;  /* 0xffbfffff04047812 */ /* 0x000fe200078ec0ff */
[----:B------:R2:W-:Y:S03]  /*79c30*/  @!P3 STG.E.U8 desc[UR32][R18.64+0x51], R15 ;  /* 0x0000510f1200b986 */ /* 0x0005e6000c101120 */
[----:B------:R-:W-:-:S02]  /*79c40*/  @P6 LOP3.LUT R4, R4, 0x400000, RZ, 0xfc, !PT ;  /* 0x0040000004046812 */ /* 0x000fc400078efcff */
[----:B0-----:R-:W-:-:S04]  /*79c50*/  @!P6 IADD3 R74, P4, P5, R24, UR13, R16 ;  /* 0x0000000d184aec10 */ /* 0x001fc8000fd9e010 */
[----:B------:R-:W-:Y:S02]  /*79c60*/  @!P6 IADD3.X R75, R29, UR12, R17, P4, P5 ;  /* 0x0000000c1d4bec10 */ /* 0x000fe4000a7ea411 */
[----:B------:R-:W-:Y:S01]  /*79c70*/  LOP3.LUT P6, RZ, R14, 0x20000, RZ, 0xc0, !PT ;  /* 0x000200000eff7812 */ /* 0x000fe200078cc0ff */
[----:B--2---:R-:W-:Y:S02]  /*79c80*/  FMUL R15, R191, UR27 ;  /* 0x0000001bbf0f7c20 */ /* 0x004fe40008400000 */
[----:B------:R-:W2:Y:S03]  /*79c90*/  LDL.LU R191, [R1+0xab8] ;  /* 0x000ab80001bf7983 */ /* 0x000ea60000300800 */
[----:B------:R-:W-:-:S07]  /*79ca0*/  F2FP.SATFINITE.E4M3.F32.PACK_AB_MERGE_C R15, RZ, R15, RZ ;  /* 0x0000000fff0f723e */ /* 0x000fce00048070ff */
[----:B------:R3:W-:Y:S02]  /*79cb0*/  @!P6 STG.E.U8 desc[UR32][R188.64+0x58], R15 ;  /* 0x0000580fbc00e986 */ /* 0x0007e4000c101120 */
[----:B---3--:R-:W-:Y:S02]  /*79cc0*/  FMUL R15, R190, UR27 ;  /* 0x0000001bbe0f7c20 */ /* 0x008fe40008400000 */
[----:B------:R-:W3:Y:S01]  /*79cd0*/  LDL.LU R190, [R1+0xabc] ;  /* 0x000abc0001be7983 */ /* 0x000ee20000300800 */
[----:B------:R-:W-:-:S03]  /*79ce0*/  ISETP.LT.OR P5, PT, R28, 0xb9, !P0 ;  /* 0x000000b91c00780c */ /* 0x000fc600047a1670 */
[----:B------:R-:W4:Y:S10]  /*79cf0*/  LDL.LU R192, [R1+0xac0] ;  /* 0x000ac00001c07983 */ /* 0x000f340000300800 */
[----:B------:R-:W0:Y:S01]  /*79d00*/  @!P5 LDC.64 R16, c[0x0][0x5c0] ;  /* 0x00017000ff10db82 */ /* 0x000e220000000a00 */
[----:B------:R-:W-:-:S02]  /*79d10*/  ISETP.LT.OR P0, PT, R28, 0xba, !P0 ;  /* 0x000000ba1c00780c */ /* 0x000fc40004701670 */
[----:B0-----:R-:W-:-:S04]  /*79d20*/  @!P5 IADD3 R18, P3, P4, R24, UR13, R16 ;  /* 0x0000000d1812dc10 */ /* 0x001fc8000fc7e010 */
[----:B------:R-:W-:-:S07]  /*79d30*/  @!P5 IADD3.X R19, R29, UR12, R17, P3, P4 ;  /* 0x0000000c1d13dc10 */ /* 0x000fce0009fe8411 */
[----:B------:R-:W0:Y:S01]  /*79d40*/  @!P0 LDC.64 R16, c[0x0][0x5c0] ;  /* 0x00017000ff108b82 */ /* 0x000e220000000a00 */
[----:B------:R-:W-:Y:S01]  /*79d50*/  LOP3.LUT R4, R4, 0xffdfffff, RZ, 0xc0, !PT ;  /* 0xffdfffff04047812 */ /* 0x000fe200078ec0ff */
[----:B------:R-:W-:Y:S01]  /*79d60*/  IMAD.U32 R136, RZ, RZ, UR11 ;  /* 0x0000000bff887e24 */ /* 0x000fe2000f8e00ff */
[----:B0-----:R-:W-:-:S04]  /*79d70*/  @!P0 IADD3 R104, P3, P4, R24, UR13, R16 ;  /* 0x0000000d18688c10 */ /* 0x001fc8000fc7e010 */
[----:B------:R-:W-:Y:S02]  /*79d80*/  @!P0 IADD3.X R105, R29, UR12, R17, P3, P4 ;  /* 0x0000000c1d698c10 */ /* 0x000fe40009fe8411 */
[----:B------:R-:W-:Y:S01]  /*79d90*/  ISETP.LT.OR P3, PT, R28, 0x59, !P2 ;  /* 0x000000591c00780c */ /* 0x000fe20005761670 */
[----:B------:R-:W-:Y:S01]  /*79da0*/  IMAD.U32 R137, RZ, RZ, UR10 ;  /* 0x0000000aff897e24 */ /* 0x000fe2000f8e00ff */
[----:B------:R-:W-:-:S11]  /*79db0*/  @P5 LOP3.LUT R4, R4, 0x200000, RZ, 0xfc, !PT ;  /* 0x0020000004045812 */ /* 0x000fd600078efcff */
[----:B------:R-:W0:Y:S01]  /*79dc0*/  @!P3 LDC.64 R16, c[0x0][0x5c0] ;  /* 0x00017000ff10bb82 */ /* 0x000e220000000a00 */
[----:B------:R-:W-:-:S04]  /*79dd0*/  @!P3 IADD3 R136, P4, P5, R136, UR9, R24 ;  /* 0x000000098888bc10 */ /* 0x000fc8000fd9e018 */
[----:B------:R-:W-:Y:S02]  /*79de0*/  @!P3 IADD3.X R137, R137, UR8, R29, P4, P5 ;  /* 0x000000088989bc10 */ /* 0x000fe4000a7ea41d */
[----:B------:R-:W-:Y:S02]  /*79df0*/  ISETP.LT.OR P4, PT, R28, 0x5a, !P2 ;  /* 0x0000005a1c00780c */ /* 0x000fe40005781670 */
[----:B------:R-:W-:Y:S02]  /*79e00*/  F2FP.SATFINITE.E4M3.F32.PACK_AB_MERGE_C R15, RZ, R15, RZ ;  /* 0x0000000fff0f723e */ /* 0x000fe400048070ff */
[----:B------:R-:W-:-:S03]  /*79e10*/  LOP3.LUT R4, R4, 0xffefffff, RZ, 0xc0, !PT ;  /* 0xffefffff04047812 */ /* 0x000fc600078ec0ff */
[----:B------:R1:W-:Y:S01]  /*79e20*/  @!P1 STG.E.U8 desc[UR32][R184.64+0x59], R15 ;  /* 0x0000590fb8009986 */ /* 0x0003e2000c101120 */
[----:B------:R-:W-:Y:S01]  /*79e30*/  @P0 LOP3.LUT R4, R4, 0x100000, RZ, 0xfc, !PT ;  /* 0x0010000004040812 */ /* 0x000fe200078efcff */
[----:B-1----:R-:W-:Y:S01]  /*79e40*/  IMAD.U32 R15, RZ, RZ, UR11 ;  /* 0x0000000bff0f7e24 */ /* 0x002fe2000f8e00ff */
[----:B0-----:R-:W-:-:S04]  /*79e50*/  @!P3 IADD3 R16, P0, R136, R16, RZ ;  /* 0x000000108810b210 */ /* 0x001fc80007f1e0ff */
[----:B------:R-:W-:Y:S01]  /*79e60*/  @!P4 IADD3 R136, P5, P6, R15, UR9, R24 ;  /* 0x000000090f88cc10 */ /* 0x000fe2000febe018 */
[----:B------:R-:W-:Y:S02]  /*79e70*/  @!P3 IMAD.X R17, R137, 0x1, R17, P0 ;  /* 0x000000018911b824 */ /* 0x000fe400000e0611 */
[----:B--2---:R-:W-:Y:S02]  /*79e80*/  FMUL R15, R191, UR27 ;  /* 0x0000001bbf0f7c20 */ /* 0x004fe40008400000 */
[----:B------:R-:W2:Y:S03]  /*79e90*/  LDL.LU R191, [R1+0xac4] ;  /* 0x000ac40001bf7983 */ /* 0x000ea60000300800 */
[----:B------:R-:W-:-:S05]  /*79ea0*/  F2FP.SATFINITE.E4M3.F32.PACK_AB_MERGE_C R15, RZ, R15, RZ ;  /* 0x0000000fff0f723e */ /* 0x000fca00048070ff */
[----:B------:R3:W-:Y:S02]  /*79eb0*/  @!P3 STG.E.U8 desc[UR32][R16.64+0x58], R15 ;  /* 0x0000580f1000b986 */ /* 0x0007e4000c101120 */
[----:B---3--:R-:W-:Y:S01]  /*79ec0*/  FMUL R15, R190, UR27 ;  /* 0x0000001bbe0f7c20 */ /* 0x008fe20008400000 */
[----:B------:R-:W0:Y:S01]  /*79ed0*/  @!P4 LDC.64 R16, c[0x0][0x5c0] ;  /* 0x00017000ff10cb82 */ /* 0x000e220000000a00 */
[----:B------:R-:W3:Y:S01]  /*79ee0*/  LDL.LU R190, [R1+0xac8] ;  /* 0x000ac80001be7983 */ /* 0x000ee20000300800 */
[----:B------:R-:W-:Y:S01]  /*79ef0*/  ISETP.LT.OR P3, PT, R28, 0x61, !P2 ;  /* 0x000000611c00780c */ /* 0x000fe20005761670 */
[----:B------:R-:W-:Y:S02]  /*79f00*/  IMAD.U32 R138, RZ, RZ, UR10 ;  /* 0x0000000aff8a7e24 */ /* 0x000fe4000f8e00ff */
[----:B------:R-:W-:Y:S02]  /*79f10*/  IMAD.U32 R137, RZ, RZ, UR11 ;  /* 0x0000000bff897e24 */ /* 0x000fe4000f8e00ff */
[----:B------:R-:W-:Y:S01]  /*79f20*/  IMAD.U32 R139, RZ, RZ, UR10 ;  /* 0x0000000aff8b7e24 */ /* 0x000fe2000f8e00ff */
[----:B------:R-:W-:-:S02]  /*79f30*/  @!P4 IADD3.X R138, R138, UR8, R29, P5, P6 ;  /* 0x000000088a8acc10 */ /* 0x000fc4000afec41d */
[----:B------:R-:W-:-:S05]  /*79f40*/  LOP3.LUT P1, RZ, R0, 0x10000, RZ, 0xc0, !PT ;  /* 0x0001000000ff7812 */ /* 0x000fca000782c0ff */
[----:B------:R-:W-:-:S04]  /*79f50*/  @!P3 IADD3 R137, P5, P6, R137, UR9, R24 ;  /* 0x000000098989bc10 */ /* 0x000fc8000febe018 */
[----:B------:R-:W-:Y:S02]  /*79f60*/  @!P3 IADD3.X R139, R139, UR8, R29, P5, P6 ;  /* 0x000000088b8bbc10 */ /* 0x000fe4000afec41d */
[----:B------:R-:W-:Y:S02]  /*79f70*/  ISETP.LT.OR P6, PT, R28, 0x62, !P2 ;  /* 0x000000621c00780c */ /* 0x000fe400057c1670 */
[----:B0-----:R-:W-:Y:S01]  /*79f80*/  @!P4 IADD3 R16, P5, R136, R16, RZ ;  /* 0x000000108810c210 */ /* 0x001fe20007fbe0ff */
[----:B------:R-:W-:Y:S01]  /*79f90*/  IMAD.U32 R136, RZ, RZ, UR11 ;  /* 0x0000000bff887e24 */ /* 0x000fe2000f8e00ff */
[----:B------:R-:W-:-:S03]  /*79fa0*/  LOP3.LUT R14, R14, 0xfffeffff, RZ, 0xc0, !PT ;  /* 0xfffeffff0e0e7812 */ /* 0x000fc600078ec0ff */
[----:B------:R-:W-:Y:S01]  /*79fb0*/  @!P4 IMAD.X R17, R138, 0x1, R17, P5 ;  /* 0x000000018a11c824 */ /* 0x000fe200028e0611 */
[----:B------:R-:W-:Y:S01]  /*79fc0*/  @P1 LOP3.LUT R14, R14, 0x10000, RZ, 0xfc, !PT ;  /* 0x000100000e0e1812 */ /* 0x000fe200078efcff */
[----:B------:R-:W-:-:S04]  /*79fd0*/  IMAD.U32 R138, RZ, RZ, UR10 ;  /* 0x0000000aff8a7e24 */ /* 0x000fc8000f8e00ff */
[----:B------:R-:W-:-:S04]  /*79fe0*/  @!P6 IADD3 R136, P1, P5, R136, UR9, R24 ;  /* 0x000000098888ec10 */ /* 0x000fc8000fd3e018 */
[----:B------:R-:W-:Y:S02]  /*79ff0*/  @!P6 IADD3.X R138, R138, UR8, R29, P1, P5 ;  /* 0x000000088a8aec10 */ /* 0x000fe40008fea41d */
[----:B------:R-:W-:Y:S01]  /*7a000*/  ISETP.LT.OR P5, PT, R28, 0x69, !P2 ;  /* 0x000000691c00780c */ /* 0x000fe200057a1670 */
[----:B------:R-:W-:Y:S01]  /*7a010*/  IMAD.U32 R142, RZ, RZ, UR11 ;  /* 0x0000000bff8e7e24 */ /* 0x000fe2000f8e00ff */
[----:B------:R-:W-:Y:S01]  /*7a020*/  F2FP.SATFINITE.E4M3.F32.PACK_AB_MERGE_C R15, RZ, R15, RZ ;  /* 0x0000000fff0f723e */ /* 0x000fe200048070ff */
[----:B------:R-:W-:-:S04]  /*7a030*/  IMAD.U32 R148, RZ, RZ, UR10 ;  /* 0x0000000aff947e24 */ /* 0x000fc8000f8e00ff */
[----:B------:R4:W-:Y:S06]  /*7a040*/  @!P4 STG.E.U8 desc[UR32][R16.64+0x59], R15 ;  /* 0x0000590f1000c986 */ /* 0x0009ec000c101120 */
[----:B------:R-:W-:-:S04]  /*7a050*/  @!P5 IADD3 R142, P1, P4, R142, UR9, R24 ;  /* 0x000000098e8edc10 */ /* 0x000fc8000fc3e018 */
[----:B------:R-:W-:Y:S02]  /*7a060*/  @!P5 IADD3.X R148, R148, UR8, R29, P1, P4 ;  /* 0x000000089494dc10 */ /* 0x000fe40008fe841d */
[----:B------:R-:W-:Y:S01]  /*7a070*/  LOP3.LUT P1, RZ, R14, 0x10000, RZ, 0xc0, !PT ;  /* 0x000100000eff7812 */ /* 0x000fe2000782c0ff */
[----:B----4-:R-:W-:Y:S01]  /*7a080*/  FMUL R15, R192, UR27 ;  /* 0x0000001bc00f7c20 */ /* 0x010fe20008400000 */
[----:B------:R-:W-:Y:S01]  /*7a090*/  ISETP.LT.OR P4, PT, R28, 0x6a, !P2 ;  /* 0x0000006a1c00780c */ /* 0x000fe20005781670 */
[----:B------:R-:W-:Y:S01]  /*7a0a0*/  IMAD.U32 R143, RZ, RZ, UR11 ;  /* 0x0000000bff8f7e24 */ /* 0x000fe2000f8e00ff */
[----:B------:R-:W-:Y:S01]  /*7a0b0*/  LOP3.LUT R14, R14, 0xffff7fff, RZ, 0xc0, !PT ;  /* 0xffff7fff0e0e7812 */ /* 0x000fe200078ec0ff */
[----:B------:R-:W-:Y:S01]  /*7a0c0*/  IMAD.U32 R149, RZ, RZ, UR10 ;  /* 0x0000000aff957e24 */ /* 0x000fe2000f8e00ff */
[----:B------:R-:W-:Y:S01]  /*7a0d0*/  F2FP.SATFINITE.E4M3.F32.PACK_AB_MERGE_C R15, RZ, R15, RZ ;  /* 0x0000000fff0f723e */ /* 0x000fe200048070ff */
[----:B------:R-:W0:Y:S01]  /*7a0e0*/  @!P3 LDC.64 R16, c[0x0][0x5c0] ;  /* 0x00017000ff10bb82 */ /* 0x000e220000000a00 */
[----:B------:R-:W-:Y:S01]  /*7a0f0*/  @P5 LOP3.LUT R14, R14, 0x8000, RZ, 0xfc, !PT ;  /* 0x000080000e0e5812 */ /* 0x000fe200078efcff */
[----:B------:R-:W-:Y:S01]  /*7a100*/  IMAD.U32 R154, RZ, RZ, UR11 ;  /* 0x0000000bff9a7e24 */ /* 0x000fe2000f8e00ff */
[----:B------:R-:W-:Y:S01]  /*7a110*/  LOP3.LUT P0, RZ, R4, 0x40, RZ, 0xc0, !PT ;  /* 0x0000004004ff7812 */ /* 0x000fe2000780c0ff */
[----:B------:R-:W-:Y:S01]  /*7a120*/  IMAD.U32 R161, RZ, RZ, UR10 ;  /* 0x0000000affa17e24 */ /* 0x000fe2000f8e00ff */
[----:B------:R-:W4:Y:S04]  /*7a130*/  LDL.LU R192, [R1+0xacc] ;  /* 0x000acc0001c07983 */ /* 0x000f280000300800 */
[----:B------:R2:W-:Y:S01]  /*7a140*/  @!P1 STG.E.U8 desc[UR32][R186.64+0x60], R15 ;  /* 0x0000600fba009986 */ /* 0x0005e2000c101120 */
[----:B------:R-:W-:-:S04]  /*7a150*/  @!P4 IADD3 R143, P1, P5, R143, UR9, R24 ;  /* 0x000000098f8fcc10 */ /* 0x000fc8000fd3e018 */
[----:B------:R-:W-:Y:S02]  /*7a160*/  @!P4 IADD3.X R149, R149, UR8, R29, P1, P5 ;  /* 0x000000089595cc10 */ /* 0x000fe40008fea41d */
[----:B------:R-:W-:Y:S02]  /*7a170*/  ISETP.LT.OR P1, PT, R28, 0x71, !P2 ;  /* 0x000000711c00780c */ /* 0x000fe40005721670 */
[----:B------:R-:W-:-:S04]  /*7a180*/  LOP3.LUT R14, R14, 0xffffbfff, RZ, 0xc0, !PT ;  /* 0xffffbfff0e0e7812 */ /* 0x000fc800078ec0ff */
[----:B------:R-:W-:-:S07]  /*7a190*/  @P4 LOP3.LUT R14, R14, 0x4000, RZ, 0xfc, !PT ;  /* 0x000040000e0e4812 */ /* 0x000fce00078efcff */
[----:B------:R-:W-:-:S04]  /*7a1a0*/  @!P1 IADD3 R154, P5, P4, R154, UR9, R24 ;  /* 0x000000099a9a9c10 */ /* 0x000fc8000fcbe018 */
[----:B------:R-:W-:Y:S02]  /*7a1b0*/  @!P1 IADD3.X R161, R161, UR8, R29, P5, P4 ;  /* 0x00000008a1a19c10 */ /* 0x000fe4000afe841d */
[----:B------:R-:W-:Y:S02]  /*7a1c0*/  ISETP.LT.OR P5, PT, R28, 0x72, !P2 ;  /* 0x000000721c00780c */ /* 0x000fe400057a1670 */
[----:B------:R-:W-:-:S04]  /*7a1d0*/  LOP3.LUT R14, R14, 0xffffdfff, RZ, 0xc0, !PT ;  /* 0xffffdfff0e0e7812 */ /* 0x000fc800078ec0ff */
[----:B------:R-:W-:Y:S01]  /*7a1e0*/  @P1 LOP3.LUT R14, R14, 0x2000, RZ, 0xfc, !PT ;  /* 0x000020000e0e1812 */ /* 0x000fe200078efcff */
[----:B--2---:R-:W-:-:S05]  /*7a1f0*/  FMUL R15, R191, UR27 ;  /* 0x0000001bbf0f7c20 */ /* 0x004fca0008400000 */
[----:B------:R-:W-:-:S05]  /*7a200*/  F2FP.SATFINITE.E4M3.F32.PACK_AB_MERGE_C R15, RZ, R15, RZ ;  /* 0x0000000fff0f723e */ /* 0x000fca00048070ff */
[----:B------:R1:W-:Y:S01]  /*7a210*/  @!P0 STG.E.U8 desc[UR32][R182.64+0x61], R15 ;  /* 0x0000610fb6008986 */ /* 0x0003e2000c101120 */
[----:B0-----:R-:W-:Y:S01]  /*7a220*/  @!P3 IADD3 R16, P0, R137, R16, RZ ;  /* 0x000000108910b210 */ /* 0x001fe20007f1e0ff */
[----:B-1----:R-:W-:-:S05]  /*7a230*/  IMAD.U32 R15, RZ, RZ, UR11 ;  /* 0x0000000bff0f7e24 */ /* 0x002fca000f8e00ff */
[----:B------:R-:W-:Y:S01]  /*7a240*/  @!P5 IADD3 R137, P1, P4, R15, UR9, R24 ;  /* 0x000000090f89dc10 */ /* 0x000fe2000fc3e018 */
[----:B---3--:R-:W-:Y:S02]  /*7a250*/  FMUL R15, R190, UR27 ;  /* 0x0000001bbe0f7c20 */ /* 0x008fe40008400000 */
[----:B------:R-:W2:Y:S01]  /*7a260*/  LDL.LU R190, [R1+0xad0] ;  /* 0x000ad00001be7983 */ /* 0x000ea20000300800 */
[----:B------:R-:W-:Y:S02]  /*7a270*/  @!P3 IMAD.X R17, R139, 0x1, R17, P0 ;  /* 0x000000018b11b824 */ /* 0x000fe400000e0611 */
[----:B------:R-:W-:Y:S01]  /*7a280*/  F2FP.SATFINITE.E4M3.F32.PACK_AB_MERGE_C R15, RZ, R15, RZ ;  /* 0x0000000fff0f723e */ /* 0x000fe200048070ff */
[----:B------:R-:W-:Y:S01]  /*7a290*/  IMAD.U32 R155, RZ, RZ, UR10 ;  /* 0x0000000aff9b7e24 */ /* 0x000fe2000f8e00ff */
[----:B------:R-:W3:Y:S04]  /*7a2a0*/  LDL.LU R191, [R1+0xad4] ;  /* 0x000ad40001bf7983 */ /* 0x000ee80000300800 */
[----:B------:R0:W-:Y:S01]  /*7a2b0*/  @!P3 STG.E.U8 desc[UR32][R16.64+0x60], R15 ;  /* 0x0000600f1000b986 */ /* 0x0001e2000c101120 */
[----:B------:R-:W-:Y:S01]  /*7a2c0*/  ISETP.LT.OR P3, PT, R28, 0x79, !P2 ;  /* 0x000000791c00780c */ /* 0x000fe20005761670 */
[----:B0-----:R-:W0:Y:S01]  /*7a2d0*/  @!P6 LDC.64 R16, c[0x0][0x5c0] ;  /* 0x00017000ff10eb82 */ /* 0x001e220000000a00 */
[----:B------:R-:W-:Y:S01]  /*7a2e0*/  IMAD.U32 R139, RZ, RZ, UR11 ;  /* 0x0000000bff8b7e24 */ /* 0x000fe2000f8e00ff */
[----:B------:R-:W-:Y:S01]  /*7a2f0*/  @!P5 IADD3.X R155, R155, UR8, R29, P1, P4 ;  /* 0x000000089b9bdc10 */ /* 0x000fe20008fe841d */
[----:B------:R-:W-:-:S09]  /*7a300*/  IMAD.U32 R160, RZ, RZ, UR10 ;  /* 0x0000000affa07e24 */ /* 0x000fd2000f8e00ff */
[----:B------:R-:W-:-:S04]  /*7a310*/  @!P3 IADD3 R139, P0, P1, R139, UR9, R24 ;  /* 0x000000098b8bbc10 */ /* 0x000fc8000f91e018 */
[----:B------:R-:W-:Y:S02]  /*7a320*/  @!P3 IADD3.X R160, R160, UR8, R29, P0, P1 ;  /* 0x00000008a0a0bc10 */ /* 0x000fe400087e241d */
[----:B0-----:R-:W-:-:S05]  /*7a330*/  @!P6 IADD3 R16, P1, R136, R16, RZ ;  /* 0x000000108810e210 */ /* 0x001fca0007f3e0ff */
[----:B------:R-:W-:Y:S02]  /*7a340*/  @!P6 IMAD.X R17, R138, 0x1, R17, P1 ;  /* 0x000000018a11e824 */ /* 0x000fe400008e0611 */
[----:B----4-:R-:W-:-:S05]  /*7a350*/  FMUL R15, R192, UR27 ;  /* 0x0000001bc00f7c20 */ /* 0x010fca0008400000 */
[----:B------:R-:W-:-:S05]  /*7a360*/  F2FP.SATFINITE.E4M3.F32.PACK_AB_MERGE_C R15, RZ, R15, RZ ;  /* 0x0000000fff0f723e */ /* 0x000fca00048070ff */
[----:B------:R2:W-:Y:S02]  /*7a370*/  @!P6 STG.E.U8 desc[UR32][R16.64+0x61], R15 ;  /* 0x0000610f1000e986 */ /* 0x0005e4000c101120 */
[----:B--2---:R-:W-:Y:S02]  /*7a380*/  FMUL R15, R190, UR27 ;  /* 0x0000001bbe0f7c20 */ /* 0x004fe40008400000 */
[----:B------:R-:W2:Y:S01]  /*7a390*/  LDL.LU R190, [R1+0xad8] ;  /* 0x000ad80001be7983 */ /* 0x000ea20000300800 */
[----:B------:R-:W-:Y:S01]  /*7a3a0*/  ISETP.LT.OR P5, PT, R28, 0x7a, !P2 ;  /* 0x0000007a1c00780c */ /* 0x000fe200057a1670 */
[----:B------:R-:W-:Y:S01]  /*7a3b0*/  IMAD.U32 R136, RZ, RZ, UR11 ;  /* 0x0000000bff887e24 */ /* 0x000fe2000f8e00ff */
[----:B------:R-:W-:Y:S01]  /*7a3c0*/  LOP3.LUT R14, R14, 0xffffefff, RZ, 0xc0, !PT ;  /* 0xffffefff0e0e7812 */ /* 0x000fe200078ec0ff */
[----:B------:R-:W-:Y:S01]  /*7a3d0*/  IMAD.U32 R138, RZ, RZ, UR10 ;  /* 0x0000000aff8a7e24 */ /* 0x000fe2000f8e00ff */
[----:B------:R-:W-:Y:S01]  /*7a3e0*/  LOP3.LUT R0, R0, 0xffffff7f, RZ, 0xc0, !PT ;  /* 0xffffff7f00007812 */ /* 0x000fe200078ec0ff */
[----:B------:R-:W-:Y:S01]  /*7a3f0*/  IMAD.U32 R164, RZ, RZ, UR11 ;  /* 0x0000000bffa47e24 */ /* 0x000fe2000f8e00ff */
[----:B------:R-:W-:Y:S01]  /*7a400*/  @P3 LOP3.LUT R14, R14, 0x1000, RZ, 0xfc, !PT ;  /* 0x000010000e0e3812 */ /* 0x000fe200078efcff */
[----:B------:R-:W-:Y:S01]  /*7a410*/  IMAD.U32 R168, RZ, RZ, UR10 ;  /* 0x0000000affa87e24 */ /* 0x000fe2000f8e00ff */
[----:B------:R-:W-:Y:S01]  /*7a420*/  LOP3.LUT P4, RZ, R4, 0x80, RZ, 0xc0, !PT ;  /* 0x0000008004ff7812 */ /* 0x000fe2000788c0ff */
[----:B------:R-:W-:-:S02]  /*7a430*/  IMAD.U32 R165, RZ, RZ, UR11 ;  /* 0x0000000bffa57e24 */ /* 0x000fc4000f8e00ff */
[----:B------:R-:W-:Y:S01]  /*7a440*/  IMAD.U32 R169, RZ, RZ, UR10 ;  /* 0x0000000affa97e24 */ /* 0x000fe2000f8e00ff */
[----:B------:R-:W-:Y:S01]  /*7a450*/  F2FP.SATFINITE.E4M3.F32.PACK_AB_MERGE_C R15, RZ, R15, RZ ;  /* 0x0000000fff0f723e */ /* 0x000fe200048070ff */
[----:B------:R-:W-:Y:S01]  /*7a460*/  IMAD.U32 R176, RZ, RZ, UR11 ;  /* 0x0000000bffb07e24 */ /* 0x000fe2000f8e00ff */
[----:B------:R-:W-:Y:S01]  /*7a470*/  @!P5 IADD3 R136, P1, P3, R136, UR9, R24 ;  /* 0x000000098888dc10 */ /* 0x000fe2000fb3e018 */
[----:B------:R-:W4:Y:S03]  /*7a480*/  LDL.LU R192, [R1+0xadc] ;  /* 0x000adc0001c07983 */ /* 0x000f260000300800 */
[----:B------:R-:W-:Y:S02]  /*7a490*/  @!P5 IADD3.X R138, R138, UR8, R29, P1, P3 ;  /* 0x000000088a8adc10 */ /* 0x000fe40008fe641d */
[----:B------:R-:W-:Y:S02]  /*7a4a0*/  ISETP.LT.OR P3, PT, R28, 0x81, !P2 ;  /* 0x000000811c00780c */ /* 0x000fe40005761670 */
[----:B------:R-:W-:-:S04]  /*7a4b0*/  @P5 LOP3.LUT R0, R0, 0x80, RZ, 0xfc, !PT ;  /* 0x0000008000005812 */ /* 0x000fc800078efcff */
[----:B------:R-:W-:Y:S02]  /*7a4c0*/  LOP3.LUT R0, R0, 0xffffffbf, RZ, 0xc0, !PT ;  /* 0xffffffbf00007812 */ /* 0x000fe400078ec0ff */
[----:B------:R-:W-:-:S05]  /*7a4d0*/  LOP3.LUT P5, RZ, R14, 0x8000, RZ, 0xc0, !PT ;  /* 0x000080000eff7812 */ /* 0x000fca00078ac0ff */
[--C-:B------:R-:W-:Y:S02]  /*7a4e0*/  @!P3 IADD3 R164, P1, P6, R164, UR9, R24.reuse ;  /* 0x00000009a4a4bc10 */ /* 0x100fe4000fe3e018 */
[----:B------:R-:W-:Y:S02]  /*7a4f0*/  @P3 LOP3.LUT R0, R0, 0x40, RZ, 0xfc, !PT ;  /* 0x0000004000003812 */ /* 0x000fe400078efcff */
[----:B------:R-:W-:Y:S02]  /*7a500*/  @!P3 IADD3.X R168, R168, UR8, R29, P1, P6 ;  /* 0x00000008a8a8bc10 */ /* 0x000fe40008fec41d */
[----:B------:R-:W-:Y:S02]  /*7a510*/  ISETP.LT.OR P3, PT, R28, 0x82, !P2 ;  /* 0x000000821c00780c */ /* 0x000fe40005761670 */
[----:B------:R-:W0:Y:S01]  /*7a520*/  @!P5 LDC.64 R16, c[0x0][0x5c0] ;  /* 0x00017000ff10db82 */ /* 0x000e220000000a00 */
[----:B------:R-:W-:Y:S02]  /*7a530*/  LOP3.LUT R0, R0, 0xffffffdf, RZ, 0xc0, !PT ;  /* 0xffffffdf00007812 */ /* 0x000fe400078ec0ff */
[----:B------:R-:W-:Y:S01]  /*7a540*/  LOP3.LUT P0, RZ, R4, 0x100, RZ, 0xc0, !PT ;  /* 0x0000010004ff7812 */ /* 0x000fe2000780c0ff */
[----:B------:R3:W-:Y:S07]  /*7a550*/  @!P4 STG.E.U8 desc[UR32][R178.64+0x68], R15 ;  /* 0x0000680fb200c986 */ /* 0x0007ee000c101120 */
[----:B------:R-:W-:-:S02]  /*7a560*/  @!P3 IADD3 R165, P1, P6, R165, UR9, R24 ;  /* 0x00000009a5a5bc10 */ /* 0x000fc4000fe3e018 */
[----:B------:R-:W-:Y:S02]  /*7a570*/  @P3 LOP3.LUT R0, R0, 0x20, RZ, 0xfc, !PT ;  /* 0x0000002000003812 */ /* 0x000fe400078efcff */
[----:B------:R-:W-:Y:S02]  /*7a580*/  @!P3 IADD3.X R169, R169, UR8, R29, P1, P6 ;  /* 0x00000008a9a9bc10 */ /* 0x000fe40008fec41d */
[C---:B------:R-:W-:Y:S01]  /*7a590*/  ISETP.LT.OR P3, PT, R28.reuse, 0x89, !P2 ;  /* 0x000000891c00780c */ /* 0x040fe20005761670 */
[----:B---3--:R-:W-:Y:S01]  /*7a5a0*/  FMUL R15, R191, UR27 ;  /* 0x0000001bbf0f7c20 */ /* 0x008fe20008400000 */
[----:B------:R-:W-:-:S04]  /*7a5b0*/  ISETP.LT.OR P4, PT, R28, 0x8a, !P2 ;  /* 0x0000008a1c00780c */ /* 0x000fc80005781670 */
[----:B------:R-:W-:Y:S01]  /*7a5c0*/  F2FP.SATFINITE.E4M3.F32.PACK_AB_MERGE_C R15, RZ, R15, RZ ;  /* 0x0000000fff0f723e */ /* 0x000fe200048070ff */
[----:B------:R-:W-:-:S04]  /*7a5d0*/  IMAD.U32 R177, RZ, RZ, UR10 ;  /* 0x0000000affb17e24 */ /* 0x000fc8000f8e00ff */
[----:B------:R1:W-:Y:S02]  /*7a5e0*/  @!P0 STG.E.U8 desc[UR32][R172.64+0x69], R15 ;  /* 0x0000690fac008986 */ /* 0x0003e4000c101120 */
[----:B------:R-:W-:Y:S02]  /*7a5f0*/  @!P3 IADD3 R176, P1, P6, R176, UR9, R24 ;  /* 0x00000009b0b0bc10 */ /* 0x000fe4000fe3e018 */
[----:B0-----:R-:W-:Y:S02]  /*7a600*/  @!P5 IADD3 R16, P0, R142, R16, RZ ;  /* 0x000000108e10d210 */ /* 0x001fe40007f1e0ff */
[----:B------:R-:W-:Y:S01]  /*7a610*/  @!P3 IADD3.X R177, R177, UR8, R29, P1, P6 ;  /* 0x00000008b1b1bc10 */ /* 0x000fe20008fec41d */
[----:B-1----:R-:W-:-:S05]  /*7a620*/  IMAD.U32 R15, RZ, RZ, UR11 ;  /* 0x0000000bff0f7e24 */ /* 0x002fca000f8e00ff */
[----:B------:R-:W-:Y:S01]  /*7a630*/  @!P4 IADD3 R142, P1, P6, R15, UR9, R24 ;  /* 0x000000090f8ecc10 */ /* 0x000fe2000fe3e018 */
[----:B--2---:R-:W-:Y:S02]  /*7a640*/  FMUL R15, R190, UR27 ;  /* 0x0000001bbe0f7c20 */ /* 0x004fe40008400000 */
[----:B------:R-:W2:Y:S04]  /*7a650*/  LDL.LU R190, [R1+0xae0] ;  /* 0x000ae00001be7983 */ /* 0x000ea80000300800 */
[----:B------:R-:W3:Y:S01]  /*7a660*/  LDL.LU R191, [R1+0xae4] ;  /* 0x000ae40001bf7983 */ /* 0x000ee20000300800 */
[----:B------:R-:W-:Y:S01]  /*7a670*/  LOP3.LUT R0, R0, 0xffffffef, RZ, 0xc0, !PT ;  /* 0xffffffef00007812 */ /* 0x000fe200078ec0ff */
[----:B------:R-:W-:-:S03]  /*7a680*/  IMAD.U32 R172, RZ, RZ, UR10 ;  /* 0x0000000affac7e24 */ /* 0x000fc6000f8e00ff */
[----:B------:R-:W-:-:S04]  /*7a690*/  @P3 LOP3.LUT R0, R0, 0x10, RZ, 0xfc, !PT ;  /* 0x0000001000003812 */ /* 0x000fc800078efcff */
[----:B------:R-:W-:Y:S02]  /*7a6a0*/  LOP3.LUT R0, R0, 0xfffffff7, RZ, 0xc0, !PT ;  /* 0xfffffff700007812 */ /* 0x000fe400078ec0ff */
[----:B------:R-:W-:Y:S02]  /*7a6b0*/  @!P4 IADD3.X R172, R172, UR8, R29, P1, P6 ;  /* 0x00000008acaccc10 */ /* 0x000fe40008fec41d */
[----:B------:R-:W-:Y:S02]  /*7a6c0*/  @P4 LOP3.LUT R0, R0, 0x8, RZ, 0xfc, !PT ;  /* 0x0000000800004812 */ /* 0x000fe400078efcff */
[----:B------:R-:W-:Y:S01]  /*7a6d0*/  LOP3.LUT P4, RZ, R14, 0x4000, RZ, 0xc0, !PT ;  /* 0x000040000eff7812 */ /* 0x000fe2000788c0ff */
[----:B------:R-:W-:Y:S01]  /*7a6e0*/  @!P5 IMAD.X R17, R148, 0x1, R17, P0 ;  /* 0x000000019411d824 */ /* 0x000fe200000e0611 */
[----:B------:R-:W-:-:S05]  /*7a6f0*/  F2FP.SATFINITE.E4M3.F32.PACK_AB_MERGE_C R15, RZ, R15, RZ ;  /* 0x0000000fff0f723e */ /* 0x000fca00048070ff */
[----:B------:R0:W-:Y:S01]  /*7a700*/  @!P5 STG.E.U8 desc[UR32][R16.64+0x68], R15 ;  /* 0x0000680f1000d986 */ /* 0x0001e2000c101120 */
[----:B------:R-:W-:-:S05]  /*7a710*/  ISETP.LT.OR P0, PT, R28, 0x91, !P2 ;  /* 0x000000911c00780c */ /* 0x000fca0005701670 */
[----:B0-----:R-:W0:Y:S01]  /*7a720*/  @!P4 LDC.64 R16, c[0x0][0x5c0] ;  /* 0x00017000ff10cb82 */ /* 0x001e220000000a00 */
[----:B------:R-:W-:Y:S02]  /*7a730*/  IMAD.U32 R148, RZ, RZ, UR11 ;  /* 0x0000000bff947e24 */ /* 0x000fe4000f8e00ff */
[----:B------:R-:W-:-:S05]  /*7a740*/  IMAD.U32 R173, RZ, RZ, UR10 ;  /* 0x0000000affad7e24 */ /* 0x000fca000f8e00ff */
[----:B------:R-:W-:Y:S01]  /*7a750*/  @!P0 IADD3 R148, P6, P5, R148, UR9, R24 ;  /* 0x0000000994948c10 */ /* 0x000fe2000fdde018 */
[----:B----4-:R-:W-:-:S03]  /*7a760*/  FMUL R15, R192, UR27 ;  /* 0x0000001bc00f7c20 */ /* 0x010fc60008400000 */
[----:B------:R-:W-:Y:S02]  /*7a770*/  @!P0 IADD3.X R173, R173, UR8, R29, P6, P5 ;  /* 0x00000008adad8c10 */ /* 0x000fe4000b7ea41d */
[----:B------:R-:W-:Y:S02]  /*7a780*/  F2FP.SATFINITE.E4M3.F32.PACK_AB_MERGE_C R15, RZ, R15, RZ ;  /* 0x0000000fff0f723e */ /* 0x000fe400048070ff */
[----:B0-----:R-:W-:-:S05]  /*7a790*/  @!P4 IADD3 R16, P5, R143, R16, RZ ;  /* 0x000000108f10c210 */ /* 0x001fca0007fbe0ff */
[----:B------:R-:W-:-:S05]  /*7a7a0*/  @!P4 IMAD.X R17, R149, 0x1, R17, P5 ;  /* 0x000000019511c824 */ /* 0x000fca00028e0611 */
[----:B------:R2:W-:Y:S01]  /*7a7b0*/  @!P4 STG.E.U8 desc[UR32][R16.64+0x69], R15 ;  /* 0x0000690f1000c986 */ /* 0x0005e2000c101120 */
[----:B------:R-:W-:Y:S02]  /*7a7c0*/  LOP3.LUT P3, RZ, R4, 0x200, RZ, 0xc0, !PT ;  /* 0x0000020004ff7812 */ /* 0x000fe4000786c0ff */
[----:B------:R-:W-:Y:S01]  /*7a7d0*/  ISETP.LT.OR P1, PT, R28, 0x92, !P2 ;  /* 0x000000921c00780c */ /* 0x000fe20005721670 */
[----:B------:R-:W-:Y:S02]  /*7a7e0*/  IMAD.U32 R143, RZ, RZ, UR11 ;  /* 0x0000000bff8f7e24 */ /* 0x000fe4000f8e00ff */
[----:B--2---:R-:W-:Y:S02]  /*7a7f0*/  FMUL R15, R190, UR27 ;  /* 0x0000001bbe0f7c20 */ /* 0x004fe40008400000 */
[----:B------:R-:W2:Y:S04]  /*7a800*/  LDL.LU R190, [R1+0xae8] ;  /* 0x000ae80001be7983 */ /* 0x000ea80000300800 */
[----:B------:R-:W4:Y:S01]  /*7a810*/  LDL.LU R192, [R1+0xaec] ;  /* 0x000aec0001c07983 */ /* 0x000f220000300800 */
[----:B------:R-:W-:-:S05]  /*7a820*/  F2FP.SATFINITE.E4M3.F32.PACK_AB_MERGE_C R15, RZ, R15, RZ ;  /* 0x0000000fff0f723e */ /* 0x000fca00048070ff */
[----:B------:R3:W-:Y:S02]  /*7a830*/  @!P3 STG.E.U8 desc[UR32][R174.64+0x70], R15 ;  /* 0x0000700fae00b986 */ /* 0x0007e4000c101120 */
[----:B---3--:R-:W-:Y:S02]  /*7a840*/  FMUL R15, R191, UR27 ;  /* 0x0000001bbf0f7c20 */ /* 0x008fe40008400000 */
[----:B------:R-:W3:Y:S01]  /*7a850*/  LDL.LU R191, [R1+0xaf0] ;  /* 0x000af00001bf7983 */ /* 0x000ee20000300800 */
[----:B------:R-:W-:Y:S01]  /*7a860*/  IMAD.U32 R149, RZ, RZ, UR10 ;  /* 0x0000000aff957e24 */ /* 0x000fe2000f8e00ff */
[----:B------:R-:W-:-:S04]  /*7a870*/  @!P1 IADD3 R143, P6, P5, R143, UR9, R24 ;  /* 0x000000098f8f9c10 */ /* 0x000fc8000fdde018 */
[----:B------:R-:W-:Y:S02]  /*7a880*/  @!P1 IADD3.X R149, R149, UR8, R29, P6, P5 ;  /* 0x0000000895959c10 */ /* 0x000fe4000b7ea41d */
[----:B------:R-:W-:Y:S01]  /*7a890*/  ISETP.LT.OR P6, PT, R28, 0x99, !P2 ;  /* 0x000000991c00780c */ /* 0x000fe200057c1670 */
[----:B------:R-:W-:Y:S01]  /*7a8a0*/  IMAD.U32 R178, RZ, RZ, UR11 ;  /* 0x0000000bffb27e24 */ /* 0x000fe2000f8e00ff */
[----:B------:R-:W-:Y:S01]  /*7a8b0*/  LOP3.LUT R0, R0, 0xfffffffb, RZ, 0xc0, !PT ;  /* 0xfffffffb00007812 */ /* 0x000fe200078ec0ff */
[----:B------:R-:W-:-:S03]  /*7a8c0*/  IMAD.U32 R179, RZ, RZ, UR10 ;  /* 0x0000000affb37e24 */ /* 0x000fc6000f8e00ff */
[----:B------:R-:W-:-:S07]  /*7a8d0*/  @P0 LOP3.LUT R0, R0, 0x4, RZ, 0xfc, !PT ;  /* 0x0000000400000812 */ /* 0x000fce00078efcff */
[----:B------:R-:W-:Y:S02]  /*7a8e0*/  @!P6 IADD3 R178, P5, P4, R178, UR9, R24 ;  /* 0x00000009b2b2ec10 */ /* 0x000fe4000fcbe018 */
[----:B------:R-:W-:Y:S02]  /*7a8f0*/  LOP3.LUT R0, R0, 0xfffffffd, RZ, 0xc0, !PT ;  /* 0xfffffffd00007812 */ /* 0x000fe400078ec0ff */
[----:B------:R-:W-:Y:S02]  /*7a900*/  @!P6 IADD3.X R179, R179, UR8, R29, P5, P4 ;  /* 0x00000008b3b3ec10 */ /* 0x000fe4000afe841d */
[----:B------:R-:W-:Y:S02]  /*7a910*/  ISETP.LT.OR P4, PT, R28, 0x9a, !P2 ;  /* 0x0000009a1c00780c */ /* 0x000fe40005781670 */
[----:B------:R-:W-:Y:S01]  /*7a920*/  @P1 LOP3.LUT R0, R0, 0x2, RZ, 0xfc, !PT ;  /* 0x0000000200001812 */ /* 0x000fe200078efcff */
[----:B------:R-:W-:-:S03]  /*7a930*/  IMAD.U32 R174, RZ, RZ, UR11 ;  /* 0x0000000bffae7e24 */ /* 0x000fc6000f8e00ff */
[----:B------:R-:W-:Y:S01]  /*7a940*/  LOP3.LUT R0, R0, 0xfffffffe, RZ, 0xc0, !PT ;  /* 0xfffffffe00007812 */ /* 0x000fe200078ec0ff */
[----:B------:R-:W-:Y:S01]  /*7a950*/  IMAD.U32 R175, RZ, RZ, UR10 ;  /* 0x0000000affaf7e24 */ /* 0x000fe2000f8e00ff */
[----:B------:R-:W-:Y:S02]  /*7a960*/  LOP3.LUT P1, RZ, R14, 0x2000, RZ, 0xc0, !PT ;  /* 0x000020000eff7812 */ /* 0x000fe4000782c0ff */
[----:B------:R-:W-:-:S03]  /*7a970*/  @P6 LOP3.LUT R0, R0, 0x1, RZ, 0xfc, !PT ;  /* 0x0000000100006812 */ /* 0x000fc600078efcff */
[----:B------:R-:W-:-:S04]  /*7a980*/  @!P4 IADD3 R174, P6, P5, R174, UR9, R24 ;  /* 0x00000009aeaecc10 */ /* 0x000fc8000fdde018 */
[----:B------:R-:W-:Y:S02]  /*7a990*/  @!P4 IADD3.X R175, R175, UR8, R29, P6, P5 ;  /* 0x00000008afafcc10 */ /* 0x000fe4000b7ea41d */
[----:B------:R-:W-:Y:S02]  /*7a9a0*/  ISETP.LT.OR P5, PT, R28, 0xa1, !P2 ;  /* 0x000000a11c00780c */ /* 0x000fe400057a1670 */
[----:B------:R-:W0:Y:S01]  /*7a9b0*/  @!P1 LDC.64 R16, c[0x0][0x5c0] ;  /* 0x00017000ff109b82 */ /* 0x000e220000000a00 */
[----:B------:R-:W-:Y:S01]  /*7a9c0*/  IMAD.U32 R180, RZ, RZ, UR11 ;  /* 0x0000000bffb47e24 */ /* 0x000fe2000f8e00ff */
[----:B------:R-:W-:Y:S01]  /*7a9d0*/  LOP3.LUT P0, RZ, R4, 0x400, RZ, 0xc0, !PT ;  /* 0x0000040004ff7812 */ /* 0x000fe2000780c0ff */
[----:B------:R-:W-:Y:S01]  /*7a9e0*/  IMAD.U32 R181, RZ, RZ, UR10 ;  /* 0x0000000affb57e24 */ /* 0x000fe2000f8e00ff */
[----:B------:R-:W-:-:S07]  /*7a9f0*/  LOP3.LUT R14, R14, 0xffffff7f, RZ, 0xc0, !PT ;  /* 0xffffff7f0e0e7812 */ /* 0x000fce00078ec0ff */
[----:B------:R-:W-:-:S04]  /*7aa00*/  @!P5 IADD3 R180, P3, P6, R180, UR9, R24 ;  /* 0x00000009b4b4dc10 */ /* 0x000fc8000fe7e018 */
[----:B------:R-:W-:Y:S02]  /*7aa10*/  @!P5 IADD3.X R181, R181, UR8, R29, P3, P6 ;  /* 0x00000008b5b5dc10 */ /* 0x000fe40009fec41d */
[----:B------:R-:W-:Y:S02]  /*7aa20*/  ISETP.LT.OR P6, PT, R28, 0xa2, !P2 ;  /* 0x000000a21c00780c */ /* 0x000fe400057c1670 */
[----:B------:R-:W-:Y:S02]  /*7aa30*/  F2FP.SATFINITE.E4M3.F32.PACK_AB_MERGE_C R15, RZ, R15, RZ ;  /* 0x0000000fff0f723e */ /* 0x000fe400048070ff */
[----:B------:R-:W-:-:S03]  /*7aa40*/  @P4 LOP3.LUT R14, R14, 0x80, RZ, 0xfc, !PT ;  /* 0x000000800e0e4812 */ /* 0x000fc600078efcff */
[----:B------:R1:W-:Y:S01]  /*7aa50*/  @!P0 STG.E.U8 desc[UR32][R170.64+0x71], R15 ;  /* 0x0000710faa008986 */ /* 0x0003e2000c101120 */
[----:B------:R-:W-:Y:S02]  /*7aa60*/  LOP3.LUT R14, R14, 0xffffffbf, RZ, 0xc0, !PT ;  /* 0xffffffbf0e0e7812 */ /* 0x000fe400078ec0ff */
[----:B0-----:R-:W-:Y:S02]  /*7aa70*/  @!P1 IADD3 R16, P3, R154, R16, RZ ;  /* 0x000000109a109210 */ /* 0x001fe40007f7e0ff */
[----:B------:R-:W-:Y:S02]  /*7aa80*/  @P5 LOP3.LUT R14, R14, 0x40, RZ, 0xfc, !PT ;  /* 0x000000400e0e5812 */ /* 0x000fe400078efcff */
[----:B------:R-:W-:Y:S01]  /*7aa90*/  ISETP.LT.OR P5, PT, R28, 0x72, !P2 ;  /* 0x000000721c00780c */ /* 0x000fe200057a1670 */
[----:B-1----:R-:W-:-:S05]  /*7aaa0*/  IMAD.U32 R15, RZ, RZ, UR11 ;  /* 0x0000000bff0f7e24 */ /* 0x002fca000f8e00ff */
[----:B------:R-:W-:Y:S01]  /*7aab0*/  @!P6 IADD3 R154, P0, P4, R15, UR9, R24 ;  /* 0x000000090f9aec10 */ /* 0x000fe2000fc1e018 */
[----:B------:R-:W-:Y:S02]  /*7aac0*/  @!P1 IMAD.X R17, R161, 0x1, R17, P3 ;  /* 0x00000001a1119824 */ /* 0x000fe400018e0611 */
[----:B------:R-:W-:Y:S02]  /*7aad0*/  IMAD.U32 R170, RZ, RZ, UR10 ;  /* 0x0000000affaa7e24 */ /* 0x000fe4000f8e00ff */
[----:B------:R-:W-:Y:S02]  /*7aae0*/  IMAD.U32 R161, RZ, RZ, UR11 ;  /* 0x0000000bffa17e24 */ /* 0x000fe4000f8e00ff */
[----:B------:R-:W-:Y:S01]  /*7aaf0*/  IMAD.U32 R171, RZ, RZ, UR10 ;  /* 0x0000000affab7e24 */ /* 0x000fe2000f8e00ff */
[----:B------:R-:W-:Y:S01]  /*7ab00*/  @!P6 IADD3.X R170, R170, UR8, R29, P0, P4 ;  /* 0x00000008aaaaec10 */ /* 0x000fe200087e841d */
[----:B--2---:R-:W-:Y:S02]  /*7ab10*/  FMUL R15, R190, UR27 ;  /* 0x0000001bbe0f7c20 */ /* 0x004fe40008400000 */
[----:B------:R-:W2:Y:S03]  /*7ab20*/  LDL.LU R190, [R1+0xaf4] ;  /* 0x000af40001be7983 */ /* 0x000ea60000300800 */
[----:B------:R-:W-:-:S05]  /*7ab30*/  F2FP.SATFINITE.E4M3.F32.PACK_AB_MERGE_C R15, RZ, R15, RZ ;  /* 0x0000000fff0f723e */ /* 0x000fca00048070ff */
[----:B------:R0:W-:Y:S01]  /*7ab40*/  @!P1 STG.E.U8 desc[UR32][R16.64+0x70], R15 ;  /* 0x0000700f10009986 */ /* 0x0001e2000c101120 */
[----:B------:R-:W-:Y:S01]  /*7ab50*/  ISETP.LT.OR P1, PT, R28, 0xa9, !P2 ;  /* 0x000000a91c00780c */ /* 0x000fe20005721670 */
[----:B0-----:R-:W0:-:S12]  /*7ab60*/  @!P5 LDC.64 R16, c[0x0][0x5c0] ;  /* 0x00017000ff10db82 */ /* 0x001e180000000a00 */
[----:B------:R-:W-:Y:S01]  /*7ab70*/  @!P1 IADD3 R161, P3, P4, R161, UR9, R24 ;  /* 0x00000009a1a19c10 */ /* 0x000fe2000fc7e018 */
[----:B----4-:R-:W-:-:S03]  /*7ab80*/  FMUL R15, R192, UR27 ;  /* 0x0000001bc00f7c20 */ /* 0x010fc60008400000 */
[----:B------:R-:W-:Y:S02]  /*7ab90*/  @!P1 IADD3.X R171, R171, UR8, R29, P3, P4 ;  /* 0x00000008abab9c10 */ /* 0x000fe40009fe841d */
[----:B------:R-:W-:Y:S02]  /*7aba0*/  F2FP.SATFINITE.E4M3.F32.PACK_AB_MERGE_C R15, RZ, R15, RZ ;  /* 0x0000000fff0f723e */ /* 0x000fe400048070ff */
[----:B0-----:R-:W-:-:S05]  /*7abb0*/  @!P5 IADD3 R16, P3, R137, R16, RZ ;  /* 0x000000108910d210 */ /* 0x001fca0007f7e0ff */
[----:B------:R-:W-:-:S05]  /*7abc0*/  @!P5 IMAD.X R17, R155, 0x1, R17, P3 ;  /* 0x000000019b11d824 */ /* 0x000fca00018e0611 */
[----:B------:R3:W-:Y:S02]  /*7abd0*/  @!P5 STG.E.U8 desc[UR32][R16.64+0x71], R15 ;  /* 0x0000710f1000d986 */ /* 0x0007e4000c101120 */
[----:B---3--:R-:W-:Y:S02]  /*7abe0*/  FMUL R15, R191, UR27 ;  /* 0x0000001bbf0f7c20 */ /* 0x008fe40008400000 */
[----:B------:R-:W3:Y:S01]  /*7abf0*/  LDL.LU R191, [R1+0xaf8] ;  /* 0x000af80001bf7983 */ /* 0x000ee20000300800 */
[----:B------:R-:W-:Y:S02]  /*7ac00*/  LOP3.LUT R14, R14, 0xffffffdf, RZ, 0xc0, !PT ;  /* 0xffffffdf0e0e7812 */ /* 0x000fe400078ec0ff */
[----:B------:R-:W-:Y:S01]  /*7ac10*/  ISETP.LT.OR P3, PT, R28, 0xaa, !P2 ;  /* 0x000000aa1c00780c */ /* 0x000fe20005761670 */
[----:B------:R-:W-:Y:S01]  /*7ac20*/  IMAD.U32 R137, RZ, RZ, UR11 ;  /* 0x0000000bff897e24 */ /* 0x000fe2000f8e00ff */
[----:B------:R-:W-:Y:S01]  /*7ac30*/  @P6 LOP3.LUT R14, R14, 0x20, RZ, 0xfc, !PT ;  /* 0x000000200e0e6812 */ /* 0x000fe200078efcff */
[----:B------:R-:W-:Y:S01]  /*7ac40*/  IMAD.U32 R155, RZ, RZ, UR10 ;  /* 0x0000000aff9b7e24 */ /* 0x000fe2000f8e00ff */
[----:B------:R-:W-:Y:S01]  /*7ac50*/  LOP3.LUT P0, RZ, R0, 0x20000, RZ, 0xc0, !PT ;  /* 0x0002000000ff7812 */ /* 0x000fe2000780c0ff */
[----:B------:R-:W-:Y:S01]  /*7ac60*/  IMAD.U32 R182, RZ, RZ, UR11 ;  /* 0x0000000bffb67e24 */ /* 0x000fe2000f8e00ff */
[----:B------:R-:W-:Y:S01]  /*7ac70*/  LOP3.LUT R14, R14, 0xffffffef, RZ, 0xc0, !PT ;  /* 0xffffffef0e0e7812 */ /* 0x000fe200078ec0ff */
[----:B------:R-:W-:Y:S01]  /*7ac80*/  IMAD.U32 R183, RZ, RZ, UR10 ;  /* 0x0000000affb77e24 */ /* 0x000fe2000f8e00ff */
[----:B------:R-:W-:Y:S01]  /*7ac90*/  F2FP.SATFINITE.E4M3.F32.PACK_AB_MERGE_C R15, RZ, R15, RZ ;  /* 0x0000000fff0f723e */ /* 0x000fe200048070ff */
[----:B------:R-:W-:Y:S01]  /*7aca0*/  IMAD.U32 R184, RZ, RZ, UR11 ;  /* 0x0000000bffb87e24 */ /* 0x000fe2000f8e00ff */
[----:B------:R-:W-:Y:S01]  /*7acb0*/  @P1 LOP3.LUT R14, R14, 0x10, RZ, 0xfc, !PT ;  /* 0x000000100e0e1812 */ /* 0x000fe200078efcff */
[----:B------:R-:W4:Y:S02]  /*7acc0*/  LDL.LU R192, [R1+0xafc] ;  /* 0x000afc0001c07983 */ /* 0x000f240000300800 */
[----:B------:R-:W-:-:S04]  /*7acd0*/  @!P3 IADD3 R137, P1, P6, R137, UR9, R24 ;  /* 0x000000098989bc10 */ /* 0x000fc8000fe3e018 */
[----:B------:R-:W-:Y:S02]  /*7ace0*/  @!P3 IADD3.X R155, R155, UR8, R29, P1, P6 ;  /* 0x000000089b9bbc10 */ /* 0x000fe40008fec41d */
[----:B------:R-:W-:Y:S02]  /*7acf0*/  ISETP.LT.OR P6, PT, R28, 0xb1, !P2 ;  /* 0x000000b11c00780c */ /* 0x000fe400057c1670 */
[----:B------:R-:W-:Y:S01]  /*7ad00*/  LOP3.LUT R0, R0, 0xefffffff, RZ, 0xc0, !PT ;  /* 0xefffffff00007812 */ /* 0x000fe200078ec0ff */
[----:B------:R0:W-:Y:S01]  /*7ad10*/  @!P0 STG.E.U8 desc[UR32][R166.64+0x78], R15 ;  /* 0x0000780fa6008986 */ /* 0x0001e2000c101120 */
[----:B------:R-:W-:Y:S02]  /*7ad20*/  LOP3.LUT P4, RZ, R4, 0x800, RZ, 0xc0, !PT ;  /* 0x0000080004ff7812 */ /* 0x000fe4000788c0ff */
[----:B------:R-:W-:Y:S02]  /*7ad30*/  @P3 LOP3.LUT R0, R0, 0x10000000, RZ, 0xfc, !PT ;  /* 0x1000000000003812 */ /* 0x000fe400078efcff */
[----:B------:R-:W-:-:S02]  /*7ad40*/  LOP3.LUT P3, RZ, R14, 0x1000, RZ, 0xc0, !PT ;  /* 0x000010000eff7812 */ /* 0x000fc4000786c0ff */
[----:B------:R-:W-:Y:S02]  /*7ad50*/  LOP3.LUT R4, R4, 0xffffff7f, RZ, 0xc0, !PT ;  /* 0xffffff7f04047812 */ /* 0x000fe400078ec0ff */
[----:B------:R-:W-:Y:S02]  /*7ad60*/  ISETP.LT.OR P0, PT, R28, 0xb2, !P2 ;  /* 0x000000b21c00780c */ /* 0x000fe40005701670 */
[----:B------:R-:W-:Y:S02]  /*7ad70*/  @!P6 IADD3 R182, P1, P5, R182, UR9, R24 ;  /* 0x00000009b6b6ec10 */ /* 0x000fe4000fd3e018 */
[----:B------:R-:W-:Y:S02]  /*7ad80*/  @P6 LOP3.LUT R4, R4, 0x80, RZ, 0xfc, !PT ;  /* 0x0000008004046812 */ /* 0x000fe400078efcff */
[----:B------:R-:W-:Y:S02]  /*7ad90*/  @!P6 IADD3.X R183, R183, UR8, R29, P1, P5 ;  /* 0x00000008b7b7ec10 */ /* 0x000fe40008fea41d */
[----:B------:R-:W-:Y:S01]  /*7ada0*/  ISETP.LT.OR P6, PT, R28, 0xb9, !P2 ;  /* 0x000000b91c00780c */ /* 0x000fe200057c1670 */
[----:B0-----:R-:W-:Y:S01]  /*7adb0*/  IMAD.U32 R166, RZ, RZ, UR11 ;  /* 0x0000000bffa67e24 */ /* 0x001fe2000f8e00ff */
[----:B------:R-:W0:Y:S01]  /*7adc0*/  @!P3 LDC.64 R16, c[0x0][0x5c0] ;  /* 0x00017000ff10bb82 */ /* 0x000e220000000a00 */
[----:B------:R-:W-:Y:S01]  /*7add0*/  IMAD.U32 R167, RZ, RZ, UR10 ;  /* 0x0000000affa77e24 */ /* 0x000fe2000f8e00ff */
[----:B------:R-:W-:-:S02]  /*7ade0*/  LOP3.LUT R14, R14, 0xfffffffb, RZ, 0xc0, !PT ;  /* 0xfffffffb0e0e7812 */ /* 0x000fc400078ec0ff */
[--C-:B------:R-:W-:Y:S01]  /*7adf0*/  @!P0 IADD3 R166, P1, P5, R166, UR9, R24.reuse ;  /* 0x00000009a6a68c10 */ /* 0x100fe2000fd3e018 */
[----:B------:R-:W-:Y:S01]  /*7ae00*/  IMAD.U32 R185, RZ, RZ, UR10 ;  /* 0x0000000affb97e24 */ /* 0x000fe2000f8e00ff */
[----:B------:R-:W-:Y:S02]  /*7ae10*/  @P0 LOP3.LUT R14, R14, 0x4, RZ, 0xfc, !PT ;  /* 0x000000040e0e0812 */ /* 0x000fe400078efcff */
[----:B------:R-:W-:Y:S02]  /*7ae20*/  @!P0 IADD3.X R167, R167, UR8, R29, P1, P5 ;  /* 0x00000008a7a78c10 */ /* 0x000fe40008fea41d */
[----:B------:R-:W-:Y:S02]  /*7ae30*/  LOP3.LUT R4, R4, 0xfffbffff, RZ, 0xc0, !PT ;  /* 0xfffbffff04047812 */ /* 0x000fe400078ec0ff */
[----:B------:R-:W-:Y:S02]  /*7ae40*/  @!P6 IADD3 R184, P0, P5, R184, UR9, R24 ;  /* 0x00000009b8b8ec10 */ /* 0x000fe4000fd1e018 */
[----:B------:R-:W-:-:S02]  /*7ae50*/  @P6 LOP3.LUT R4, R4, 0x40000, RZ, 0xfc, !PT ;  /* 0x0004000004046812 */ /* 0x000fc400078efcff */
[----:B------:R-:W-:Y:S02]  /*7ae60*/  @!P6 IADD3.X R185, R185, UR8, R29, P0, P5 ;  /* 0x00000008b9b9ec10 */ /* 0x000fe400087ea41d */
[----:B------:R-:W-:Y:S02]  /*7ae70*/  ISETP.LT.OR P6, PT, R28, 0xba, !P2 ;  /* 0x000000ba1c00780c */ /* 0x000fe400057c1670 */
[----:B0-----:R-:W-:Y:S01]  /*7ae80*/  @!P3 IADD3 R16, P0, R139, R16, RZ ;  /* 0x000000108b10b210 */ /* 0x001fe20007f1e0ff */
[----:B--2---:R-:W-:Y:S02]  /*7ae90*/  FMUL R15, R190, UR27 ;  /* 0x0000001bbe0f7c20 */ /* 0x004fe40008400000 */
[----:B------:R-:W2:Y:S03]  /*7aea0*/  LDL.LU R190, [R1+0xb00] ;  /* 0x000b000001be7983 */ /* 0x000ea60000300800 */
[----:B------:R-:W-:-:S05]  /*7aeb0*/  F2FP.SATFINITE.E4M3.F32.PACK_AB_MERGE_C R15, RZ, R15, RZ ;  /* 0x0000000fff0f723e */ /* 0x000fca00048070ff */
[----:B------:R0:W-:Y:S02]  /*7aec0*/  @!P4 STG.E.U8 desc[UR32][R158.64+0x79], R15 ;  /* 0x0000790f9e00c986 */ /* 0x0001e4000c101120 */
[----:B0-----:R-:W-:-:S05]  /*7aed0*/  IMAD.U32 R15, RZ, RZ, UR11 ;  /* 0x0000000bff0f7e24 */ /* 0x001fca000f8e00ff */
[----:B------:R-:W-:Y:S01]  /*7aee0*/  @!P6 IADD3 R139, P4, P5, R15, UR9, R24 ;  /* 0x000000090f8bec10 */ /* 0x000fe2000fd9e018 */
[----:B---3--:R-:W-:Y:S02]  /*7aef0*/  FMUL R15, R191, UR27 ;  /* 0x0000001bbf0f7c20 */ /* 0x008fe40008400000 */
[----:B------:R-:W3:Y:S01]  /*7af00*/  LDL.LU R191, [R1+0xb04] ;  /* 0x000b040001bf7983 */ /* 0x000ee20000300800 */
[----:B------:R-:W-:Y:S01]  /*7af10*/  LOP3.LUT P1, RZ, R0, 0x80, RZ, 0xc0, !PT ;  /* 0x0000008000ff7812 */ /* 0x000fe2000782c0ff */
[----:B------:R-:W-:Y:S01]  /*7af20*/  @!P3 IMAD.X R17, R160, 0x1, R17, P0 ;  /* 0x00000001a011b824 */ /* 0x000fe200000e0611 */
[----:B------:R-:W-:Y:S01]  /*7af30*/  F2FP.SATFINITE.E4M3.F32.PACK_AB_MERGE_C R15, RZ, R15, RZ ;  /* 0x0000000fff0f723e */ /* 0x000fe200048070ff */
[----:B------:R-:W-:Y:S01]  /*7af40*/  IMAD.U32 R159, RZ, RZ, UR10 ;  /* 0x0000000aff9f7e24 */ /* 0x000fe2000f8e00ff */
[----:B------:R-:W-:Y:S01]  /*7af50*/  LOP3.LUT R4, R4, 0xfffdffff, RZ, 0xc0, !PT ;  /* 0xfffdffff04047812 */ /* 0x000fe200078ec0ff */
[----:B------:R-:W3:Y:S04]  /*7af60*/  LDL.LU R193, [R1+0xb08] ;  /* 0x000b080001c17983 */ /* 0x000ee80000300800 */
[----:B------:R0:W-:Y:S01]  /*7af70*/  @!P3 STG.E.U8 desc[UR32][R16.64+0x78], R15 ;  /* 0x0000780f1000b986 */ /* 0x0001e2000c101120 */
[----:B------:R-:W-:-:S02]  /*7af80*/  ISETP.GE.AND P3, PT, R11, 0x109, PT ;  /* 0x000001090b00780c */ /* 0x000fc40003f66270 */
[----:B------:R-:W-:Y:S02]  /*7af90*/  @P6 LOP3.LUT R4, R4, 0x20000, RZ, 0xfc, !PT ;  /* 0x0002000004046812 */ /* 0x000fe400078efcff */
[----:B------:R-:W-:Y:S02]  /*7afa0*/  @!P6 IADD3.X R159, R159, UR8, R29, P4, P5 ;  /* 0x000000089f9fec10 */ /* 0x000fe4000a7ea41d */
[----:B------:R-:W-:Y:S01]  /*7afb0*/  LOP3.LUT P6, RZ, R0, 0x40000, RZ, 0xc0, !PT ;  /* 0x0004000000ff7812 */ /* 0x000fe200078cc0ff */
[----:B0-----:R-:W0:Y:S01]  /*7afc0*/  @!P1 LDC.64 R16, c[0x0][0x5c0] ;  /* 0x00017000ff109b82 */ /* 0x001e220000000a00 */
[----:B------:R-:W-:Y:S01]  /*7afd0*/  ISETP.LT.OR P4, PT, R28, 0x1, !P3 ;  /* 0x000000011c00780c */ /* 0x000fe20005f81670 */
[----:B------:R-:W-:Y:S01]  /*7afe0*/  IMAD.U32 R158, RZ, RZ, UR11 ;  /* 0x0000000bff9e7e24 */ /* 0x000fe2000f8e00ff */
[----:B------:R-:W-:Y:S02]  /*7aff0*/  LOP3.LUT R14, R14, 0xfffff7ff, RZ, 0xc0, !PT ;  /* 0xfffff7ff0e0e7812 */ /* 0x000fe400078ec0ff */
[----:B------:R-:W-:Y:S01]  /*7b000*/  LOP3.LUT R2, R2, 0xfeffffff, RZ, 0xc0, !PT ;  /* 0xfeffffff02027812 */ /* 0x000fe200078ec0ff */
[----:B------:R-:W-:-:S06]  /*7b010*/  IMAD.U32 R160, RZ, RZ, UR10 ;  /* 0x0000000affa07e24 */ /* 0x000fcc000f8e00ff */
[----:B------:R-:W-:Y:S02]  /*7b020*/  @P6 LOP3.LUT R14, R14, 0x800, RZ, 0xfc, !PT ;  /* 0x000008000e0e6812 */ /* 0x000fe400078efcff */
[----:B------:R-:W-:Y:S02]  /*7b030*/  @P2 LOP3.LUT R2, R2, 0x1000000, RZ, 0xfc, !PT ;  /* 0x0100000002022812 */ /* 0x000fe400078efcff */
[----:B------:R-:W-:Y:S02]  /*7b040*/  ISETP.LT.OR P6, PT, R28, 0x2, !P3 ;  /* 0x000000021c00780c */ /* 0x000fe40005fc1670 */
[----:B------:R-:W-:-:S04]  /*7b050*/  @!P4 IADD3 R158, P0, P2, R158, UR13, R24 ;  /* 0x0000000d9e9ecc10 */ /* 0x000fc8000fa1e018 */
[----:B------:R-:W-:Y:S01]  /*7b060*/  @!P4 IADD3.X R160, R160, UR12, R29, P0, P2 ;  /* 0x0000000ca0a0cc10 */ /* 0x000fe200087e441d */
[----:B----4-:R-:W-:Y:S01]  /*7b070*/  FMUL R15, R192, UR27 ;  /* 0x0000001bc00f7c20 */ /* 0x010fe20008400000 */
[----:B0-----:R-:W-:Y:S01]  /*7b080*/  @!P1 IADD3 R16, P0, R136, R16, RZ ;  /* 0x0000001088109210 */ /* 0x001fe20007f1e0ff */
[----:B------:R-:W-:-:S04]  /*7b090*/  IMAD.U32 R136, RZ, RZ, UR11 ;  /* 0x0000000bff887e24 */ /* 0x000fc8000f8e00ff */
[----:B------:R-:W-:Y:S01]  /*7b0a0*/  @!P1 IMAD.X R17, R138, 0x1, R17, P0 ;  /* 0x000000018a119824 */ /* 0x000fe200000e0611 */
[----:B------:R-:W-:Y:S01]  /*7b0b0*/  @!P6 IADD3 R136, P0, P2, R136, UR13, R24 ;  /* 0x0000000d8888ec10 */ /* 0x000fe2000fa1e018 */
[----:B------:R-:W-:Y:S01]  /*7b0c0*/  IMAD.U32 R138, RZ, RZ, UR10 ;  /* 0x0000000aff8a7e24 */ /* 0x000fe2000f8e00ff */
[----:B------:R-:W-:-:S04]  /*7b0d0*/  F2FP.SATFINITE.E4M3.F32.PACK_AB_MERGE_C R15, RZ, R15, RZ ;  /* 0x0000000fff0f723e */ /* 0x000fc800048070ff */
[----:B------:R-:W-:Y:S02]  /*7b0e0*/  @!P6 IADD3.X R138, R138, UR12, R29, P0, P2 ;  /* 0x0000000c8a8aec10 */ /* 0x000fe400087e441d */
[----:B------:R-:W-:Y:S01]  /*7b0f0*/  LOP3.LUT P6, RZ, R14, 0x800, RZ, 0xc0, !PT ;  /* 0x000008000eff7812 */ /* 0x000fe200078cc0ff */
[----:B------:R2:W-:Y:S02]  /*7b100*/  @!P1 STG.E.U8 desc[UR32][R16.64+0x79], R15 ;  /* 0x0000790f10009986 */ /* 0x0005e4000c101120 */
[----:B--2---:R-:W-:-:S05]  /*7b110*/  FMUL R15, R190, UR27 ;  /* 0x0000001bbe0f7c20 */ /* 0x004fca0008400000 */
[----:B------:R-:W-:-:S05]  /*7b120*/  F2FP.SATFINITE.E4M3.F32.PACK_AB_MERGE_C R15, RZ, R15, RZ ;  /* 0x0000000fff0f723e */ /* 0x000fca00048070ff */
[----:B------:R3:W-:Y:S02]  /*7b130*/  @!P6 STG.E.U8 desc[UR32][R162.64+0x80], R15 ;  /* 0x0000800fa200e986 */ /* 0x0007e4000c101120 */
[----:B---3--:R-:W-:Y:S02]  /*7b140*/  FMUL R15, R191, UR27 ;  /* 0x0000001bbf0f7c20 */ /* 0x008fe40008400000 */
[----:B------:R-:W2:Y:S04]  /*7b150*/  LDL.LU R191, [R1+0xb0c] ;  /* 0x000b0c0001bf7983 */ /* 0x000ea80000300800 */
[----:B------:R-:W3:Y:S04]  /*7b160*/  LDL.LU R192, [R1+0xb10] ;  /* 0x000b100001c07983 */ /* 0x000ee80000300800 */
[----:B------:R-:W4:Y:S01]  /*7b170*/  LDL.LU R194, [R1+0xb14] ;  /* 0x000b140001c27983 */ /* 0x000f220000300800 */
[----:B------:R-:W-:-:S02]  /*7b180*/  ISETP.LT.OR P2, PT, R28, 0x9, !P3 ;  /* 0x000000091c00780c */ /* 0x000fc40005f41670 */
[----:B------:R-:W-:Y:S01]  /*7b190*/  ISETP.LT.OR P6, PT, R28, 0xa, !P3 ;  /* 0x0000000a1c00780c */ /* 0x000fe20005fc1670 */
[----:B------:R-:W-:Y:S01]  /*7b1a0*/  IMAD.U32 R186, RZ, RZ, UR11 ;  /* 0x0000000bffba7e24 */ /* 0x000fe2000f8e00ff */
[----:B------:R-:W-:Y:S01]  /*7b1b0*/  LOP3.LUT P4, RZ, R0, 0x40, RZ, 0xc0, !PT ;  /* 0x0000004000ff7812 */ /* 0x000fe2000788c0ff */
[----:B------:R-:W-:Y:S02]  /*7b1c0*/  IMAD.U32 R187, RZ, RZ, UR10 ;  /* 0x0000000affbb7e24 */ /* 0x000fe4000f8e00ff */
[----:B------:R-:W-:Y:S02]  /*7b1d0*/  IMAD.U32 R162, RZ, RZ, UR11 ;  /* 0x0000000bffa27e24 */ /* 0x000fe4000f8e00ff */
[----:B------:R-:W-:Y:S01]  /*7b1e0*/  IMAD.U32 R163, RZ, RZ, UR10 ;  /* 0x0000000affa37e24 */ /* 0x000fe2000f8e00ff */
[----:B------:R-:W-:Y:S01]  /*7b1f0*/  LOP3.LUT P5, RZ, R4, 0x80000, RZ, 0xc0, !PT ;  /* 0x0008000004ff7812 */ /* 0x000fe200078ac0ff */
[----:B------:R-:W-:Y:S02]  /*7b200*/  IMAD.U32 R188, RZ, RZ, UR11 ;  /* 0x0000000bffbc7e24 */ /* 0x000fe4000f8e00ff */
[----:B------:R-:W-:Y:S01]  /*7b210*/  IMAD.U32 R190, RZ, RZ, UR10 ;  /* 0x0000000affbe7e24 */ /* 0x000fe2000f8e00ff */
[--C-:B------:R-:W-:Y:S01]  /*7b220*/  @!P2 IADD3 R186, P0, P1, R186, UR13, R24.reuse ;  /* 0x0000000dbabaac10 */ /* 0x100fe2000f91e018 */
[----:B------:R-:W-:Y:S01]  /*7b230*/  IMAD.U32 R189, RZ, RZ, UR10 ;  /* 0x0000000affbd7e24 */ /* 0x000fe2000f8e00ff */
[----:B------:R-:W-:Y:S01]  /*7b240*/  F2FP.SATFINITE.E4M3.F32.PACK_AB_MERGE_C R15, RZ, R15, RZ ;  /* 0x0000000fff0f723e */ /* 0x000fe200048070ff */
[----:B------:R-:W0:Y:S01]  /*7b250*/  @!P4 LDC.64 R16, c[0x0][0x5c0] ;  /* 0x00017000ff10cb82 */ /* 0x000e220000000a00 */
[----:B------:R-:W-:Y:S01]  /*7b260*/  @!P2 IADD3.X R187, R187, UR12, R29, P0, P1 ;  /* 0x0000000cbbbbac10 */ /* 0x000fe200087e241d */
[----:B------:R-:W4:Y:S01]  /*7b270*/  LDL.LU R195, [R1+0xb18] ;  /* 0x000b180001c37983 */ /* 0x000f220000300800 */
[----:B------:R-:W-:-:S04]  /*7b280*/  @!P6 IADD3 R162, P0, P2, R162, UR13, R24 ;  /* 0x0000000da2a2ec10 */ /* 0x000fc8000fa1e018 */
[----:B------:R-:W-:Y:S02]  /*7b290*/  @!P6 IADD3.X R163, R163, UR12, R29, P0, P2 ;  /* 0x0000000ca3a3ec10 */ /* 0x000fe400087e441d */
[----:B------:R-:W-:Y:S01]  /*7b2a0*/  ISETP.LT.OR P6, PT, R28, 0x11, !P3 ;  /* 0x000000111c00780c */ /* 0x000fe20005fc1670 */
[----:B------:R1:W-:Y:S01]  /*7b2b0*/  @!P5 STG.E.U8 desc[UR32][R156.64+0x81], R15 ;  /* 0x0000810f9c00d986 */ /* 0x0003e2000c101120 */
[----:B------:R-:W-:-:S11]  /*7b2c0*/  LOP3.LUT P1, RZ, R0, 0x20, RZ, 0xc0, !PT ;  /* 0x0000002000ff7812 */ /* 0x000fd6000782c0ff */
[----:B------:R-:W-:-:S04]  /*7b2d0*/  @!P6 IADD3 R188, P0, P2, R188, UR13, R24 ;  /* 0x0000000dbcbcec10 */ /* 0x000fc8000fa1e018 */
[----:B------:R-:W-:Y:S02]  /*7b2e0*/  @!P6 IADD3.X R190, R190, UR12, R29, P0, P2 ;  /* 0x0000000cbebeec10 */ /* 0x000fe400087e441d */
[----:B------:R-:W-:Y:S01]  /*7b2f0*/  LOP3.LUT P6, RZ, R3, 0x800, RZ, 0xc0, !PT ;  /* 0x0000080003ff7812 */ /* 0x000fe200078cc0ff */
[----:B-1----:R-:W-:Y:S01]  /*7b300*/  FMUL R15, R193, UR27 ;  /* 0x0000001bc10f7c20 */ /* 0x002fe20008400000 */
[----:B0-----:R-:W-:Y:S02]  /*7b310*/  @!P4 IADD3 R16, P0, R164, R16, RZ ;  /* 0x00000010a410c210 */ /* 0x001fe40007f1e0ff */
[----:B------:R-:W-:Y:S02]  /*7b320*/  LOP3.LUT R14, R14, 0xfffffbff, RZ, 0xc0, !PT ;  /* 0xfffffbff0e0e7812 */ /* 0x000fe400078ec0ff */
[----:B------:R-:W-:Y:S01]  /*7b330*/  F2FP.SATFINITE.E4M3.F32.PACK_AB_MERGE_C R15, RZ, R15, RZ ;  /* 0x0000000fff0f723e */ /* 0x000fe200048070ff */
[----:B------:R-:W-:-:S05]  /*7b340*/  @!P4 IMAD.X R17, R168, 0x1, R17, P0 ;  /* 0x00000001a811c824 */ /* 0x000fca00000e0611 */
[----:B------:R0:W-:Y:S01]  /*7b350*/  @!P4 STG.E.U8 desc[UR32][R16.64+0x80], R15 ;  /* 0x0000800f1000c986 */ /* 0x0001e2000c101120 */
[----:B------:R-:W-:Y:S02]  /*7b360*/  @P6 LOP3.LUT R14, R14, 0x400, RZ, 0xfc, !PT ;  /* 0x000004000e0e6812 */ /* 0x000fe400078efcff */
[C---:B------:R-:W-:Y:S01]  /*7b370*/  ISETP.LT.OR P6, PT, R28.reuse, 0x12, !P3 ;  /* 0x000000121c00780c */ /* 0x040fe20005fc1670 */
[----:B------:R-:W-:Y:S01]  /*7b380*/  IMAD.U32 R156, RZ, RZ, UR11 ;  /* 0x0000000bff9c7e24 */ /* 0x000fe2000f8e00ff */
[----:B------:R-:W-:Y:S01]  /*7b390*/  ISETP.LT.OR P4, PT, R28, 0x19, !P3 ;  /* 0x000000191c00780c */ /* 0x000fe20005f81670 */
[----:B0-----:R-:W0:Y:S01]  /*7b3a0*/  @!P1 LDC.64 R16, c[0x0][0x5c0] ;  /* 0x00017000ff109b82 */ /* 0x001e220000000a00 */
[----:B------:R-:W-:-:S09]  /*7b3b0*/  IMAD.U32 R157, RZ, RZ, UR11 ;  /* 0x0000000bff9d7e24 */ /* 0x000fd2000f8e00ff */
[----:B------:R-:W-:Y:S01]  /*7b3c0*/  @!P6 IADD3 R156, P2, P5, R156, UR13, R24 ;  /* 0x0000000d9c9cec10 */ /* 0x000fe2000fd5e018 */
[----:B------:R-:W-:-:S03]  /*7b3d0*/  IMAD.U32 R168, RZ, RZ, UR10 ;  /* 0x0000000affa87e24 */ /* 0x000fc6000f8e00ff */
[----:B------:R-:W-:Y:S02]  /*7b3e0*/  @!P6 IADD3.X R189, R189, UR12, R29, P2, P5 ;  /* 0x0000000cbdbdec10 */ /* 0x000fe400097ea41d */
[----:B------:R-:W-:Y:S02]  /*7b3f0*/  ISETP.LT.OR P6, PT, R28, 0x1a, !P3 ;  /* 0x0000001a1c00780c */ /* 0x000fe40005fc1670 */
[----:B------:R-:W-:Y:S01]  /*7b400*/  @!P4 IADD3 R157, P0, P2, R157, UR13, R24 ;  /* 0x0000000d9d9dcc10 */ /* 0x000fe2000fa1e018 */
[----:B------:R-:W-:-:S03]  /*7b410*/  IMAD.U32 R164, RZ, RZ, UR11 ;  /* 0x0000000bffa47e24 */ /* 0x000fc6000f8e00ff */
[----:B------:R-:W-:Y:S02]  /*7b420*/  @!P4 IADD3.X R168, R168, UR12, R29, P0, P2 ;  /* 0x0000000ca8a8cc10 */ /* 0x000fe400087e441d */
[----:B0-----:R-:W-:Y:S01]  /*7b430*/  @!P1 IADD3 R16, P0, R165, R16, RZ ;  /* 0x00000010a5109210 */ /* 0x001fe20007f1e0ff */
[----:B------:R-:W-:-:S04]  /*7b440*/  IMAD.U32 R165, RZ, RZ, UR10 ;  /* 0x0000000affa57e24 */ /* 0x000fc8000f8e00ff */
[----:B------:R-:W-:Y:S01]  /*7b450*/  @!P1 IMAD.X R17, R169, 0x1, R17, P0 ;  /* 0x00000001a9119824 */ /* 0x000fe200000e0611 */
[----:B------:R-:W-:-:S04]  /*7b460*/  @!P6 IADD3 R164, P0, P2, R164, UR13, R24 ;  /* 0x0000000da4a4ec10 */ /* 0x000fc8000fa1e018 */
[----:B------:R-:W-:Y:S02]  /*7b470*/  @!P6 IADD3.X R165, R165, UR12, R29, P0, P2 ;  /* 0x0000000ca5a5ec10 */ /* 0x000fe400087e441d */
[----:B------:R-:W-:Y:S01]  /*7b480*/  LOP3.LUT P6, RZ, R14, 0x400, RZ, 0xc0, !PT ;  /* 0x000004000eff7812 */ /* 0x000fe200078cc0ff */
[----:B--2---:R-:W-:-:S05]  /*7b490*/  FMUL R15, R191, UR27 ;  /* 0x0000001bbf0f7c20 */ /* 0x004fca0008400000 */
[----:B------:R-:W-:-:S05]  /*7b4a0*/  F2FP.SATFINITE.E4M3.F32.PACK_AB_MERGE_C R15, RZ, R15, RZ ;  /* 0x0000000fff0f723e */ /* 0x000fca00048070ff */
[----:B------:R3:W-:Y:S02]  /*7b4b0*/  @!P1 STG.E.U8 desc[UR32][R16.64+0x81], R15 ;  /* 0x0000810f10009986 */ /* 0x0007e4000c101120 */
[----:B---3--:R-:W-:-:S05]  /*7b4c0*/  FMUL R15, R192, UR27 ;  /* 0x0000001bc00f7c20 */ /* 0x008fca0008400000 */
[----:B------:R-:W-:-:S05]  /*7b4d0*/  F2FP.SATFINITE.E4M3.F32.PACK_AB_MERGE_C R15, RZ, R15, RZ ;  /* 0x0000000fff0f723e */ /* 0x000fca00048070ff */
[----:B------:R4:W-:Y:S02]  /*7b4e0*/  @!P6 STG.E.U8 desc[UR32][R152.64+0x88], R15 ;  /* 0x0000880f9800e986 */ /* 0x0009e4000c101120 */
[----:B----4-:R-:W-:Y:S02]  /*7b4f0*/  FMUL R15, R194, UR27 ;  /* 0x0000001bc20f7c20 */ /* 0x010fe40008400000 */
        /* <DEDUP_REMOVED lines=13> */
[----:B------:R-:W-:Y:S01]  /*7b5d0*/  @!P2 IADD3 R169, P0, P1, R169, UR13, R24 ;  /* 0x0000000da9a9ac10 */ /* 0x000fe2000f91e018 */
[----:B------:R-:W4:Y:S02]  /*7b5e0*/  LDL.LU R199, [R1+0xb28] ;  /* 0x000b280001c77983 */ /* 0x000f240000300800 */
[----:B------:R-:W0:Y:S01]  /*7b5f0*/  @!P4 LDC.64 R16, c[0x0][0x5c0] ;  /* 0x00017000ff10cb82 */ /* 0x000e220000000a00 */
[----:B------:R-:W-:-:S02]  /*7b600*/  @!P2 IADD3.X R191, R191, UR12, R29, P0, P1 ;  /* 0x0000000cbfbfac10 */ /* 0x000fc400087e241d */
[----:B------:R-:W-:-:S04]  /*7b610*/  @!P6 IADD3 R152, P0, P2, R152, UR13, R24 ;  /* 0x0000000d9898ec10 */ /* 0x000fc8000fa1e018 */
[----:B------:R-:W-:Y:S02]  /*7b620*/  @!P6 IADD3.X R153, R153, UR12, R29, P0, P2 ;  /* 0x0000000c9999ec10 */ /* 0x000fe400087e441d */
[----:B------:R-:W-:Y:S02]  /*7b630*/  ISETP.LT.OR P6, PT, R28, 0x29, !P3 ;  /* 0x000000291c00780c */ /* 0x000fe40005fc1670 */
[----:B------:R-:W-:Y:S02]  /*7b640*/  F2FP.SATFINITE.E4M3.F32.PACK_AB_MERGE_C R15, RZ, R15, RZ ;  /* 0x0000000fff0f723e */ /* 0x000fe400048070ff */
[----:B------:R-:W-:-:S09]  /*7b650*/  LOP3.LUT P1, RZ, R0, 0x8, RZ, 0xc0, !PT ;  /* 0x0000000800ff7812 */ /* 0x000fd2000782c0ff */
[----:B------:R-:W-:Y:S01]  /*7b660*/  @!P6 IADD3 R192, P0, P2, R192, UR13, R24 ;  /* 0x0000000dc0c0ec10 */ /* 0x000fe2000fa1e018 */
[----:B------:R1:W-:Y:S03]  /*7b670*/  @!P5 STG.E.U8 desc[UR32][R146.64+0x89], R15 ;  /* 0x0000890f9200d986 */ /* 0x0003e6000c101120 */
[----:B------:R-:W-:Y:S02]  /*7b680*/  @!P6 IADD3.X R193, R193, UR12, R29, P0, P2 ;  /* 0x0000000cc1c1ec10 */ /* 0x000fe400087e441d */
[----:B------:R-:W-:Y:S02]  /*7b690*/  LOP3.LUT P6, RZ, R3, 0x20000, RZ, 0xc0, !PT ;  /* 0x0002000003ff7812 */ /* 0x000fe400078cc0ff */
[----:B0-----:R-:W-:Y:S01]  /*7b6a0*/  @!P4 IADD3 R16, P0, R176, R16, RZ ;  /* 0x00000010b010c210 */ /* 0x001fe20007f1e0ff */
[----:B-1----:R-:W-:-:S04]  /*7b6b0*/  FMUL R15, R195, UR27 ;  /* 0x0000001bc30f7c20 */ /* 0x002fc80008400000 */
[----:B------:R-:W-:Y:S01]  /*7b6c0*/  @!P4 IMAD.X R17, R177, 0x1, R17, P0 ;  /* 0x00000001b111c824 */ /* 0x000fe200000e0611 */
[----:B------:R-:W-:Y:S02]  /*7b6d0*/  LOP3.LUT R14, R14, 0xfffffdff, RZ, 0xc0, !PT ;  /* 0xfffffdff0e0e7812 */ /* 0x000fe400078ec0ff */
[----:B------:R-:W-:-:S03]  /*7b6e0*/  F2FP.SATFINITE.E4M3.F32.PACK_AB_MERGE_C R15, RZ, R15, RZ ;  /* 0x0000000fff0f723e */ /* 0x000fc600048070ff */
[----:B------:R-:W-:Y:S02]  /*7b6f0*/  @P6 LOP3.LUT R14, R14, 0x200, RZ, 0xfc, !PT ;  /* 0x000002000e0e6812 */ /* 0x000fe400078efcff */
[C---:B------:R-:W-:Y:S01]  /*7b700*/  ISETP.LT.OR P6, PT, R28.reuse, 0x2a, !P3 ;  /* 0x0000002a1c00780c */ /* 0x040fe20005fc1670 */
[----:B------:R0:W-:Y:S01]  /*7b710*/  @!P4 STG.E.U8 desc[UR32][R16.64+0x88], R15 ;  /* 0x0000880f1000c986 */ /* 0x0001e2000c101120 */
[----:B------:R-:W-:Y:S01]  /*7b720*/  ISETP.LT.OR P4, PT, R28, 0x31, !P3 ;  /* 0x000000311c00780c */ /* 0x000fe20005f81670 */
[----:B------:R-:W-:Y:S01]  /*7b730*/  IMAD.U32 R146, RZ, RZ, UR11 ;  /* 0x0000000bff927e24 */ /* 0x000fe2000f8e00ff */
[----:B0-----:R-:W0:Y:S01]  /*7b740*/  @!P1 LDC.64 R16, c[0x0][0x5c0] ;  /* 0x00017000ff109b82 */ /* 0x001e220000000a00 */
[----:B------:R-:W-:-:S08]  /*7b750*/  IMAD.U32 R176, RZ, RZ, UR10 ;  /* 0x0000000affb07e24 */ /* 0x000fd0000f8e00ff */
[--C-:B------:R-:W-:Y:S01]  /*7b760*/  @!P6 IADD3 R146, P2, P5, R146, UR13, R24.reuse ;  /* 0x0000000d9292ec10 */ /* 0x100fe2000fd5e018 */
[----:B------:R-:W-:Y:S02]  /*7b770*/  IMAD.U32 R147, RZ, RZ, UR11 ;  /* 0x0000000bff937e24 */ /* 0x000fe4000f8e00ff */
[----:B------:R-:W-:Y:S01]  /*7b780*/  IMAD.U32 R177, RZ, RZ, UR10 ;  /* 0x0000000affb17e24 */ /* 0x000fe2000f8e00ff */
[----:B------:R-:W-:Y:S02]  /*7b790*/  @!P6 IADD3.X R176, R176, UR12, R29, P2, P5 ;  /* 0x0000000cb0b0ec10 */ /* 0x000fe400097ea41d */
[----:B------:R-:W-:Y:S02]  /*7b7a0*/  ISETP.LT.OR P6, PT, R28, 0x32, !P3 ;  /* 0x000000321c00780c */ /* 0x000fe40005fc1670 */
[----:B------:R-:W-:-:S04]  /*7b7b0*/  @!P4 IADD3 R147, P0, P2, R147, UR13, R24 ;  /* 0x0000000d9393cc10 */ /* 0x000fc8000fa1e018 */
[----:B------:R-:W-:Y:S02]  /*7b7c0*/  @!P4 IADD3.X R177, R177, UR12, R29, P0, P2 ;  /* 0x0000000cb1b1cc10 */ /* 0x000fe400087e441d */
[----:B0-----:R-:W-:Y:S01]  /*7b7d0*/  @!P1 IADD3 R16, P0, R142, R16, RZ ;  /* 0x000000108e109210 */ /* 0x001fe20007f1e0ff */
[----:B------:R-:W-:-:S04]  /*7b7e0*/  IMAD.U32 R142, RZ, RZ, UR11 ;  /* 0x0000000bff8e7e24 */ /* 0x000fc8000f8e00ff */
[----:B------:R-:W-:Y:S01]  /*7b7f0*/  @!P1 IMAD.X R17, R172, 0x1, R17, P0 ;  /* 0x00000001ac119824 */ /* 0x000fe200000e0611 */
[----:B------:R-:W-:Y:S01]  /*7b800*/  @!P6 IADD3 R142, P0, P2, R142, UR13, R24 ;  /* 0x0000000d8e8eec10 */ /* 0x000fe2000fa1e018 */
[----:B------:R-:W-:-:S05]  /*7b810*/  IMAD.U32 R172, RZ, RZ, UR10 ;  /* 0x0000000affac7e24 */ /* 0x000fca000f8e00ff */
        /* <DEDUP_REMOVED lines=71> */
[----:B------:R-:W-:Y:S01]  /*7bc90*/  ISETP.LT.OR P2, PT, R28, 0x51, !P3 ;  /* 0x000000511c00780c */ /* 0x000fe20005f41670 */
[----:B------:R-:W-:-:S02]  /*7bca0*/  IMAD.U32 R198, RZ, RZ, UR11 ;  /* 0x0000000bffc67e24 */ /* 0x000fc4000f8e00ff */
[----:B------:R-:W-:Y:S01]  /*7bcb0*/  IMAD.U32 R199, RZ, RZ, UR10 ;  /* 0x0000000affc77e24 */ /* 0x000fe2000f8e00ff */
[----:B------:R-:W-:Y:S01]  /*7bcc0*/  LOP3.LUT P5, RZ, R0, 0x1, RZ, 0xc0, !PT ;  /* 0x0000000100ff7812 */ /* 0x000fe200078ac0ff */
[----:B------:R-:W-:Y:S01]  /*7bcd0*/  IMAD.U32 R140, RZ, RZ, UR11 ;  /* 0x0000000bff8c7e24 */ /* 0x000fe2000f8e00ff */
[----:B------:R-:W-:Y:S01]  /*7bce0*/  LOP3.LUT P4, RZ, R3, 0x1000000, RZ, 0xc0, !PT ;  /* 0x0100000003ff7812 */ /* 0x000fe2000788c0ff */
[----:B------:R-:W-:Y:S01]  /*7bcf0*/  IMAD.U32 R141, RZ, RZ, UR10 ;  /* 0x0000000aff8d7e24 */ /* 0x000fe2000f8e00ff */
[----:B------:R-:W-:Y:S01]  /*7bd00*/  F2FP.SATFINITE.E4M3.F32.PACK_AB_MERGE_C R15, RZ, R15, RZ ;  /* 0x0000000fff0f723e */ /* 0x000fe200048070ff */
[----:B------:R-:W-:Y:S01]  /*7bd10*/  IMAD.U32 R200, RZ, RZ, UR11 ;  /* 0x0000000bffc87e24 */ /* 0x000fe2000f8e00ff */
[----:B------:R-:W4:Y:S03]  /*7bd20*/  LDL.LU R207, [R1+0xb48] ;  /* 0x000b480001cf7983 */ /* 0x000f260000300800 */
[----:B------:R-:W-:-:S04]  /*7bd30*/  @!P2 IADD3 R198, P0, P1, R198, UR13, R24 ;  /* 0x0000000dc6c6ac10 */ /* 0x000fc8000f91e018 */
[----:B------:R-:W-:Y:S01]  /*7bd40*/  @!P2 IADD3.X R199, R199, UR12, R29, P0, P1 ;  /* 0x0000000cc7c7ac10 */ /* 0x000fe200087e241d */
[----:B------:R-:W0:Y:S01]  /*7bd50*/  @!P5 LDC.64 R16, c[0x0][0x5c0] ;  /* 0x00017000ff10db82 */ /* 0x000e220000000a00 */
[----:B------:R-:W-:Y:S01]  /*7bd60*/  ISETP.LT.OR P2, PT, R28, 0x52, !P3 ;  /* 0x000000521c00780c */ /* 0x000fe20005f41670 */
[----:B------:R1:W-:-:S12]  /*7bd70*/  @!P4 STG.E.U8 desc[UR32][R132.64+0x99], R15 ;  /* 0x0000990f8400c986 */ /* 0x0003d8000c101120 */
[----:B------:R-:W-:-:S04]  /*7bd80*/  @!P2 IADD3 R140, P0, P1, R140, UR13, R24 ;  /* 0x0000000d8c8cac10 */ /* 0x000fc8000f91e018 */
[----:B------:R-:W-:Y:S02]  /*7bd90*/  @!P2 IADD3.X R141, R141, UR12, R29, P0, P1 ;  /* 0x0000000c8d8dac10 */ /* 0x000fe400087e241d */
[C---:B------:R-:W-:Y:S02]  /*7bda0*/  ISETP.LT.OR P2, PT, R28.reuse, 0x59, !P3 ;  /* 0x000000591c00780c */ /* 0x040fe40005f41670 */
[----:B------:R-:W-:Y:S01]  /*7bdb0*/  ISETP.LT.OR P4, PT, R28, 0x5a, !P3 ;  /* 0x0000005a1c00780c */ /* 0x000fe20005f81670 */
[----:B------:R-:W-:Y:S02]  /*7bdc0*/  IMAD.U32 R201, RZ, RZ, UR10 ;  /* 0x0000000affc97e24 */ /* 0x000fe4000f8e00ff */
[----:B-1----:R-:W-:-:S08]  /*7bdd0*/  IMAD.U32 R132, RZ, RZ, UR11 ;  /* 0x0000000bff847e24 */ /* 0x002fd0000f8e00ff */
[----:B------:R-:W-:-:S04]  /*7bde0*/  @!P2 IADD3 R200, P0, P1, R200, UR13, R24 ;  /* 0x0000000dc8c8ac10 */ /* 0x000fc8000f91e018 */
[----:B------:R-:W-:Y:S02]  /*7bdf0*/  @!P2 IADD3.X R201, R201, UR12, R29, P0, P1 ;  /* 0x0000000cc9c9ac10 */ /* 0x000fe400087e241d */
[----:B0-----:R-:W-:Y:S01]  /*7be00*/  @!P5 IADD3 R16, P0, R178, R16, RZ ;  /* 0x00000010b210d210 */ /* 0x001fe20007f1e0ff */
[----:B------:R-:W-:Y:S01]  /*7be10*/  IMAD.U32 R178, RZ, RZ, UR10 ;  /* 0x0000000affb27e24 */ /* 0x000fe2000f8e00ff */
[----:B------:R-:W-:Y:S01]  /*7be20*/  @!P4 IADD3 R132, P2, P6, R132, UR13, R24 ;  /* 0x0000000d8484cc10 */ /* 0x000fe2000fe5e018 */
[----:B------:R-:W-:-:S03]  /*7be30*/  FMUL R15, R203, UR27 ;  /* 0x0000001bcb0f7c20 */ /* 0x000fc60008400000 */
[----:B------:R-:W-:Y:S02]  /*7be40*/  @!P4 IADD3.X R178, R178, UR12, R29, P2, P6 ;  /* 0x0000000cb2b2cc10 */ /* 0x000fe400097ec41d */
        /* <DEDUP_REMOVED lines=8> */
[----:B------:R-:W-:-:S04]  /*7bed0*/  @!P5 IADD3 R133, P0, P2, R133, UR13, R24 ;  /* 0x0000000d8585dc10 */ /* 0x000fc8000fa1e018 */
[----:B------:R-:W-:Y:S02]  /*7bee0*/  @!P5 IADD3.X R179, R179, UR12, R29, P0, P2 ;  /* 0x0000000cb3b3dc10 */ /* 0x000fe400087e441d */
[----:B------:R-:W-:Y:S02]  /*7bef0*/  LOP3.LUT P1, RZ, R3, 0x20000000, RZ, 0xc0, !PT ;  /* 0x2000000003ff7812 */ /* 0x000fe4000782c0ff */
[----:B0-----:R-:W-:-:S05]  /*7bf00*/  @!P4 IADD3 R16, P0, R174, R16, RZ ;  /* 0x00000010ae10c210 */ /* 0x001fca0007f1e0ff */
[----:B------:R-:W-:Y:S02]  /*7bf10*/  @!P4 IMAD.X R17, R175, 0x1, R17, P0 ;  /* 0x00000001af11c824 */ /* 0x000fe400000e0611 */
        /* <DEDUP_REMOVED lines=13> */
[----:B------:R-:W-:Y:S01]  /*7bff0*/  ISETP.LT.OR P1, PT, R28, 0x6a, !P3 ;  /* 0x0000006a1c00780c */ /* 0x000fe20005f21670 */
[----:B------:R-:W-:Y:S02]  /*7c000*/  IMAD.U32 R202, RZ, RZ, UR11 ;  /* 0x0000000bffca7e24 */ /* 0x000fe4000f8e00ff */
[----:B------:R-:W-:Y:S01]  /*7c010*/  IMAD.U32 R203, RZ, RZ, UR10 ;  /* 0x0000000affcb7e24 */ /* 0x000fe2000f8e00ff */
[----:B------:R-:W-:Y:S01]  /*7c020*/  LOP3.LUT P6, RZ, R3, 0x40000000, RZ, 0xc0, !PT ;  /* 0x4000000003ff7812 */ /* 0x000fe200078cc0ff */
[----:B------:R-:W-:Y:S02]  /*7c030*/  IMAD.U32 R134, RZ, RZ, UR11 ;  /* 0x0000000bff867e24 */ /* 0x000fe4000f8e00ff */
[----:B------:R-:W-:Y:S01]  /*7c040*/  IMAD.U32 R135, RZ, RZ, UR10 ;  /* 0x0000000aff877e24 */ /* 0x000fe2000f8e00ff */
[----:B------:R-:W-:Y:S01]  /*7c050*/  F2FP.SATFINITE.E4M3.F32.PACK_AB_MERGE_C R15, RZ, R15, RZ ;  /* 0x0000000fff0f723e */ /* 0x000fe200048070ff */
[----:B------:R-:W-:Y:S01]  /*7c060*/  IMAD.U32 R204, RZ, RZ, UR11 ;  /* 0x0000000bffcc7e24 */ /* 0x000fe2000f8e00ff */
[----:B------:R-:W-:Y:S01]  /*7c070*/  @!P5 IADD3 R174, P0, P2, R174, UR13, R24 ;  /* 0x0000000daeaedc10 */ /* 0x000fe2000fa1e018 */
[----:B------:R-:W-:Y:S01]  /*7c080*/  IMAD.U32 R205, RZ, RZ, UR10 ;  /* 0x0000000affcd7e24 */ /* 0x000fe2000f8e00ff */
[----:B------:R-:W4:Y:S02]  /*7c090*/  LDL.LU R211, [R1+0xb58] ;  /* 0x000b580001d37983 */ /* 0x000f240000300800 */
[----:B------:R-:W-:-:S02]  /*7c0a0*/  @!P5 IADD3.X R175, R175, UR12, R29, P0, P2 ;  /* 0x0000000cafafdc10 */ /* 0x000fc400087e441d */
[----:B------:R-:W-:Y:S02]  /*7c0b0*/  ISETP.LT.OR P2, PT, R28, 0x69, !P3 ;  /* 0x000000691c00780c */ /* 0x000fe40005f41670 */
[----:B------:R-:W-:-:S11]  /*7c0c0*/  LOP3.LUT P5, RZ, R14, 0x40, RZ, 0xc0, !PT ;  /* 0x000000400eff7812 */ /* 0x000fd600078ac0ff */
[--C-:B------:R-:W-:Y:S02]  /*7c0d0*/  @!P2 IADD3 R202, P0, P4, R202, UR13, R24.reuse ;  /* 0x0000000dcacaac10 */ /* 0x100fe4000fc1e018 */
[----:B------:R-:W0:Y:S02]  /*7c0e0*/  @!P5 LDC.64 R16, c[0x0][0x5c0] ;  /* 0x00017000ff10db82 */ /* 0x000e240000000a00 */
[----:B------:R-:W-:Y:S02]  /*7c0f0*/  @!P2 IADD3.X R203, R203, UR12, R29, P0, P4 ;  /* 0x0000000ccbcbac10 */ /* 0x000fe400087e841d */
[----:B------:R-:W-:-:S04]  /*7c100*/  @!P1 IADD3 R134, P0, P4, R134, UR13, R24 ;  /* 0x0000000d86869c10 */ /* 0x000fc8000fc1e018 */
[----:B------:R-:W-:Y:S02]  /*7c110*/  @!P1 IADD3.X R135, R135, UR12, R29, P0, P4 ;  /* 0x0000000c87879c10 */ /* 0x000fe400087e841d */
[C---:B------:R-:W-:Y:S01]  /*7c120*/  ISETP.LT.OR P1, PT, R28.reuse, 0x71, !P3 ;  /* 0x000000711c00780c */ /* 0x040fe20005f21670 */
[----:B------:R1:W-:Y:S01]  /*7c130*/  @!P6 STG.E.U8 desc[UR32][R130.64+0xa1], R15 ;  /* 0x0000a10f8200e986 */ /* 0x0003e2000c101120 */
[----:B------:R-:W-:-:S11]  /*7c140*/  ISETP.LT.OR P6, PT, R28, 0x72, !P3 ;  /* 0x000000721c00780c */ /* 0x000fd60005fc1670 */
[--C-:B------:R-:W-:Y:S01]  /*7c150*/  @!P1 IADD3 R204, P0, P4, R204, UR13, R24.reuse ;  /* 0x0000000dcccc9c10 */ /* 0x100fe2000fc1e018 */
[----:B-1----:R-:W-:Y:S02]  /*7c160*/  IMAD.U32 R130, RZ, RZ, UR11 ;  /* 0x0000000bff827e24 */ /* 0x002fe4000f8e00ff */
[----:B------:R-:W-:Y:S01]  /*7c170*/  IMAD.U32 R131, RZ, RZ, UR10 ;  /* 0x0000000aff837e24 */ /* 0x000fe2000f8e00ff */
[----:B------:R-:W-:Y:S02]  /*7c180*/  @!P1 IADD3.X R205, R205, UR12, R29, P0, P4 ;  /* 0x0000000ccdcd9c10 */ /* 0x000fe400087e841d */
[----:B------:R-:W-:Y:S01]  /*7c190*/  @!P6 IADD3 R130, P2, P4, R130, UR13, R24 ;  /* 0x0000000d8282ec10 */ /* 0x000fe2000fc5e018 */
[----:B------:R-:W-:-:S03]  /*7c1a0*/  FMUL R15, R207, UR27 ;  /* 0x0000001bcf0f7c20 */ /* 0x000fc60008400000 */
[----:B------:R-:W-:Y:S02]  /*7c1b0*/  @!P6 IADD3.X R131, R131, UR12, R29, P2, P4 ;  /* 0x0000000c8383ec10 */ /* 0x000fe400097e841d */
[----:B------:R-:W-:Y:S02]  /*7c1c0*/  LOP3.LUT P6, RZ, R14, 0x20, RZ, 0xc0, !PT ;  /* 0x000000200eff7812 */ /* 0x000fe400078cc0ff */
[----:B0-----:R-:W-:Y:S02]  /*7c1d0*/  @!P5 IADD3 R16, P1, R180, R16, RZ ;  /* 0x00000010b410d210 */ /* 0x001fe40007f3e0ff */
[----:B------:R-:W-:-:S03]  /*7c1e0*/  F2FP.SATFINITE.E4M3.F32.PACK_AB_MERGE_C R15, RZ, R15, RZ ;  /* 0x0000000fff0f723e */ /* 0x000fc600048070ff */
[----:B------:R-:W-:-:S05]  /*7c1f0*/  @!P5 IMAD.X R17, R181, 0x1, R17, P1 ;  /* 0x00000001b511d824 */ /* 0x000fca00008e0611 */
[----:B------:R0:W-:Y:S01]  /*7c200*/  @!P5 STG.E.U8 desc[UR32][R16.64+0xa0], R15 ;  /* 0x0000a00f1000d986 */ /* 0x0001e2000c101120 */
[----:B------:R-:W-:Y:S01]  /*7c210*/  ISETP.LT.OR P1, PT, R28, 0x79, !P3 ;  /* 0x000000791c00780c */ /* 0x000fe20005f21670 */
[----:B0-----:R-:W0:Y:S01]  /*7c220*/  @!P6 LDC.64 R16, c[0x0][0x5c0] ;  /* 0x00017000ff10eb82 */ /* 0x001e220000000a00 */
[----:B------:R-:W-:Y:S02]  /*7c230*/  IMAD.U32 R180, RZ, RZ, UR11 ;  /* 0x0000000bffb47e24 */ /* 0x000fe4000f8e00ff */
[----:B------:R-:W-:-:S09]  /*7c240*/  IMAD.U32 R181, RZ, RZ, UR10 ;  /* 0x0000000affb57e24 */ /* 0x000fd2000f8e00ff */
        /* <DEDUP_REMOVED lines=17> */
[----:B------:R-:W-:Y:S02]  /*7c360*/  IMAD.U32 R154, RZ, RZ, UR11 ;  /* 0x0000000bff9a7e24 */ /* 0x000fe4000f8e00ff */
[----:B------:R-:W-:Y:S02]  /*7c370*/  IMAD.U32 R170, RZ, RZ, UR10 ;  /* 0x0000000affaa7e24 */ /* 0x000fe4000f8e00ff */
[----:B------:R-:W-:Y:S02]  /*7c380*/  IMAD.U32 R206, RZ, RZ, UR11 ;  /* 0x0000000bffce7e24 */ /* 0x000fe4000f8e00ff */
[----:B------:R-:W-:Y:S02]  /*7c390*/  IMAD.U32 R207, RZ, RZ, UR10 ;  /* 0x0000000affcf7e24 */ /* 0x000fe4000f8e00ff */
[----:B------:R-:W-:Y:S02]  /*7c3a0*/  IMAD.U32 R128, RZ, RZ, UR11 ;  /* 0x0000000bff807e24 */ /* 0x000fe4000f8e00ff */
[----:B------:R-:W-:Y:S01]  /*7c3b0*/  IMAD.U32 R129, RZ, RZ, UR10 ;  /* 0x0000000aff817e24 */ /* 0x000fe2000f8e00ff */
[----:B------:R-:W-:-:S02]  /*7c3c0*/  @!P1 IADD3 R154, P5, P4, R154, UR13, R24 ;  /* 0x0000000d9a9a9c10 */ /* 0x000fc4000fcbe018 */
[----:B------:R-:W-:Y:S01]  /*7c3d0*/  LOP3.LUT P2, RZ, R8, 0x10, RZ, 0xc0, !PT ;  /* 0x0000001008ff7812 */ /* 0x000fe2000784c0ff */
[----:B------:R-:W-:Y:S01]  /*7c3e0*/  IMAD.U32 R208, RZ, RZ, UR11 ;  /* 0x0000000bffd07e24 */ /* 0x000fe2000f8e00ff */
[--C-:B------:R-:W-:Y:S01]  /*7c3f0*/  @!P1 IADD3.X R170, R170, UR12, R29.reuse, P5, P4 ;  /* 0x0000000caaaa9c10 */ /* 0x100fe2000afe841d */
[----:B------:R-:W-:Y:S01]  /*7c400*/  IMAD.U32 R209, RZ, RZ, UR10 ;  /* 0x0000000affd17e24 */ /* 0x000fe2000f8e00ff */
[----:B------:R-:W-:Y:S01]  /*7c410*/  @!P6 IADD3 R206, P5, P4, R206, UR13, R24 ;  /* 0x0000000dceceec10 */ /* 0x000fe2000fcbe018 */
[----:B------:R-:W4:Y:S01]  /*7c420*/  LDL.LU R215, [R1+0xb68] ;  /* 0x000b680001d77983 */ /* 0x000f220000300800 */
[----:B------:R-:W-:Y:S02]  /*7c430*/  LOP3.LUT P1, RZ, R14, 0x10, RZ, 0xc0, !PT ;  /* 0x000000100eff7812 */ /* 0x000fe4000782c0ff */
[----:B------:R-:W-:Y:S02]  /*7c440*/  @!P6 IADD3.X R207, R207, UR12, R29, P5, P4 ;  /* 0x0000000ccfcfec10 */ /* 0x000fe4000afe841d */
[----:B------:R-:W-:-:S09]  /*7c450*/  ISETP.LT.OR P6, PT, R28, 0x82, !P3 ;  /* 0x000000821c00780c */ /* 0x000fd20005fc1670 */
[----:B------:R-:W0:Y:S04]  /*7c460*/  @!P1 LDC.64 R16, c[0x0][0x5c0] ;  /* 0x00017000ff109b82 */ /* 0x000e280000000a00 */
[----:B------:R-:W-:-:S04]  /*7c470*/  @!P6 IADD3 R128, P5, P4, R128, UR13, R24 ;  /* 0x0000000d8080ec10 */ /* 0x000fc8000fcbe018 */
[----:B------:R-:W-:Y:S02]  /*7c480*/  @!P6 IADD3.X R129, R129, UR12, R29, P5, P4 ;  /* 0x0000000c8181ec10 */ /* 0x000fe4000afe841d */
[----:B------:R-:W-:Y:S02]  /*7c490*/  ISETP.LT.OR P6, PT, R28, 0x89, !P3 ;  /* 0x000000891c00780c */ /* 0x000fe40005fc1670 */
[----:B------:R-:W-:Y:S02]  /*7c4a0*/  F2FP.SATFINITE.E4M3.F32.PACK_AB_MERGE_C R15, RZ, R15, RZ ;  /* 0x0000000fff0f723e */ /* 0x000fe400048070ff */
[----:B------:R-:W-:-:S03]  /*7c4b0*/  LOP3.LUT P0, RZ, R0, 0x10000000, RZ, 0xc0, !PT ;  /* 0x1000000000ff7812 */ /* 0x000fc6000780c0ff */
[----:B------:R1:W-:Y:S01]  /*7c4c0*/  @!P2 STG.E.U8 desc[UR32][R124.64+0xa9], R15 ;  /* 0x0000a90f7c00a986 */ /* 0x0003e2000c101120 */
[----:B------:R-:W-:-:S05]  /*7c4d0*/  ISETP.LT.OR P2, PT, R28, 0x8a, !P3 ;  /* 0x0000008a1c00780c */ /* 0x000fca0005f41670 */
[----:B------:R-:W-:-:S04]  /*7c4e0*/  @!P6 IADD3 R208, P5, P4, R208, UR13, R24 ;  /* 0x0000000dd0d0ec10 */ /* 0x000fc8000fcbe018 */
[----:B------:R-:W-:Y:S02]  /*7c4f0*/  @!P6 IADD3.X R209, R209, UR12, R29, P5, P4 ;  /* 0x0000000cd1d1ec10 */ /* 0x000fe4000afe841d */
[----:B0-----:R-:W-:Y:S01]  /*7c500*/  @!P1 IADD3 R16, P6, R161, R16, RZ ;  /* 0x00000010a1109210 */ /* 0x001fe20007fde0ff */
[----:B-1----:R-:W-:Y:S01]  /*7c510*/  FMUL R15, R211, UR27 ;  /* 0x0000001bd30f7c20 */ /* 0x002fe20008400000 */
[----:B------:R-:W-:-:S03]  /*7c520*/  IMAD.U32 R124, RZ, RZ, UR11 ;  /* 0x0000000bff7c7e24 */ /* 0x000fc6000f8e00ff */
[----:B------:R-:W-:Y:S01]  /*7c530*/  @!P1 IMAD.X R17, R171, 0x1, R17, P6 ;  /* 0x00000001ab119824 */ /* 0x000fe200030e0611 */
[----:B------:R-:W-:Y:S01]  /*7c540*/  F2FP.SATFINITE.E4M3.F32.PACK_AB_MERGE_C R15, RZ, R15, RZ ;  /* 0x0000000fff0f723e */ /* 0x000fe200048070ff */
[----:B------:R-:W-:Y:S01]  /*7c550*/  IMAD.U32 R125, RZ, RZ, UR10 ;  /* 0x0000000aff7d7e24 */ /* 0x000fe2000f8e00ff */
[----:B------:R-:W-:-:S03]  /*7c560*/  @!P2 IADD3 R124, P5, P4, R124, UR13, R24 ;  /* 0x0000000d7c7cac10 */ /* 0x000fc6000fcbe018 */
[----:B------:R0:W-:Y:S01]  /*7c570*/  @!P1 STG.E.U8 desc[UR32][R16.64+0xa8], R15 ;  /* 0x0000a80f10009986 */ /* 0x0001e2000c101120 */
[----:B------:R-:W-:Y:S02]  /*7c580*/  LOP3.LUT P6, RZ, R8, 0x100, RZ, 0xc0, !PT ;  /* 0x0000010008ff7812 */ /* 0x000fe400078cc0ff */
[----:B------:R-:W-:Y:S02]  /*7c590*/  @!P2 IADD3.X R125, R125, UR12, R29, P5, P4 ;  /* 0x0000000c7d7dac10 */ /* 0x000fe4000afe841d */
[----:B------:R-:W-:Y:S01]  /*7c5a0*/  ISETP.LT.OR P2, PT, R28, 0x91, !P3 ;  /* 0x000000911c00780c */ /* 0x000fe20005f41670 */
[----:B0-----:R-:W0:Y:S01]  /*7c5b0*/  @!P0 LDC.64 R16, c[0x0][0x5c0] ;  /* 0x00017000ff108b82 */ /* 0x001e220000000a00 */
[----:B------:R-:W-:Y:S01]  /*7c5c0*/  LOP3.LUT R14, R14, 0xfffffff7, RZ, 0xc0, !PT ;  /* 0xfffffff70e0e7812 */ /* 0x000fe200078ec0ff */
[----:B------:R-:W-:Y:S02]  /*7c5d0*/  IMAD.U32 R161, RZ, RZ, UR11 ;  /* 0x0000000bffa17e24 */ /* 0x000fe4000f8e00ff */
[----:B------:R-:W-:-:S04]  /*7c5e0*/  IMAD.U32 R171, RZ, RZ, UR10 ;  /* 0x0000000affab7e24 */ /* 0x000fc8000f8e00ff */
[----:B------:R-:W-:Y:S02]  /*7c5f0*/  @P6 LOP3.LUT R14, R14, 0x8, RZ, 0xfc, !PT ;  /* 0x000000080e0e6812 */ /* 0x000fe400078efcff */
        /* <DEDUP_REMOVED lines=19> */
[----:B------:R-:W4:Y:S04]  /*7c730*/  LDL.LU R218, [R1+0xb74] ;  /* 0x000b740001da7983 */ /* 0x000f280000300800 */
[----:B------:R-:W4:Y:S04]  /*7c740*/  LDL.LU R221, [R1+0xb78] ;  /* 0x000b780001dd7983 */ /* 0x000f280000300800 */
[----:B------:R-:W4:Y:S01]  /*7c750*/  LDL.LU R220, [R1+0xb7c] ;  /* 0x000b7c0001dc7983 */ /* 0x000f220000300800 */
[----:B------:R-:W-:-:S02]  /*7c760*/  LOP3.LUT R2, R2, 0xbfffffff, RZ, 0xc0, !PT ;  /* 0xbfffffff02027812 */ /* 0x000fc400078ec0ff */
[----:B------:R-:W-:Y:S01]  /*7c770*/  ISETP.LT.OR P0, PT, R28, 0x99, !P3 ;  /* 0x000000991c00780c */ /* 0x000fe20005f01670 */
[----:B------:R-:W-:Y:S01]  /*7c780*/  IMAD.U32 R210, RZ, RZ, UR11 ;  /* 0x0000000bffd27e24 */ /* 0x000fe2000f8e00ff */
[----:B------:R-:W-:Y:S01]  /*7c790*/  @P2 LOP3.LUT R2, R2, 0x40000000, RZ, 0xfc, !PT ;  /* 0x4000000002022812 */ /* 0x000fe200078efcff */
[----:B------:R-:W-:Y:S01]  /*7c7a0*/  IMAD.U32 R211, RZ, RZ, UR10 ;  /* 0x0000000affd37e24 */ /* 0x000fe2000f8e00ff */
[----:B------:R-:W-:Y:S01]  /*7c7b0*/  LOP3.LUT P2, RZ, R4, 0x80, RZ, 0xc0, !PT ;  /* 0x0000008004ff7812 */ /* 0x000fe2000784c0ff */
[----:B------:R-:W-:Y:S01]  /*7c7c0*/  IMAD.U32 R126, RZ, RZ, UR11 ;  /* 0x0000000bff7e7e24 */ /* 0x000fe2000f8e00ff */
[----:B------:R-:W-:Y:S01]  /*7c7d0*/  ISETP.LT.OR P6, PT, R28, 0x9a, !P3 ;  /* 0x0000009a1c00780c */ /* 0x000fe20005fc1670 */
[----:B------:R-:W-:Y:S01]  /*7c7e0*/  IMAD.U32 R127, RZ, RZ, UR10 ;  /* 0x0000000aff7f7e24 */ /* 0x000fe2000f8e00ff */
[----:B------:R-:W4:Y:S01]  /*7c7f0*/  LDL.LU R222, [R1+0xb80] ;  /* 0x000b800001de7983 */ /* 0x000f220000300800 */
[----:B------:R-:W-:Y:S01]  /*7c800*/  LOP3.LUT P1, RZ, R8, 0x400, RZ, 0xc0, !PT ;  /* 0x0000040008ff7812 */ /* 0x000fe2000782c0ff */
[----:B------:R-:W-:-:S02]  /*7c810*/  IMAD.U32 R212, RZ, RZ, UR11 ;  /* 0x0000000bffd47e24 */ /* 0x000fc4000f8e00ff */
[----:B------:R-:W4:Y:S01]  /*7c820*/  LDL.LU R219, [R1+0xb84] ;  /* 0x000b840001db7983 */ /* 0x000f220000300800 */
[----:B------:R-:W-:-:S04]  /*7c830*/  @!P0 IADD3 R210, P5, P4, R210, UR13, R24 ;  /* 0x0000000dd2d28c10 */ /* 0x000fc8000fcbe018 */
[----:B------:R-:W-:Y:S01]  /*7c840*/  @!P0 IADD3.X R211, R211, UR12, R29, P5, P4 ;  /* 0x0000000cd3d38c10 */ /* 0x000fe2000afe841d */
[----:B------:R-:W0:Y:S01]  /*7c850*/  @!P2 LDC.64 R16, c[0x0][0x5c0] ;  /* 0x00017000ff10ab82 */ /* 0x000e220000000a00 */
[----:B------:R-:W-:-:S04]  /*7c860*/  @!P6 IADD3 R126, P5, P4, R126, UR13, R24 ;  /* 0x0000000d7e7eec10 */ /* 0x000fc8000fcbe018 */
[----:B------:R-:W-:Y:S02]  /*7c870*/  @!P6 IADD3.X R127, R127, UR12, R29, P5, P4 ;  /* 0x0000000c7f7fec10 */ /* 0x000fe4000afe841d */
[----:B------:R-:W-:Y:S01]  /*7c880*/  ISETP.LT.OR P6, PT, R28, 0xa1, !P3 ;  /* 0x000000a11c00780c */ /* 0x000fe20005fc1670 */
[----:B------:R-:W-:Y:S01]  /*7c890*/  IMAD.U32 R213, RZ, RZ, UR10 ;  /* 0x0000000affd57e24 */ /* 0x000fe2000f8e00ff */
[----:B------:R-:W-:Y:S02]  /*7c8a0*/  F2FP.SATFINITE.E4M3.F32.PACK_AB_MERGE_C R15, RZ, R15, RZ ;  /* 0x0000000fff0f723e */ /* 0x000fe400048070ff */
[----:B------:R-:W-:-:S03]  /*7c8b0*/  LOP3.LUT P0, RZ, R14, 0x4, RZ, 0xc0, !PT ;  /* 0x000000040eff7812 */ /* 0x000fc6000780c0ff */
[----:B------:R1:W-:Y:S06]  /*7c8c0*/  @!P1 STG.E.U8 desc[UR32][R122.64+0xb1], R15 ;  /* 0x0000b10f7a009986 */ /* 0x0003ec000c101120 */
[----:B------:R-:W-:-:S04]  /*7c8d0*/  @!P6 IADD3 R212, P5, P4, R212, UR13, R24 ;  /* 0x0000000dd4d4ec10 */ /* 0x000fc8000fcbe018 */
[----:B------:R-:W-:Y:S02]  /*7c8e0*/  @!P6 IADD3.X R213, R213, UR12, R29, P5, P4 ;  /* 0x0000000cd5d5ec10 */ /* 0x000fe4000afe841d */
[----:B0-----:R-:W-:Y:S01]  /*7c8f0*/  @!P2 IADD3 R16, P6, R182, R16, RZ ;  /* 0x00000010b610a210 */ /* 0x001fe20007fde0ff */
[----:B-1----:R-:W-:-:S04]  /*7c900*/  FMUL R15, R215, UR27 ;  /* 0x0000001bd70f7c20 */ /* 0x002fc80008400000 */
[----:B------:R-:W-:Y:S01]  /*7c910*/  @!P2 IMAD.X R17, R183, 0x1, R17, P6 ;  /* 0x00000001b711a824 */ /* 0x000fe200030e0611 */
[----:B------:R-:W-:Y:S02]  /*7c920*/  F2FP.SATFINITE.E4M3.F32.PACK_AB_MERGE_C R15, RZ, R15, RZ ;  /* 0x0000000fff0f723e */ /* 0x000fe400048070ff */
[----:B------:R-:W-:-:S03]  /*7c930*/  ISETP.LT.OR P1, PT, R28, 0xa2, !P3 ;  /* 0x000000a21c00780c */ /* 0x000fc60005f21670 */
[----:B------:R0:W-:Y:S01]  /*7c940*/  @!P2 STG.E.U8 desc[UR32][R16.64+0xb0], R15 ;  /* 0x0000b00f1000a986 */ /* 0x0001e2000c101120 */
[----:B------:R-:W-:Y:S01]  /*7c950*/  ISETP.LT.OR P2, PT, R28, 0xa9, !P3 ;  /* 0x000000a91c00780c */ /* 0x000fe20005f41670 */
[----:B------:R-:W-:Y:S01]  /*7c960*/  IMAD.U32 R122, RZ, RZ, UR11 ;  /* 0x0000000bff7a7e24 */ /* 0x000fe2000f8e00ff */
[----:B0-----:R-:W0:Y:S01]  /*7c970*/  @!P0 LDC.64 R16, c[0x0][0x5c0] ;  /* 0x00017000ff108b82 */ /* 0x001e220000000a00 */
[----:B------:R-:W-:-:S06]  /*7c980*/  IMAD.U32 R123, RZ, RZ, UR10 ;  /* 0x0000000aff7b7e24 */ /* 0x000fcc000f8e00ff */
[--C-:B------:R-:W-:Y:S01]  /*7c990*/  @!P1 IADD3 R122, P5, P4, R122, UR13, R24.reuse ;  /* 0x0000000d7a7a9c10 */ /* 0x100fe2000fcbe018 */
[----:B------:R-:W-:Y:S02]  /*7c9a0*/  IMAD.U32 R182, RZ, RZ, UR11 ;  /* 0x0000000bffb67e24 */ /* 0x000fe4000f8e00ff */
[----:B------:R-:W-:Y:S01]  /*7c9b0*/  IMAD.U32 R183, RZ, RZ, UR10 ;  /* 0x0000000affb77e24 */ /* 0x000fe2000f8e00ff */
[----:B------:R-:W-:Y:S02]  /*7c9c0*/  @!P1 IADD3.X R123, R123, UR12, R29, P5, P4 ;  /* 0x0000000c7b7b9c10 */ /* 0x000fe4000afe841d */
[----:B------:R-:W-:-:S04]  /*7c9d0*/  @!P2 IADD3 R182, P5, P4, R182, UR13, R24 ;  /* 0x0000000db6b6ac10 */ /* 0x000fc8000fcbe018 */
[----:B------:R-:W-:Y:S02]  /*7c9e0*/  @!P2 IADD3.X R183, R183, UR12, R29, P5, P4 ;  /* 0x0000000cb7b7ac10 */ /* 0x000fe4000afe841d */
[----:B------:R-:W-:Y:S02]  /*7c9f0*/  LOP3.LUT P1, RZ, R8, 0x2000, RZ, 0xc0, !PT ;  /* 0x0000200008ff7812 */ /* 0x000fe4000782c0ff */
[----:B0-----:R-:W-:-:S05]  /*7ca00*/  @!P0 IADD3 R16, P4, R166, R16, RZ ;  /* 0x00000010a6108210 */ /* 0x001fca0007f9e0ff */
[----:B------:R-:W-:Y:S01]  /*7ca10*/  @!P0 IMAD.X R17, R167, 0x1, R17, P4 ;  /* 0x00000001a7118824 */ /* 0x000fe200020e0611 */
[----:B------:R-:W-:Y:S01]  /*7ca20*/  ISETP.LT.OR P4, PT, R28, 0xaa, !P3 ;  /* 0x000000aa1c00780c */ /* 0x000fe20005f81670 */
[----:B------:R-:W-:Y:S02]  /*7ca30*/  IMAD.U32 R166, RZ, RZ, UR11 ;  /* 0x0000000bffa67e24 */ /* 0x000fe4000f8e00ff */
[----:B------:R-:W-:-:S10]  /*7ca40*/  IMAD.U32 R167, RZ, RZ, UR10 ;  /* 0x0000000affa77e24 */ /* 0x000fd4000f8e00ff */
[----:B------:R-:W-:-:S04]  /*7ca50*/  @!P4 IADD3 R166, P6, P5, R166, UR13, R24 ;  /* 0x0000000da6a6cc10 */ /* 0x000fc8000fdde018 */
[----:B------:R-:W-:Y:S02]  /*7ca60*/  @!P4 IADD3.X R167, R167, UR12, R29, P6, P5 ;  /* 0x0000000ca7a7cc10 */ /* 0x000fe4000b7ea41d */
[----:B------:R-:W-:Y:S01]  /*7ca70*/  ISETP.LT.OR P5, PT, R28, 0xb1, !P3 ;  /* 0x000000b11c00780c */ /* 0x000fe20005fa1670 */
[----:B------:R-:W-:Y:S01]  /*7ca80*/  IMAD.U32 R215, RZ, RZ, UR10 ;  /* 0x0000000affd77e24 */ /* 0x000fe2000f8e00ff */
[----:B------:R-:W-:-:S04]  /*7ca90*/  LOP3.LUT R2, R2, 0xfbffffff, RZ, 0xc0, !PT ;  /* 0xfbffffff02027812 */ /* 0x000fc800078ec0ff */
[----:B------:R-:W-:-:S04]  /*7caa0*/  @P4 LOP3.LUT R2, R2, 0x4000000, RZ, 0xfc, !PT ;  /* 0x0400000002024812 */ /* 0x000fc800078efcff */
[----:B------:R-:W-:Y:S01]  /*7cab0*/  LOP3.LUT R2, R2, 0xfdffffff, RZ, 0xc0, !PT ;  /* 0xfdffffff02027812 */ /* 0x000fe200078ec0ff */
[----:B------:R-:W-:-:S03]  /*7cac0*/  IMAD.U32 R217, RZ, RZ, UR10 ;  /* 0x0000000affd97e24 */ /* 0x000fc6000f8e00ff */
[----:B------:R-:W-:Y:S01]  /*7cad0*/  @P5 LOP3.LUT R2, R2, 0x2000000, RZ, 0xfc, !PT ;  /* 0x0200000002025812 */ /* 0x000fe200078efcff */
[----:B--2---:R-:W-:-:S05]  /*7cae0*/  FMUL R15, R214, UR27 ;  /* 0x0000001bd60f7c20 */ /* 0x004fca0008400000 */
[----:B------:R-:W-:-:S05]  /*7caf0*/  F2FP.SATFINITE.E4M3.F32.PACK_AB_MERGE_C R15, RZ, R15, RZ ;  /* 0x0000000fff0f723e */ /* 0x000fca00048070ff */
[----:B------:R3:W-:Y:S02]  /*7cb00*/  @!P0 STG.E.U8 desc[UR32][R16.64+0xb1], R15 ;  /* 0x0000b10f10008986 */ /* 0x0007e4000c101120 */
[----:B---3--:R-:W-:-:S05]  /*7cb10*/  FMUL R15, R216, UR27 ;  /* 0x0000001bd80f7c20 */ /* 0x008fca0008400000 */
[----:B------:R-:W-:-:S05]  /*7cb20*/  F2FP.SATFINITE.E4M3.F32.PACK_AB_MERGE_C R15, RZ, R15, RZ ;  /* 0x0000000fff0f723e */ /* 0x000fca00048070ff */
[----:B------:R4:W-:Y:S02]  /*7cb30*/  @!P1 STG.E.U8 desc[UR32][R120.64+0xb8], R15 ;  /* 0x0000b80f78009986 */ /* 0x0009e4000c101120 */
[----:B----4-:R-:W-:Y:S02]  /*7cb40*/  FMUL R15, R218, UR27 ;  /* 0x0000001bda0f7c20 */ /* 0x010fe40008400000 */
[----:B------:R-:W2:Y:S01]  /*7cb50*/  LDL.LU R218, [R1+0xb88] ;  /* 0x000b880001da7983 */ /* 0x000ea20000300800 */
[----:B------:R-:W-:-:S05]  /*7cb60*/  IMAD.U32 R214, RZ, RZ, UR11 ;  /* 0x0000000bffd67e24 */ /* 0x000fca000f8e00ff */
[----:B------:R-:W-:-:S04]  /*7cb70*/  @!P5 IADD3 R214, P2, P6, R214, UR13, R24 ;  /* 0x0000000dd6d6dc10 */ /* 0x000fc8000fe5e018 */
[----:B------:R-:W-:Y:S02]  /*7cb80*/  @!P5 IADD3.X R215, R215, UR12, R29, P2, P6 ;  /* 0x0000000cd7d7dc10 */ /* 0x000fe400097ec41d */
[----:B------:R-:W-:Y:S01]  /*7cb90*/  ISETP.LT.OR P6, PT, R28, 0xb2, !P3 ;  /* 0x000000b21c00780c */ /* 0x000fe20005fc1670 */
[----:B------:R-:W-:Y:S02]  /*7cba0*/  IMAD.U32 R120, RZ, RZ, UR11 ;  /* 0x0000000bff787e24 */ /* 0x000fe4000f8e00ff */
[----:B------:R-:W-:-:S10]  /*7cbb0*/  IMAD.U32 R121, RZ, RZ, UR10 ;  /* 0x0000000aff797e24 */ /* 0x000fd4000f8e00ff */
[----:B------:R-:W-:-:S04]  /*7cbc0*/  @!P6 IADD3 R120, P1, P2, R120, UR13, R24 ;  /* 0x0000000d7878ec10 */ /* 0x000fc8000fa3e018 */
[----:B------:R-:W-:Y:S02]  /*7cbd0*/  @!P6 IADD3.X R121, R121, UR12, R29, P1, P2 ;  /* 0x0000000c7979ec10 */ /* 0x000fe40008fe441d */
[----:B------:R-:W-:Y:S02]  /*7cbe0*/  ISETP.LT.OR P1, PT, R28, 0xb9, !P3 ;  /* 0x000000b91c00780c */ /* 0x000fe40005f21670 */
[----:B------:R-:W-:Y:S01]  /*7cbf0*/  LOP3.LUT P0, RZ, R14, 0x2, RZ, 0xc0, !PT ;  /* 0x000000020eff7812 */ /* 0x000fe2000780c0ff */
[----:B------:R-:W-:Y:S01]  /*7cc00*/  IMAD.U32 R216, RZ, RZ, UR11 ;  /* 0x0000000bffd87e24 */ /* 0x000fe2000f8e00ff */
[----:B------:R-:W-:Y:S02]  /*7cc10*/  LOP3.LUT R2, R2, 0xf7ffffff, RZ, 0xc0, !PT ;  /* 0xf7ffffff02027812 */ /* 0x000fe400078ec0ff */
[----:B------:R-:W-:Y:S02]  /*7cc20*/  F2FP.SATFINITE.E4M3.F32.PACK_AB_MERGE_C R15, RZ, R15, RZ ;  /* 0x0000000fff0f723e */ /* 0x000fe400048070ff */
[----:B------:R-:W-:-:S05]  /*7cc30*/  @P6 LOP3.LUT R2, R2, 0x8000000, RZ, 0xfc, !PT ;  /* 0x0800000002026812 */ /* 0x000fca00078efcff */
[----:B------:R-:W-:Y:S02]  /*7cc40*/  @!P1 IADD3 R216, P2, P5, R216, UR13, R24 ;  /* 0x0000000dd8d89c10 */ /* 0x000fe4000fd5e018 */
[C---:B------:R-:W-:Y:S01]  /*7cc50*/  LOP3.LUT P6, RZ, R8.reuse, 0x20000, RZ, 0xc0, !PT ;  /* 0x0002000008ff7812 */ /* 0x040fe200078cc0ff */
[----:B------:R0:W-:Y:S01]  /*7cc60*/  @!P0 STG.E.U8 desc[UR32][R114.64+0xb9], R15 ;  /* 0x0000b90f72008986 */ /* 0x0001e2000c101120 */
[----:B------:R-:W-:Y:S02]  /*7cc70*/  @!P1 IADD3.X R217, R217, UR12, R29, P2, P5 ;  /* 0x0000000cd9d99c10 */ /* 0x000fe400097ea41d */
[----:B------:R-:W-:Y:S02]  /*7cc80*/  LOP3.LUT P5, RZ, R8, 0x8000, RZ, 0xc0, !PT ;  /* 0x0000800008ff7812 */ /* 0x000fe400078ac0ff */
[----:B------:R-:W-:Y:S02]  /*7cc90*/  ISETP.LT.OR P0, PT, R28, 0xba, !P3 ;  /* 0x000000ba1c00780c */ /* 0x000fe40005f01670 */
[----:B------:R-:W-:-:S02]  /*7cca0*/  LOP3.LUT P4, RZ, R4, 0x40000, RZ, 0xc0, !PT ;  /* 0x0004000004ff7812 */ /* 0x000fc4000788c0ff */
[----:B------:R-:W-:Y:S02]  /*7ccb0*/  LOP3.LUT R2, R2, 0x7fffffff, RZ, 0xc0, !PT ;  /* 0x7fffffff02027812 */ /* 0x000fe400078ec0ff */
[----:B------:R-:W-:Y:S01]  /*7ccc0*/  LOP3.LUT R14, R14, 0xfffffffe, RZ, 0xc0, !PT ;  /* 0xfffffffe0e0e7812 */ /* 0x000fe200078ec0ff */
[----:B0-----:R-:W-:Y:S01]  /*7ccd0*/  IMAD.U32 R114, RZ, RZ, UR11 ;  /* 0x0000000bff727e24 */ /* 0x001fe2000f8e00ff */
[----:B------:R-:W-:Y:S01]  /*7cce0*/  @P6 LOP3.LUT R2, R2, 0x80000000, RZ, 0xfc, !PT ;  /* 0x8000000002026812 */ /* 0x000fe200078efcff */
[----:B------:R-:W-:Y:S02]  /*7ccf0*/  IMAD.U32 R115, RZ, RZ, UR10 ;  /* 0x0000000aff737e24 */ /* 0x000fe4000f8e00ff */
[----:B------:R-:W-:Y:S02]  /*7cd00*/  @P5 LOP3.LUT R14, R14, 0x1, RZ, 0xfc, !PT ;  /* 0x000000010e0e5812 */ /* 0x000fe400078efcff */
[----:B------:R-:W-:Y:S02]  /*7cd10*/  @!P0 IADD3 R114, P6, P5, R114, UR13, R24 ;  /* 0x0000000d72728c10 */ /* 0x000fe4000fdde018 */
[----:B------:R-:W0:Y:S02]  /*7cd20*/  @!P4 LDC.64 R16, c[0x0][0x5c0] ;  /* 0x00017000ff10cb82 */ /* 0x000e240000000a00 */
[----:B------:R-:W-:-:S02]  /*7cd30*/  @!P0 IADD3.X R115, R115, UR12, R29, P6, P5 ;  /* 0x0000000c73738c10 */ /* 0x000fc4000b7ea41d */
[----:B------:R-:W-:Y:S01]  /*7cd40*/  LOP3.LUT P5, RZ, R14, 0x1, RZ, 0xc0, !PT ;  /* 0x000000010eff7812 */ /* 0x000fe200078ac0ff */
[----:B------:R-:W-:Y:S02]  /*7cd50*/  FMUL R14, R221, UR27 ;  /* 0x0000001bdd0e7c20 */ /* 0x000fe40008400000 */
[----:B------:R-:W3:Y:S01]  /*7cd60*/  LDL.LU R221, [R1+0xb8c] ;  /* 0x000b8c0001dd7983 */ /* 0x000ee20000300800 */
[----:B------:R-:W-:-:S03]  /*7cd70*/  LOP3.LUT R2, R2, 0xefffffff, RZ, 0xc0, !PT ;  /* 0xefffffff02027812 */ /* 0x000fc600078ec0ff */
[----:B------:R-:W4:Y:S01]  /*7cd80*/  LDL.LU R223, [R1+0xb90] ;  /* 0x000b900001df7983 */ /* 0x000f220000300800 */
[----:B------:R-:W-:Y:S02]  /*7cd90*/  @P1 LOP3.LUT R2, R2, 0x10000000, RZ, 0xfc, !PT ;  /* 0x1000000002021812 */ /* 0x000fe400078efcff */
[----:B------:R-:W-:Y:S02]  /*7cda0*/  LOP3.LUT P1, RZ, R4, 0x20000, RZ, 0xc0, !PT ;  /* 0x0002000004ff7812 */ /* 0x000fe4000782c0ff */
[----:B------:R-:W-:Y:S02]  /*7cdb0*/  F2FP.SATFINITE.E4M3.F32.PACK_AB_MERGE_C R14, RZ, R14, RZ ;  /* 0x0000000eff0e723e */ /* 0x000fe400048070ff */
[----:B0-----:R-:W-:-:S05]  /*7cdc0*/  @!P4 IADD3 R16, P2, R184, R16, RZ ;  /* 0x00000010b810c210 */ /* 0x001fca0007f5e0ff */
[----:B------:R-:W-:-:S05]  /*7cdd0*/  @!P4 IMAD.X R17, R185, 0x1, R17, P2 ;  /* 0x00000001b911c824 */ /* 0x000fca00010e0611 */
[----:B------:R0:W-:Y:S02]  /*7cde0*/  @!P4 STG.E.U8 desc[UR32][R16.64+0xb8], R14 ;  /* 0x0000b80e1000c986 */ /* 0x0001e4000c101120 */
[----:B0-----:R-:W0:Y:S01]  /*7cdf0*/  @!P1 LDC.64 R14, c[0x0][0x5c0] ;  /* 0x00017000ff0e9b82 */ /* 0x001e220000000a00 */
[----:B------:R-:W-:Y:S02]  /*7ce00*/  FMUL R16, R220, UR27 ;  /* 0x0000001bdc107c20 */ /* 0x000fe40008400000 */
[----:B------:R-:W4:Y:S01]  /*7ce10*/  LDL.LU R220, [R1+0xb94] ;  /* 0x000b940001dc7983 */ /* 0x000f220000300800 */
[C---:B------:R-:W-:Y:S02]  /*7ce20*/  LOP3.LUT P6, RZ, R2.reuse, 0x80000000, RZ, 0xc0, !PT ;  /* 0x8000000002ff7812 */ /* 0x040fe400078cc0ff */
[----:B------:R-:W-:-:S04]  /*7ce30*/  LOP3.LUT R2, R2, 0xdfffffff, RZ, 0xc0, !PT ;  /* 0xdfffffff02027812 */ /* 0x000fc800078ec0ff */
[----:B------:R-:W-:Y:S02]  /*7ce40*/  @P0 LOP3.LUT R2, R2, 0x20000000, RZ, 0xfc, !PT ;  /* 0x2000000002020812 */ /* 0x000fe400078efcff */
[----:B------:R-:W-:Y:S02]  /*7ce50*/  F2FP.SATFINITE.E4M3.F32.PACK_AB_MERGE_C R16, RZ, R16, RZ ;  /* 0x00000010ff10723e */ /* 0x000fe400048070ff */
[----:B0-----:R-:W-:-:S05]  /*7ce60*/  @!P1 IADD3 R14, P0, R139, R14, RZ ;  /* 0x0000000e8b0e9210 */ /* 0x001fca0007f1e0ff */
[----:B------:R-:W-:-:S05]  /*7ce70*/  @!P1 IMAD.X R15, R159, 0x1, R15, P0 ;  /* 0x000000019f0f9824 */ /* 0x000fca00000e060f */
[----:B------:R0:W-:Y:S02]  /*7ce80*/  @!P1 STG.E.U8 desc[UR32][R14.64+0xb9], R16 ;  /* 0x0000b9100e009986 */ /* 0x0001e4000c101120 */
[----:B0-----:R-:W-:-:S05]  /*7ce90*/  FMUL R14, R222, UR27 ;  /* 0x0000001bde0e7c20 */ /* 0x001fca0008400000 */
[----:B------:R-:W-:-:S05]  /*7cea0*/  F2FP.SATFINITE.E4M3.F32.PACK_AB_MERGE_C R14, RZ, R14, RZ ;  /* 0x0000000eff0e723e */ /* 0x000fca00048070ff */
[----:B------:R0:W-:Y:S02]  /*7ceb0*/  @!P6 STG.E.U8 desc[UR32][R118.64], R14 ;  /* 0x0000000e7600e986 */ /* 0x0001e4000c101120 */
[----:B0-----:R-:W-:Y:S02]  /*7cec0*/  FMUL R14, R219, UR27 ;  /* 0x0000001bdb0e7c20 */ /* 0x001fe40008400000 */
[----:B------:R-:W4:Y:S01]  /*7ced0*/  LDL.LU R219, [R1+0xb98] ;  /* 0x000b980001db7983 */ /* 0x000f220000300800 */
[----:B------:R-:W-:Y:S02]  /*7cee0*/  ISETP.LT.OR P6, PT, R28, 0x1, !P3 ;  /* 0x000000011c00780c */ /* 0x000fe40005fc1670 */
[----:B------:R-:W-:-:S05]  /*7cef0*/  F2FP.SATFINITE.E4M3.F32.PACK_AB_MERGE_C R14, RZ, R14, RZ ;  /* 0x0000000eff0e723e */ /* 0x000fca00048070ff */
[----:B------:R0:W-:Y:S06]  /*7cf00*/  @!P5 STG.E.U8 desc[UR32][R112.64+0x1], R14 ;  /* 0x0000010e7000d986 */ /* 0x0001ec000c101120 */
[----:B0-----:R-:W0:Y:S01]  /*7cf10*/  @!P6 LDC.64 R14, c[0x0][0x5c0] ;  /* 0x00017000ff0eeb82 */ /* 0x001e220000000a00 */
[----:B--2---:R-:W-:Y:S02]  /*7cf20*/  FMUL R16, R218, UR27 ;  /* 0x0000001bda107c20 */ /* 0x004fe40008400000 */
[----:B------:R-:W2:Y:S01]  /*7cf30*/  LDL.LU R218, [R1+0xb9c] ;  /* 0x000b9c0001da7983 */ /* 0x000ea20000300800 */
[----:B------:R-:W-:-:S02]  /*7cf40*/  ISETP.LT.OR P1, PT, R28, 0x2, !P3 ;  /* 0x000000021c00780c */ /* 0x000fc40005f21670 */
[----:B0-----:R-:W-:Y:S01]  /*7cf50*/  @!P6 IADD3 R14, P0, R158, R14, RZ ;  /* 0x0000000e9e0ee210 */ /* 0x001fe20007f1e0ff */
[----:B------:R-:W2:Y:S01]  /*7cf60*/  LDL.LU R222, [R1+0xba0] ;  /* 0x000ba00001de7983 */ /* 0x000ea20000300800 */
[----:B------:R-:W-:-:S03]  /*7cf70*/  F2FP.SATFINITE.E4M3.F32.PACK_AB_MERGE_C R16, RZ, R16, RZ ;  /* 0x00000010ff10723e */ /* 0x000fc600048070ff */
[----:B------:R-:W-:-:S05]  /*7cf80*/  @!P6 IMAD.X R15, R160, 0x1, R15, P0 ;  /* 0x00000001a00fe824 */ /* 0x000fca00000e060f */
[----:B------:R0:W-:Y:S02]  /*7cf90*/  @!P6 STG.E.U8 desc[UR32][R14.64], R16 ;  /* 0x000000100e00e986 */ /* 0x0001e4000c101120 */
[----:B0-----:R-:W0:Y:S01]  /*7cfa0*/  @!P1 LDC.64 R14, c[0x0][0x5c0] ;  /* 0x00017000ff0e9b82 */ /* 0x001e220000000a00 */
[----:B------:R-:W-:Y:S02]  /*7cfb0*/  LOP3.LUT P2, RZ, R8, 0x4000, RZ, 0xc0, !PT ;  /* 0x0000400008ff7812 */ /* 0x000fe4000784c0ff */
[----:B0-----:R-:W-:-:S05]  /*7cfc0*/  @!P1 IADD3 R14, P0, R136, R14, RZ ;  /* 0x0000000e880e9210 */ /* 0x001fca0007f1e0ff */
[----:B------:R-:W-:Y:S02]  /*7cfd0*/  @!P1 IMAD.X R15, R138, 0x1, R15, P0 ;  /* 0x000000018a0f9824 */ /* 0x000fe400000e060f */
[----:B---3--:R-:W-:Y:S02]  /*7cfe0*/  FMUL R16, R221, UR27 ;  /* 0x0000001bdd107c20 */ /* 0x008fe40008400000 */
[----:B------:R-:W3:Y:S03]  /*7cff0*/  LDL.LU R221, [R1+0xba4] ;  /* 0x000ba40001dd7983 */ /* 0x000ee60000300800 */
[----:B------:R-:W-:-:S05]  /*7d000*/  F2FP.SATFINITE.E4M3.F32.PACK_AB_MERGE_C R16, RZ, R16, RZ ;  /* 0x00000010ff10723e */ /* 0x000fca00048070ff */
[----:B------:R4:W-:Y:S02]  /*7d010*/  @!P1 STG.E.U8 desc[UR32][R14.64+0x1], R16 ;  /* 0x000001100e009986 */ /* 0x0009e4000c101120 */
[----:B----4-:R-:W-:-:S05]  /*7d020*/  FMUL R14, R223, UR27 ;  /* 0x0000001bdf0e7c20 */ /* 0x010fca0008400000 */
[----:B------:R-:W-:-:S05]  /*7d030*/  F2FP.SATFINITE.E4M3.F32.PACK_AB_MERGE_C R14, RZ, R14, RZ ;  /* 0x0000000eff0e723e */ /* 0x000fca00048070ff */
[----:B------:R0:W-:Y:S02]  /*7d040*/  @!P2 STG.E.U8 desc[UR32][R116.64+0x8], R14 ;  /* 0x0000080e7400a986 */ /* 0x0001e4000c101120 */
[----:B0-----:R-:W-:Y:S02]  /*7d050*/  FMUL R14, R220, UR27 ;  /* 0x0000001bdc0e7c20 */ /* 0x001fe40008400000 */
[----:B------:R-:W4:Y:S01]  /*7d060*/  LDL.LU R220, [R1+0xba8] ;  /* 0x000ba80001dc7983 */ /* 0x000f220000300800 */
[----:B------:R-:W-:Y:S02]  /*7d070*/  LOP3.LUT P4, RZ, R8, 0x1000, RZ, 0xc0, !PT ;  /* 0x0000100008ff7812 */ /* 0x000fe4000788c0ff */
[----:B------:R-:W-:Y:S02]  /*7d080*/  ISETP.LT.OR P2, PT, R28, 0x9, !P3 ;  /* 0x000000091c00780c */ /* 0x000fe40005f41670 */
[----:B------:R-:W-:-:S09]  /*7d090*/  F2FP.SATFINITE.E4M3.F32.PACK_AB_MERGE_C R14, RZ, R14, RZ ;  /* 0x0000000eff0e723e */ /* 0x000fd200048070ff */
[----:B------:R0:W-:Y:S02]  /*7d0a0*/  @!P4 STG.E.U8 desc[UR32][R108.64+0x9], R14 ;  /* 0x0000090e6c00c986 */ /* 0x0001e4000c101120 */
[----:B0-----:R-:W0:Y:S01]  /*7d0b0*/  @!P2 LDC.64 R14, c[0x0][0x5c0] ;  /* 0x00017000ff0eab82 */ /* 0x001e220000000a00 */
[----:B------:R-:W-:Y:S02]  /*7d0c0*/  FMUL R16, R219, UR27 ;  /* 0x0000001bdb107c20 */ /* 0x000fe40008400000 */
[----:B------:R-:W4:Y:S01]  /*7d0d0*/  LDL.LU R219, [R1+0xbac] ;  /* 0x000bac0001db7983 */ /* 0x000f220000300800 */
[----:B0-----:R-:W-:-:S03]  /*7d0e0*/  @!P2 IADD3 R14, P0, R186, R14, RZ ;  /* 0x0000000eba0ea210 */ /* 0x001fc60007f1e0ff */
[----:B------:R-:W4:Y:S01]  /*7d0f0*/  LDL.LU R223, [R1+0xbb0] ;  /* 0x000bb00001df7983 */ /* 0x000f220000300800 */
[----:B------:R-:W-:Y:S01]  /*7d100*/  F2FP.SATFINITE.E4M3.F32.PACK_AB_MERGE_C R16, RZ, R16, RZ ;  /* 0x00000010ff10723e */ /* 0x000fe200048070ff */
[----:B------:R-:W-:-:S05]  /*7d110*/  @!P2 IMAD.X R15, R187, 0x1, R15, P0 ;  /* 0x00000001bb0fa824 */ /* 0x000fca00000e060f */
[----:B------:R0:W-:Y:S01]  /*7d120*/  @!P2 STG.E.U8 desc[UR32][R14.64+0x8], R16 ;  /* 0x000008100e00a986 */ /* 0x0001e2000c101120 */
[----:B------:R-:W-:-:S13]  /*7d130*/  ISETP.LT.OR P1, PT, R28, 0xa, !P3 ;  /* 0x0000000a1c00780c */ /* 0x000fda0005f21670 */
[----:B0-----:R-:W0:Y:S01]  /*7d140*/  @!P1 LDC.64 R14, c[0x0][0x5c0] ;  /* 0x00017000ff0e9b82 */ /* 0x001e220000000a00 */
[----:B--2---:R-:W-:Y:S02]  /*7d150*/  FMUL R16, R218, UR27 ;  /* 0x0000001bda107c20 */ /* 0x004fe40008400000 */
[----:B------:R-:W2:Y:S01]  /*7d160*/  LDL.LU R218, [R1+0xbb4] ;  /* 0x000bb40001da7983 */ /* 0x000ea20000300800 */
[----:B0-----:R-:W-:Y:S02]  /*7d170*/  @!P1 IADD3 R14, P0, R162, R14, RZ ;  /* 0x0000000ea20e9210 */ /* 0x001fe40007f1e0ff */
[----:B------:R-:W-:-:S03]  /*7d180*/  F2FP.SATFINITE.E4M3.F32.PACK_AB_MERGE_C R16, RZ, R16, RZ ;  /* 0x00000010ff10723e */ /* 0x000fc600048070ff */
[----:B------:R-:W-:Y:S01]  /*7d190*/  @!P1 IMAD.X R15, R163, 0x1, R15, P0 ;  /* 0x00000001a30f9824 */ /* 0x000fe200000e060f */
[----:B------:R-:W-:-:S04]  /*7d1a0*/  LOP3.LUT P5, RZ, R8, 0x800, RZ, 0xc0, !PT ;  /* 0x0000080008ff7812 */ /* 0x000fc800078ac0ff */
[----:B------:R0:W-:Y:S02]  /*7d1b0*/  @!P1 STG.E.U8 desc[UR32][R14.64+0x9], R16 ;  /* 0x000009100e009986 */ /* 0x0001e4000c101120 */
[----:B0-----:R-:W-:-:S05]  /*7d1c0*/  FMUL R14, R222, UR27 ;  /* 0x0000001bde0e7c20 */ /* 0x001fca0008400000 */
[----:B------:R-:W-:-:S05]  /*7d1d0*/  F2FP.SATFINITE.E4M3.F32.PACK_AB_MERGE_C R14, RZ, R14, RZ ;  /* 0x0000000eff0e723e */ /* 0x000fca00048070ff */
[----:B------:R3:W-:Y:S01]  /*7d1e0*/  @!P5 STG.E.U8 desc[UR32][R110.64+0x10], R14 ;  /* 0x0000100e6e00d986 */ /* 0x0007e2000c101120 */
[----:B------:R-:W-:Y:S02]  /*7d1f0*/  LOP3.LUT P6, RZ, R8, 0x200, RZ, 0xc0, !PT ;  /* 0x0000020008ff7812 */ /* 0x000fe400078cc0ff */
[----:B------:R-:W-:Y:S01]  /*7d200*/  ISETP.LT.OR P5, PT, R28, 0x11, !P3 ;  /* 0x000000111c00780c */ /* 0x000fe20005fa1670 */
[----:B---3--:R-:W-:Y:S02]  /*7d210*/  FMUL R14, R221, UR27 ;  /* 0x0000001bdd0e7c20 */ /* 0x008fe40008400000 */
[----:B------:R-:W3:Y:S03]  /*7d220*/  LDL.LU R221, [R1+0xbb8] ;  /* 0x000bb80001dd7983 */ /* 0x000ee60000300800 */
[----:B------:R-:W-:-:S05]  /*7d230*/  F2FP.SATFINITE.E4M3.F32.PACK_AB_MERGE_C R14, RZ, R14, RZ ;  /* 0x0000000eff0e723e */ /* 0x000fca00048070ff */
[----:B------:R0:W-:Y:S02]  /*7d240*/  @!P6 STG.E.U8 desc[UR32][R102.64+0x11], R14 ;  /* 0x0000110e6600e986 */ /* 0x0001e4000c101120 */
[----:B0-----:R-:W0:Y:S01]  /*7d250*/  @!P5 LDC.64 R14, c[0x0][0x5c0] ;  /* 0x00017000ff0edb82 */ /* 0x001e220000000a00 */
[----:B----4-:R-:W-:Y:S02]  /*7d260*/  FMUL R16, R220, UR27 ;  /* 0x0000001bdc107c20 */ /* 0x010fe40008400000 */
        /* <DEDUP_REMOVED lines=8> */
[----:B------:R-:W-:Y:S02]  /*7d2f0*/  FMUL R16, R219, UR27 ;  /* 0x0000001bdb107c20 */ /* 0x000fe40008400000 */
[----:B------:R-:W4:Y:S01]  /*7d300*/  LDL.LU R219, [R1+0xbc4] ;  /* 0x000bc40001db7983 */ /* 0x000f220000300800 */
[----:B0-----:R-:W-:Y:S02]  /*7d310*/  @!P1 IADD3 R14, P0, R156, R14, RZ ;  /* 0x0000000e9c0e9210 */ /* 0x001fe40007f1e0ff */
[----:B------:R-:W-:-:S03]  /*7d320*/  F2FP.SATFINITE.E4M3.F32.PACK_AB_MERGE_C R16, RZ, R16, RZ ;  /* 0x00000010ff10723e */ /* 0x000fc600048070ff */
[----:B------:R-:W-:Y:S01]  /*7d330*/  @!P1 IMAD.X R15, R189, 0x1, R15, P0 ;  /* 0x00000001bd0f9824 */ /* 0x000fe200000e060f */
[----:B------:R-:W-:-:S04]  /*7d340*/  LOP3.LUT P4, RZ, R8, 0x80, RZ, 0xc0, !PT ;  /* 0x0000008008ff7812 */ /* 0x000fc8000788c0ff */
[----:B------:R0:W-:Y:S02]  /*7d350*/  @!P1 STG.E.U8 desc[UR32][R14.64+0x11], R16 ;  /* 0x000011100e009986 */ /* 0x0001e4000c101120 */
[----:B0-----:R-:W-:-:S05]  /*7d360*/  FMUL R14, R223, UR27 ;  /* 0x0000001bdf0e7c20 */ /* 0x001fca0008400000 */
[----:B------:R-:W-:-:S05]  /*7d370*/  F2FP.SATFINITE.E4M3.F32.PACK_AB_MERGE_C R14, RZ, R14, RZ ;  /* 0x0000000eff0e723e */ /* 0x000fca00048070ff */
[----:B------:R2:W-:Y:S02]  /*7d380*/  @!P4 STG.E.U8 desc[UR32][R106.64+0x18], R14 ;  /* 0x0000180e6a00c986 */ /* 0x0005e4000c101120 */
[----:B--2---:R-:W-:Y:S02]  /*7d390*/  FMUL R14, R218, UR27 ;  /* 0x0000001bda0e7c20 */ /* 0x004fe40008400000 */
[----:B------:R-:W2:Y:S01]  /*7d3a0*/  LDL.LU R218, [R1+0xbc8] ;  /* 0x000bc80001da7983 */ /* 0x000ea20000300800 */
[----:B------:R-:W-:Y:S02]  /*7d3b0*/  LOP3.LUT P2, RZ, R8, 0x40, RZ, 0xc0, !PT ;  /* 0x0000004008ff7812 */ /* 0x000fe4000784c0ff */
[----:B------:R-:W-:Y:S02]  /*7d3c0*/  ISETP.LT.OR P4, PT, R28, 0x19, !P3 ;  /* 0x000000191c00780c */ /* 0x000fe40005f81670 */
[----:B------:R-:W-:-:S09]  /*7d3d0*/  F2FP.SATFINITE.E4M3.F32.PACK_AB_MERGE_C R14, RZ, R14, RZ ;  /* 0x0000000eff0e723e */ /* 0x000fd200048070ff */
[----:B------:R0:W-:Y:S02]  /*7d3e0*/  @!P2 STG.E.U8 desc[UR32][R98.64+0x19], R14 ;  /* 0x0000190e6200a986 */ /* 0x0001e4000c101120 */
[----:B0-----:R-:W0:Y:S01]  /*7d3f0*/  @!P4 LDC.64 R14, c[0x0][0x5c0] ;  /* 0x00017000ff0ecb82 */ /* 0x001e220000000a00 */
[----:B------:R-:W-:Y:S01]  /*7d400*/  ISETP.LT.OR P1, PT, R28, 0x1a, !P3 ;  /* 0x0000001a1c00780c */ /* 0x000fe20005f21670 */
[----:B---3--:R-:W-:Y:S02]  /*7d410*/  FMUL R16, R221, UR27 ;  /* 0x0000001bdd107c20 */ /* 0x008fe40008400000 */
[----:B------:R-:W3:Y:S01]  /*7d420*/  LDL.LU R221, [R1+0xbcc] ;  /* 0x000bcc0001dd7983 */ /* 0x000ee20000300800 */
[----:B0-----:R-:W-:-:S03]  /*7d430*/  @!P4 IADD3 R14, P0, R157, R14, RZ ;  /* 0x0000000e9d0ec210 */ /* 0x001fc60007f1e0ff */
[----:B------:R-:W3:Y:S01]  /*7d440*/  LDL.LU R223, [R1+0xbd0] ;  /* 0x000bd00001df7983 */ /* 0x000ee20000300800 */
[----:B------:R-:W-:Y:S01]  /*7d450*/  F2FP.SATFINITE.E4M3.F32.PACK_AB_MERGE_C R16, RZ, R16, RZ ;  /* 0x00000010ff10723e */ /* 0x000fe200048070ff */
[----:B------:R-:W-:-:S05]  /*7d460*/  @!P4 IMAD.X R15, R168, 0x1, R15, P0 ;  /* 0x00000001a80fc824 */ /* 0x000fca00000e060f */
[----:B------:R0:W-:Y:S02]  /*7d470*/  @!P4 STG.E.U8 desc[UR32][R14.64+0x18], R16 ;  /* 0x000018100e00c986 */ /* 0x0001e4000c101120 */
[----:B0-----:R-:W0:Y:S01]  /*7d480*/  @!P1 LDC.64 R14, c[0x0][0x5c0] ;  /* 0x00017000ff0e9b82 */ /* 0x001e220000000a00 */
[----:B----4-:R-:W-:Y:S02]  /*7d490*/  FMUL R16, R220, UR27 ;  /* 0x0000001bdc107c20 */ /* 0x010fe40008400000 */
        /* <DEDUP_REMOVED lines=9> */
[----:B0-----:R-:W-:Y:S02]  /*7d530*/  FMUL R14, R219, UR27 ;  /* 0x0000001bdb0e7c20 */ /* 0x001fe40008400000 */
[----:B------:R-:W4:Y:S01]  /*7d540*/  LDL.LU R219, [R1+0xbd8] ;  /* 0x000bd80001db7983 */ /* 0x000f220000300800 */
[----:B------:R-:W-:Y:S02]  /*7d550*/  LOP3.LUT P5, RZ, R8, 0x4, RZ, 0xc0, !PT ;  /* 0x0000000408ff7812 */ /* 0x000fe400078ac0ff */
[----:B------:R-:W-:Y:S02]  /*7d560*/  ISETP.LT.OR P6, PT, R28, 0x21, !P3 ;  /* 0x000000211c00780c */ /* 0x000fe40005fc1670 */
[----:B------:R-:W-:Y:S01]  /*7d570*/  F2FP.SATFINITE.E4M3.F32.PACK_AB_MERGE_C R14, RZ, R14, RZ ;  /* 0x0000000eff0e723e */ /* 0x000fe200048070ff */
[----:B--2---:R-:W-:-:S02]  /*7d580*/  FMUL R16, R218, UR27 ;  /* 0x0000001bda107c20 */ /* 0x004fc40008400000 */
[----:B------:R-:W2:Y:S06]  /*7d590*/  LDL.LU R218, [R1+0xbdc] ;  /* 0x000bdc0001da7983 */ /* 0x000eac0000300800 */
[----:B------:R0:W-:Y:S01]  /*7d5a0*/  @!P5 STG.E.U8 desc[UR32][R90.64+0x21], R14 ;  /* 0x0000210e5a00d986 */ /* 0x0001e2000c101120 */
[----:B------:R-:W-:Y:S02]  /*7d5b0*/  ISETP.LT.OR P1, PT, R28, 0x22, !P3 ;  /* 0x000000221c00780c */ /* 0x000fe40005f21670 */
[----:B------:R-:W-:Y:S01]  /*7d5c0*/  F2FP.SATFINITE.E4M3.F32.PACK_AB_MERGE_C R16, RZ, R16, RZ ;  /* 0x00000010ff10723e */ /* 0x000fe200048070ff */
[----:B------:R-:W2:Y:S01]  /*7d5d0*/  LDL.LU R222, [R1+0xbe0] ;  /* 0x000be00001de7983 */ /* 0x000ea20000300800 */
[----:B0-----:R-:W0:Y:S02]  /*7d5e0*/  @!P6 LDC.64 R14, c[0x0][0x5c0] ;  /* 0x00017000ff0eeb82 */ /* 0x001e240000000a00 */
[----:B0-----:R-:W-:-:S05]  /*7d5f0*/  @!P6 IADD3 R14, P0, R169, R14, RZ ;  /* 0x0000000ea90ee210 */ /* 0x001fca0007f1e0ff */
[----:B------:R-:W-:-:S05]  /*7d600*/  @!P6 IMAD.X R15, R191, 0x1, R15, P0 ;  /* 0x00000001bf0fe824 */ /* 0x000fca00000e060f */
[----:B------:R0:W-:Y:S02]  /*7d610*/  @!P6 STG.E.U8 desc[UR32][R14.64+0x20], R16 ;  /* 0x000020100e00e986 */ /* 0x0001e4000c101120 */
[----:B0-----:R-:W0:Y:S01]  /*7d620*/  @!P1 LDC.64 R14, c[0x0][0x5c0] ;  /* 0x00017000ff0e9b82 */ /* 0x001e220000000a00 */
[----:B---3--:R-:W-:Y:S02]  /*7d630*/  FMUL R16, R221, UR27 ;  /* 0x0000001bdd107c20 */ /* 0x008fe40008400000 */
[----:B------:R-:W3:Y:S03]  /*7d640*/  LDL.LU R221, [R1+0xbe4] ;  /* 0x000be40001dd7983 */ /* 0x000ee60000300800 */
[----:B------:R-:W-:Y:S02]  /*7d650*/  F2FP.SATFINITE.E4M3.F32.PACK_AB_MERGE_C R16, RZ, R16, RZ ;  /* 0x00000010ff10723e */ /* 0x000fe400048070ff */
[----:B0-----:R-:W-:-:S02]  /*7d660*/  @!P1 IADD3 R14, P0, R152, R14, RZ ;  /* 0x0000000e980e9210 */ /* 0x001fc40007f1e0ff */
[----:B------:R-:W-:-:S03]  /*7d670*/  LOP3.LUT P2, RZ, R8, 0x2, RZ, 0xc0, !PT ;  /* 0x0000000208ff7812 */ /* 0x000fc6000784c0ff */
[----:B------:R-:W-:-:S05]  /*7d680*/  @!P1 IMAD.X R15, R153, 0x1, R15, P0 ;  /* 0x00000001990f9824 */ /* 0x000fca00000e060f */
[----:B------:R0:W-:Y:S02]  /*7d690*/  @!P1 STG.E.U8 desc[UR32][R14.64+0x21], R16 ;  /* 0x000021100e009986 */ /* 0x0001e4000c101120 */
[----:B0-----:R-:W-:-:S05]  /*7d6a0*/  FMUL R14, R223, UR27 ;  /* 0x0000001bdf0e7c20 */ /* 0x001fca0008400000 */
[----:B------:R-:W-:-:S05]  /*7d6b0*/  F2FP.SATFINITE.E4M3.F32.PACK_AB_MERGE_C R14, RZ, R14, RZ ;  /* 0x0000000eff0e723e */ /* 0x000fca00048070ff */
[----:B------:R4:W-:Y:S02]  /*7d6c0*/  @!P2 STG.E.U8 desc[UR32][R94.64+0x28], R14 ;  /* 0x0000280e5e00a986 */ /* 0x0009e4000c101120 */
[----:B----4-:R-:W-:Y:S02]  /*7d6d0*/  FMUL R14, R220, UR27 ;  /* 0x0000001bdc0e7c20 */ /* 0x010fe40008400000 */
        /* <DEDUP_REMOVED lines=67> */
[----:B------:R-:W-:Y:S01]  /*7db10*/  LOP3.LUT P6, RZ, R3, 0x2000000, RZ, 0xc0, !PT ;  /* 0x0200000003ff7812 */ /* 0x000fe200078cc0ff */
[----:B----4-:R-:W-:Y:S02]  /*7db20*/  FMUL R16, R220, UR27 ;  /* 0x0000001bdc107c20 */ /* 0x010fe40008400000 */
[----:B------:R-:W4:Y:S01]  /*7db30*/  LDL.LU R220, [R1+0xc14] ;  /* 0x000c140001dc7983 */ /* 0x000f220000300800 */
[----:B0-----:R-:W-:Y:S02]  /*7db40*/  @!P1 IADD3 R14, P0, R150, R14, RZ ;  /* 0x0000000e960e9210 */ /* 0x001fe40007f1e0ff */
[----:B------:R-:W-:-:S03]  /*7db50*/  F2FP.SATFINITE.E4M3.F32.PACK_AB_MERGE_C R16, RZ, R16, RZ ;  /* 0x00000010ff10723e */ /* 0x000fc600048070ff */
[----:B------:R-:W-:-:S05]  /*7db60*/  @!P1 IMAD.X R15, R151, 0x1, R15, P0 ;  /* 0x00000001970f9824 */ /* 0x000fca00000e060f */
        /* <DEDUP_REMOVED lines=220> */
[----:B------:R-:W-:-:S03]  /*7e930*/  F2FP.SATFINITE.E4M3.F32.PACK_AB_MERGE_C R16, RZ, R16, RZ ;  /* 0x00000010ff10723e */ /* 0x000fc600048070ff */
[----:B------:R-:W2:Y:S01]  /*7e940*/  LDL.LU R222, [R1+0xca0] ;  /* 0x000ca00001de7983 */ /* 0x000ea20000300800 */
[----:B0-----:R-:W0:Y:S01]  /*7e950*/  @!P6 LDC.64 R14, c[0x0][0x5c0] ;  /* 0x00017000ff0eeb82 */ /* 0x001e220000000a00 */
[----:B------:R-:W-:Y:S02]  /*7e960*/  ISETP.LT.OR P5, PT, R28, 0x82, !P3 ;  /* 0x000000821c00780c */ /* 0x000fe40005fa1670 */
        /* <DEDUP_REMOVED lines=15> */
[----:B------:R-:W4:Y:S04]  /*7ea60*/  LDL.LU R220, [R1+0xca8] ;  /* 0x000ca80001dc7983 */ /* 0x000f280000300800 */
[----:B------:R-:W4:Y:S01]  /*7ea70*/  LDL.LU R223, [R1+0xcac] ;  /* 0x000cac0001df7983 */ /* 0x000f220000300800 */
[----:B------:R-:W-:Y:S02]  /*7ea80*/  LOP3.LUT P4, RZ, R3, 0x1, RZ, 0xc0, !PT ;  /* 0x0000000103ff7812 */ /* 0x000fe4000788c0ff */
[----:B------:R-:W-:-:S02]  /*7ea90*/  ISETP.LT.OR P2, PT, R28, 0x89, !P3 ;  /* 0x000000891c00780c */ /* 0x000fc40005f41670 */
[----:B------:R-:W-:-:S09]  /*7eaa0*/  F2FP.SATFINITE.E4M3.F32.PACK_AB_MERGE_C R14, RZ, R14, RZ ;  /* 0x0000000eff0e723e */ /* 0x000fd200048070ff */
[----:B------:R0:W-:Y:S02]  /*7eab0*/  @!P4 STG.E.U8 desc[UR32][R36.64+0x89], R14 ;  /* 0x0000890e2400c986 */ /* 0x0001e4000c101120 */
[----:B0-----:R-:W0:Y:S01]  /*7eac0*/  @!P2 LDC.64 R14, c[0x0][0x5c0] ;  /* 0x00017000ff0eab82 */ /* 0x001e220000000a00 */
[----:B------:R-:W-:Y:S02]  /*7ead0*/  FMUL R16, R219, UR27 ;  /* 0x0000001bdb107c20 */ /* 0x000fe40008400000 */
[----:B------:R-:W4:Y:S01]  /*7eae0*/  LDL.LU R219, [R1+0xcb0] ;  /* 0x000cb00001db7983 */ /* 0x000f220000300800 */
[----:B0-----:R-:W-:Y:S02]  /*7eaf0*/  @!P2 IADD3 R14, P0, R208, R14, RZ ;  /* 0x0000000ed00ea210 */ /* 0x001fe40007f1e0ff */
[----:B------:R-:W-:-:S03]  /*7eb00*/  F2FP.SATFINITE.E4M3.F32.PACK_AB_MERGE_C R16, RZ, R16, RZ ;  /* 0x00000010ff10723e */ /* 0x000fc600048070ff */
        /* <DEDUP_REMOVED lines=10> */
[----:B------:R0:W-:Y:S01]  /*7ebb0*/  @!P0 STG.E.U8 desc[UR32][R14.64+0x89], R16 ;  /* 0x000089100e008986 */ /* 0x0001e2000c101120 */
[----:B------:R-:W-:Y:S02]  /*7ebc0*/  LOP3.LUT P6, RZ, R4, 0x40000000, RZ, 0xc0, !PT ;  /* 0x4000000004ff7812 */ /* 0x000fe400078cc0ff */
[----:B------:R-:W-:Y:S01]  /*7ebd0*/  LOP3.LUT P2, RZ, R2, 0x40000000, RZ, 0xc0, !PT ;  /* 0x4000000002ff7812 */ /* 0x000fe2000784c0ff */
[----:B0-----:R-:W-:Y:S02]  /*7ebe0*/  FMUL R14, R222, UR27 ;  /* 0x0000001bde0e7c20 */ /* 0x001fe40008400000 */
[----:B------:R-:W2:Y:S03]  /*7ebf0*/  LDL.LU R222, [R1+0xcb8] ;  /* 0x000cb80001de7983 */ /* 0x000ea60000300800 */
[----:B------:R-:W-:-:S05]  /*7ec00*/  F2FP.SATFINITE.E4M3.F32.PACK_AB_MERGE_C R14, RZ, R14, RZ ;  /* 0x0000000eff0e723e */ /* 0x000fca00048070ff */
[----:B------:R3:W-:Y:S01]  /*7ec10*/  @!P1 STG.E.U8 desc[UR32][R62.64+0x90], R14 ;  /* 0x0000900e3e009986 */ /* 0x0007e2000c101120 */
[----:B------:R-:W-:Y:S01]  /*7ec20*/  ISETP.LT.OR P1, PT, R28, 0x92, !P3 ;  /* 0x000000921c00780c */ /* 0x000fe20005f21670 */
[----:B---3--:R-:W-:Y:S02]  /*7ec30*/  FMUL R14, R221, UR27 ;  /* 0x0000001bdd0e7c20 */ /* 0x008fe40008400000 */
[----:B------:R-:W3:Y:S03]  /*7ec40*/  LDL.LU R221, [R1+0xcbc] ;  /* 0x000cbc0001dd7983 */ /* 0x000ee60000300800 */
[----:B------:R-:W-:-:S05]  /*7ec50*/  F2FP.SATFINITE.E4M3.F32.PACK_AB_MERGE_C R14, RZ, R14, RZ ;  /* 0x0000000eff0e723e */ /* 0x000fca00048070ff */
[----:B------:R0:W-:Y:S02]  /*7ec60*/  @!P6 STG.E.U8 desc[UR32][R42.64+0x91], R14 ;  /* 0x0000910e2a00e986 */ /* 0x0001e4000c101120 */
[----:B0-----:R-:W0:Y:S02]  /*7ec70*/  @!P2 LDC.64 R14, c[0x0][0x5c0] ;  /* 0x00017000ff0eab82 */ /* 0x001e240000000a00 */
[----:B0-----:R-:W-:-:S05]  /*7ec80*/  @!P2 IADD3 R14, P0, R161, R14, RZ ;  /* 0x0000000ea10ea210 */ /* 0x001fca0007f1e0ff */
[----:B------:R-:W-:Y:S02]  /*7ec90*/  @!P2 IMAD.X R15, R171, 0x1, R15, P0 ;  /* 0x00000001ab0fa824 */ /* 0x000fe400000e060f */
[----:B----4-:R-:W-:Y:S02]  /*7eca0*/  FMUL R16, R220, UR27 ;  /* 0x0000001bdc107c20 */ /* 0x010fe40008400000 */
[----:B------:R-:W4:Y:S03]  /*7ecb0*/  LDL.LU R220, [R1+0xcc0] ;  /* 0x000cc00001dc7983 */ /* 0x000f260000300800 */
[----:B------:R-:W-:-:S05]  /*7ecc0*/  F2FP.SATFINITE.E4M3.F32.PACK_AB_MERGE_C R16, RZ, R16, RZ ;  /* 0x00000010ff10723e */ /* 0x000fca00048070ff */
[----:B------:R0:W-:Y:S02]  /*7ecd0*/  @!P2 STG.E.U8 desc[UR32][R14.64+0x90], R16 ;  /* 0x000090100e00a986 */ /* 0x0001e4000c101120 */
[----:B0-----:R-:W0:Y:S01]  /*7ece0*/  @!P1 LDC.64 R14, c[0x0][0x5c0] ;  /* 0x00017000ff0e9b82 */ /* 0x001e220000000a00 */
[----:B------:R-:W-:-:S05]  /*7ecf0*/  FMUL R16, R223, UR27 ;  /* 0x0000001bdf107c20 */ /* 0x000fca0008400000 */
[----:B------:R-:W-:Y:S02]  /*7ed00*/  F2FP.SATFINITE.E4M3.F32.PACK_AB_MERGE_C R16, RZ, R16, RZ ;  /* 0x00000010ff10723e */ /* 0x000fe400048070ff */
[----:B0-----:R-:W-:-:S05]  /*7ed10*/  @!P1 IADD3 R14, P0, R137, R14, RZ ;  /* 0x0000000e890e9210 */ /* 0x001fca0007f1e0ff */
[----:B------:R-:W-:-:S05]  /*7ed20*/  @!P1 IMAD.X R15, R155, 0x1, R15, P0 ;  /* 0x000000019b0f9824 */ /* 0x000fca00000e060f */
[----:B------:R0:W-:Y:S02]  /*7ed30*/  @!P1 STG.E.U8 desc[UR32][R14.64+0x91], R16 ;  /* 0x000091100e009986 */ /* 0x0001e4000c101120 */
[----:B0-----:R-:W-:Y:S02]  /*7ed40*/  FMUL R14, R219, UR27 ;  /* 0x0000001bdb0e7c20 */ /* 0x001fe40008400000 */
[----:B------:R-:W4:Y:S01]  /*7ed50*/  LDL.LU R219, [R1+0xcc4] ;  /* 0x000cc40001db7983 */ /* 0x000f220000300800 */
[----:B------:R-:W-:Y:S02]  /*7ed60*/  LOP3.LUT P4, RZ, R4, 0x20000000, RZ, 0xc0, !PT ;  /* 0x2000000004ff7812 */ /* 0x000fe4000788c0ff */
[----:B------:R-:W-:-:S11]  /*7ed70*/  F2FP.SATFINITE.E4M3.F32.PACK_AB_MERGE_C R14, RZ, R14, RZ ;  /* 0x0000000eff0e723e */ /* 0x000fd600048070ff */
        /* <DEDUP_REMOVED lines=8> */
[----:B------:R-:W-:Y:S02]  /*7ee00*/  FMUL R16, R222, UR27 ;  /* 0x0000001bde107c20 */ /* 0x000fe40008400000 */
[----:B------:R-:W2:Y:S01]  /*7ee10*/  LDL.LU R222, [R1+0xccc] ;  /* 0x000ccc0001de7983 */ /* 0x000ea20000300800 */
[----:B------:R-:W-:Y:S02]  /*7ee20*/  ISETP.LT.OR P1, PT, R28, 0x9a, !P3 ;  /* 0x0000009a1c00780c */ /* 0x000fe40005f21670 */
[----:B------:R-:W-:Y:S02]  /*7ee30*/  F2FP.SATFINITE.E4M3.F32.PACK_AB_MERGE_C R16, RZ, R16, RZ ;  /* 0x00000010ff10723e */ /* 0x000fe400048070ff */
[----:B0-----:R-:W-:-:S05]  /*7ee40*/  @!P4 IADD3 R14, P0, R210, R14, RZ ;  /* 0x0000000ed20ec210 */ /* 0x001fca0007f1e0ff */
[----:B------:R-:W-:-:S05]  /*7ee50*/  @!P4 IMAD.X R15, R211, 0x1, R15, P0 ;  /* 0x00000001d30fc824 */ /* 0x000fca00000e060f */
[----:B------:R0:W-:Y:S02]  /*7ee60*/  @!P4 STG.E.U8 desc[UR32][R14.64+0x98], R16 ;  /* 0x000098100e00c986 */ /* 0x0001e4000c101120 */
[----:B0-----:R-:W0:Y:S01]  /*7ee70*/  @!P1 LDC.64 R14, c[0x0][0x5c0] ;  /* 0x00017000ff0e9b82 */ /* 0x001e220000000a00 */
[----:B---3--:R-:W-:Y:S02]  /*7ee80*/  FMUL R16, R221, UR27 ;  /* 0x0000001bdd107c20 */ /* 0x008fe40008400000 */
[----:B------:R-:W3:Y:S03]  /*7ee90*/  LDL.LU R221, [R1+0xcd0] ;  /* 0x000cd00001dd7983 */ /* 0x000ee60000300800 */
[----:B------:R-:W-:Y:S02]  /*7eea0*/  F2FP.SATFINITE.E4M3.F32.PACK_AB_MERGE_C R16, RZ, R16, RZ ;  /* 0x00000010ff10723e */ /* 0x000fe400048070ff */
[----:B0-----:R-:W-:-:S05]  /*7eeb0*/  @!P1 IADD3 R14, P0, R126, R14, RZ ;  /* 0x0000000e7e0e9210 */ /* 0x001fca0007f1e0ff */
[----:B------:R-:W-:-:S05]  /*7eec0*/  @!P1 IMAD.X R15, R127, 0x1, R15, P0 ;  /* 0x000000017f0f9824 */ /* 0x000fca00000e060f */
[----:B------:R4:W-:Y:S01]  /*7eed0*/  @!P1 STG.E.U8 desc[UR32][R14.64+0x99], R16 ;  /* 0x000099100e009986 */ /* 0x0009e2000c101120 */
[----:B------:R-:W-:Y:S01]  /*7eee0*/  LOP3.LUT P6, RZ, R4, 0x8000000, RZ, 0xc0, !PT ;  /* 0x0800000004ff7812 */ /* 0x000fe200078cc0ff */
[----:B----4-:R-:W-:Y:S02]  /*7eef0*/  FMUL R14, R220, UR27 ;  /* 0x0000001bdc0e7c20 */ /* 0x010fe40008400000 */
[----:B------:R-:W4:Y:S03]  /*7ef00*/  LDL.LU R220, [R1+0xcd4] ;  /* 0x000cd40001dc7983 */ /* 0x000f260000300800 */
[----:B------:R-:W-:-:S07]  /*7ef10*/  F2FP.SATFINITE.E4M3.F32.PACK_AB_MERGE_C R14, RZ, R14, RZ ;  /* 0x0000000eff0e723e */ /* 0x000fce00048070ff */
[----:B------:R0:W-:Y:S02]  /*7ef20*/  @!P6 STG.E.U8 desc[UR32][R78.64+0xa0], R14 ;  /* 0x0000a00e4e00e986 */ /* 0x0001e4000c101120 */
[----:B0-----:R-:W-:Y:S02]  /*7ef30*/  FMUL R14, R219, UR27 ;  /* 0x0000001bdb0e7c20 */ /* 0x001fe40008400000 */
[----:B------:R-:W4:Y:S04]  /*7ef40*/  LDL.LU R219, [R1+0xcd8] ;  /* 0x000cd80001db7983 */ /* 0x000f280000300800 */
[----:B------:R-:W4:Y:S01]  /*7ef50*/  LDL.LU R223, [R1+0xcdc] ;  /* 0x000cdc0001df7983 */ /* 0x000f220000300800 */
[----:B--2---:R-:W-:-:S03]  /*7ef60*/  FMUL R16, R218, UR27 ;  /* 0x0000001bda107c20 */ /* 0x004fc60008400000 */
[----:B------:R-:W2:Y:S01]  /*7ef70*/  LDL.LU R218, [R1+0xce0] ;  /* 0x000ce00001da7983 */ /* 0x000ea20000300800 */
[----:B------:R-:W-:Y:S02]  /*7ef80*/  LOP3.LUT P2, RZ, R4, 0x4000000, RZ, 0xc0, !PT ;  /* 0x0400000004ff7812 */ /* 0x000fe4000784c0ff */
[----:B------:R-:W-:Y:S02]  /*7ef90*/  ISETP.LT.OR P1, PT, R28, 0xa1, !P3 ;  /* 0x000000a11c00780c */ /* 0x000fe40005f21670 */
[----:B------:R-:W-:-:S09]  /*7efa0*/  F2FP.SATFINITE.E4M3.F32.PACK_AB_MERGE_C R14, RZ, R14, RZ ;  /* 0x0000000eff0e723e */ /* 0x000fd200048070ff */
[----:B------:R0:W-:Y:S02]  /*7efb0*/  @!P2 STG.E.U8 desc[UR32][R58.64+0xa1], R14 ;  /* 0x0000a10e3a00a986 */ /* 0x0001e4000c101120 */
[----:B0-----:R-:W0:Y:S01]  /*7efc0*/  @!P1 LDC.64 R14, c[0x0][0x5c0] ;  /* 0x00017000ff0e9b82 */ /* 0x001e220000000a00 */
[----:B------:R-:W-:Y:S02]  /*7efd0*/  ISETP.LT.OR P6, PT, R28, 0xa2, !P3 ;  /* 0x000000a21c00780c */ /* 0x000fe40005fc1670 */
[----:B------:R-:W-:Y:S02]  /*7efe0*/  F2FP.SATFINITE.E4M3.F32.PACK_AB_MERGE_C R16, RZ, R16, RZ ;  /* 0x00000010ff10723e */ /* 0x000fe400048070ff */
[----:B0-----:R-:W-:-:S05]  /*7eff0*/  @!P1 IADD3 R14, P2, R212, R14, RZ ;  /* 0x0000000ed40e9210 */ /* 0x001fca0007f5e0ff */
[----:B------:R-:W-:-:S05]  /*7f000*/  @!P1 IMAD.X R15, R213, 0x1, R15, P2 ;  /* 0x00000001d50f9824 */ /* 0x000fca00010e060f */
[----:B------:R0:W-:Y:S02]  /*7f010*/  @!P1 STG.E.U8 desc[UR32][R14.64+0xa0], R16 ;  /* 0x0000a0100e009986 */ /* 0x0001e4000c101120 */
[----:B0-----:R-:W0:Y:S01]  /*7f020*/  @!P6 LDC.64 R14, c[0x0][0x5c0] ;  /* 0x00017000ff0eeb82 */ /* 0x001e220000000a00 */
[----:B------:R-:W-:Y:S02]  /*7f030*/  FMUL R16, R222, UR27 ;  /* 0x0000001bde107c20 */ /* 0x000fe40008400000 */
[----:B------:R-:W2:Y:S03]  /*7f040*/  LDL.LU R222, [R1+0xce4] ;  /* 0x000ce40001de7983 */ /* 0x000ea60000300800 */
[----:B------:R-:W-:Y:S02]  /*7f050*/  F2FP.SATFINITE.E4M3.F32.PACK_AB_MERGE_C R16, RZ, R16, RZ ;  /* 0x00000010ff10723e */ /* 0x000fe400048070ff */
[----:B0-----:R-:W-:-:S05]  /*7f060*/  @!P6 IADD3 R14, P1, R122, R14, RZ ;  /* 0x0000000e7a0ee210 */ /* 0x001fca0007f3e0ff */
[----:B------:R-:W-:-:S05]  /*7f070*/  @!P6 IMAD.X R15, R123, 0x1, R15, P1 ;  /* 0x000000017b0fe824 */ /* 0x000fca00008e060f */
[----:B------:R3:W-:Y:S01]  /*7f080*/  @!P6 STG.E.U8 desc[UR32][R14.64+0xa1], R16 ;  /* 0x0000a1100e00e986 */ /* 0x0007e2000c101120 */
[C---:B------:R-:W-:Y:S01]  /*7f090*/  LOP3.LUT P5, RZ, R4.reuse, 0x2000000, RZ, 0xc0, !PT ;  /* 0x0200000004ff7812 */ /* 0x040fe200078ac0ff */
[----:B---3--:R-:W-:Y:S02]  /*7f0a0*/  FMUL R14, R221, UR27 ;  /* 0x0000001bdd0e7c20 */ /* 0x008fe40008400000 */
[----:B------:R-:W3:Y:S03]  /*7f0b0*/  LDL.LU R221, [R1+0xce8] ;  /* 0x000ce80001dd7983 */ /* 0x000ee60000300800 */
[----:B------:R-:W-:Y:S02]  /*7f0c0*/  F2FP.SATFINITE.E4M3.F32.PACK_AB_MERGE_C R14, RZ, R14, RZ ;  /* 0x0000000eff0e723e */ /* 0x000fe400048070ff */
[----:B------:R-:W-:-:S05]  /*7f0d0*/  LOP3.LUT P4, RZ, R4, 0x1000000, RZ, 0xc0, !PT ;  /* 0x0100000004ff7812 */ /* 0x000fca000788c0ff */
[----:B------:R4:W-:Y:S01]  /*7f0e0*/  @!P5 STG.E.U8 desc[UR32][R76.64+0xa8], R14 ;  /* 0x0000a80e4c00d986 */ /* 0x0009e2000c101120 */
[----:B------:R-:W-:Y:S01]  /*7f0f0*/  ISETP.LT.OR P5, PT, R28, 0xa9, !P3 ;  /* 0x000000a91c00780c */ /* 0x000fe20005fa1670 */
[----:B----4-:R-:W-:Y:S02]  /*7f100*/  FMUL R14, R220, UR27 ;  /* 0x0000001bdc0e7c20 */ /* 0x010fe40008400000 */
[----:B------:R-:W4:Y:S03]  /*7f110*/  LDL.LU R220, [R1+0xcec] ;  /* 0x000cec0001dc7983 */ /* 0x000f260000300800 */
[----:B------:R-:W-:-:S05]  /*7f120*/  F2FP.SATFINITE.E4M3.F32.PACK_AB_MERGE_C R14, RZ, R14, RZ ;  /* 0x0000000eff0e723e */ /* 0x000fca00048070ff */
[----:B------:R0:W-:Y:S02]  /*7f130*/  @!P4 STG.E.U8 desc[UR32][R68.64+0xa9], R14 ;  /* 0x0000a90e4400c986 */ /* 0x0001e4000c101120 */
[----:B0-----:R-:W0:Y:S02]  /*7f140*/  @!P5 LDC.64 R14, c[0x0][0x5c0] ;  /* 0x00017000ff0edb82 */ /* 0x001e240000000a00 */
[----:B0-----:R-:W-:Y:S01]  /*7f150*/  @!P5 IADD3 R14, P4, R182, R14, RZ ;  /* 0x0000000eb60ed210 */ /* 0x001fe20007f9e0ff */
[----:B------:R-:W-:Y:S02]  /*7f160*/  FMUL R16, R219, UR27 ;  /* 0x0000001bdb107c20 */ /* 0x000fe40008400000 */
[----:B------:R-:W4:Y:S02]  /*7f170*/  LDL.LU R219, [R1+0xcf0] ;  /* 0x000cf00001db7983 */ /* 0x000f240000300800 */
[----:B------:R-:W-:Y:S01]  /*7f180*/  @!P5 IMAD.X R15, R183, 0x1, R15, P4 ;  /* 0x00000001b70fd824 */ /* 0x000fe200020e060f */
[----:B------:R-:W-:-:S02]  /*7f190*/  LOP3.LUT P4, RZ, R2, 0x4000000, RZ, 0xc0, !PT ;  /* 0x0400000002ff7812 */ /* 0x000fc4000788c0ff */
[----:B------:R-:W-:-:S05]  /*7f1a0*/  F2FP.SATFINITE.E4M3.F32.PACK_AB_MERGE_C R16, RZ, R16, RZ ;  /* 0x00000010ff10723e */ /* 0x000fca00048070ff */
[----:B------:R0:W-:Y:S06]  /*7f1b0*/  @!P5 STG.E.U8 desc[UR32][R14.64+0xa8], R16 ;  /* 0x0000a8100e00d986 */ /* 0x0001ec000c101120 */
[----:B0-----:R-:W0:Y:S01]  /*7f1c0*/  @!P4 LDC.64 R14, c[0x0][0x5c0] ;  /* 0x00017000ff0ecb82 */ /* 0x001e220000000a00 */
[----:B------:R-:W-:-:S05]  /*7f1d0*/  FMUL R16, R223, UR27 ;  /* 0x0000001bdf107c20 */ /* 0x000fca0008400000 */
[----:B------:R-:W-:Y:S02]  /*7f1e0*/  F2FP.SATFINITE.E4M3.F32.PACK_AB_MERGE_C R16, RZ, R16, RZ ;  /* 0x00000010ff10723e */ /* 0x000fe400048070ff */
[----:B0-----:R-:W-:-:S05]  /*7f1f0*/  @!P4 IADD3 R14, P5, R166, R14, RZ ;  /* 0x0000000ea60ec210 */ /* 0x001fca0007fbe0ff */
[----:B------:R-:W-:-:S05]  /*7f200*/  @!P4 IMAD.X R15, R167, 0x1, R15, P5 ;  /* 0x00000001a70fc824 */ /* 0x000fca00028e060f */
[----:B------:R2:W-:Y:S02]  /*7f210*/  @!P4 STG.E.U8 desc[UR32][R14.64+0xa9], R16 ;  /* 0x0000a9100e00c986 */ /* 0x0005e4000c101120 */
[----:B--2---:R-:W-:Y:S02]  /*7f220*/  FMUL R14, R218, UR27 ;  /* 0x0000001bda0e7c20 */ /* 0x004fe40008400000 */
[----:B------:R-:W2:Y:S01]  /*7f230*/  LDL.LU R218, [R1+0xcf4] ;  /* 0x000cf40001da7983 */ /* 0x000ea20000300800 */
[C---:B------:R-:W-:Y:S02]  /*7f240*/  LOP3.LUT P2, RZ, R4.reuse, 0x800000, RZ, 0xc0, !PT ;  /* 0x0080000004ff7812 */ /* 0x040fe4000784c0ff */
[----:B------:R-:W-:Y:S01]  /*7f250*/  F2FP.SATFINITE.E4M3.F32.PACK_AB_MERGE_C R14, RZ, R14, RZ ;  /* 0x0000000eff0e723e */ /* 0x000fe200048070ff */
[----:B------:R-:W2:Y:S01]  /*7f260*/  LDL.LU R223, [R1+0xcf8] ;  /* 0x000cf80001df7983 */ /* 0x000ea20000300800 */
[----:B------:R-:W-:Y:S02]  /*7f270*/  LOP3.LUT P4, RZ, R4, 0x400000, RZ, 0xc0, !PT ;  /* 0x0040000004ff7812 */ /* 0x000fe4000788c0ff */
[----:B------:R-:W-:-:S07]  /*7f280*/  LOP3.LUT P5, RZ, R2, 0x2000000, RZ, 0xc0, !PT ;  /* 0x0200000002ff7812 */ /* 0x000fce00078ac0ff */
[----:B------:R0:W-:Y:S01]  /*7f290*/  @!P2 STG.E.U8 desc[UR32][R96.64+0xb0], R14 ;  /* 0x0000b00e6000a986 */ /* 0x0001e2000c101120 */
[----:B------:R-:W-:Y:S01]  /*7f2a0*/  LOP3.LUT P6, RZ, R2, 0x8000000, RZ, 0xc0, !PT ;  /* 0x0800000002ff7812 */ /* 0x000fe200078cc0ff */
[----:B0-----:R-:W-:Y:S01]  /*7f2b0*/  FMUL R14, R222, UR27 ;  /* 0x0000001bde0e7c20 */ /* 0x001fe20008400000 */
[----:B------:R-:W-:Y:S01]  /*7f2c0*/  LOP3.LUT P1, RZ, R2, 0x10000000, RZ, 0xc0, !PT ;  /* 0x1000000002ff7812 */ /* 0x000fe2000782c0ff */
[----:B------:R-:W2:Y:S03]  /*7f2d0*/  LDL.LU R222, [R1+0xcfc] ;  /* 0x000cfc0001de7983 */ /* 0x000ea60000300800 */
[----:B------:R-:W-:-:S05]  /*7f2e0*/  F2FP.SATFINITE.E4M3.F32.PACK_AB_MERGE_C R14, RZ, R14, RZ ;  /* 0x0000000eff0e723e */ /* 0x000fca00048070ff */
[----:B------:R0:W-:Y:S02]  /*7f2f0*/  @!P4 STG.E.U8 desc[UR32][R74.64+0xb1], R14 ;  /* 0x0000b10e4a00c986 */ /* 0x0001e4000c101120 */
[----:B0-----:R-:W0:Y:S01]  /*7f300*/  @!P5 LDC.64 R14, c[0x0][0x5c0] ;  /* 0x00017000ff0edb82 */ /* 0x001e220000000a00 */
[----:B---3--:R-:W-:Y:S01]  /*7f310*/  FMUL R16, R221, UR27 ;  /* 0x0000001bdd107c20 */ /* 0x008fe20008400000 */
[----:B0-----:R-:W-:Y:S01]  /*7f320*/  @!P5 IADD3 R14, P4, R214, R14, RZ ;  /* 0x0000000ed60ed210 */ /* 0x001fe20007f9e0ff */
[----:B------:R-:W3:Y:S03]  /*7f330*/  LDL.LU R221, [R1+0xd00] ;  /* 0x000d000001dd7983 */ /* 0x000ee60000300800 */
[----:B------:R-:W-:Y:S01]  /*7f340*/  F2FP.SATFINITE.E4M3.F32.PACK_AB_MERGE_C R16, RZ, R16, RZ ;  /* 0x00000010ff10723e */ /* 0x000fe200048070ff */
[----:B------:R-:W-:-:S05]  /*7f350*/  @!P5 IMAD.X R15, R215, 0x1, R15, P4 ;  /* 0x00000001d70fd824 */ /* 0x000fca00020e060f */
[----:B------:R0:W-:Y:S02]  /*7f360*/  @!P5 STG.E.U8 desc[UR32][R14.64+0xb0], R16 ;  /* 0x0000b0100e00d986 */ /* 0x0001e4000c101120 */
[----:B0-----:R-:W0:Y:S01]  /*7f370*/  @!P6 LDC.64 R14, c[0x0][0x5c0] ;  /* 0x00017000ff0eeb82 */ /* 0x001e220000000a00 */
[----:B----4-:R-:W-:Y:S01]  /*7f380*/  FMUL R16, R220, UR27 ;  /* 0x0000001bdc107c20 */ /* 0x010fe20008400000 */
[----:B------:R-:W-:Y:S01]  /*7f390*/  LOP3.LUT P0, RZ, R2, 0x20000000, RZ, 0xc0, !PT ;  /* 0x2000000002ff7812 */ /* 0x000fe2000780c0ff */
[----:B------:R-:W4:Y:S03]  /*7f3a0*/  LDL.LU R220, [R1+0xd04] ;  /* 0x000d040001dc7983 */ /* 0x000f260000300800 */
[----:B------:R-:W-:Y:S02]  /*7f3b0*/  F2FP.SATFINITE.E4M3.F32.PACK_AB_MERGE_C R16, RZ, R16, RZ ;  /* 0x00000010ff10723e */ /* 0x000fe400048070ff */
[----:B0-----:R-:W-:-:S05]  /*7f3c0*/  @!P6 IADD3 R14, P4, R120, R14, RZ ;  /* 0x0000000e780ee210 */ /* 0x001fca0007f9e0ff */
[----:B------:R-:W-:Y:S01]  /*7f3d0*/  @!P6 IMAD.X R15, R121, 0x1, R15, P4 ;  /* 0x00000001790fe824 */ /* 0x000fe200020e060f */
[----:B------:R-:W-:-:S04]  /*7f3e0*/  LOP3.LUT P4, RZ, R4, 0x200000, RZ, 0xc0, !PT ;  /* 0x0020000004ff7812 */ /* 0x000fc8000788c0ff */
[----:B------:R0:W-:Y:S02]  /*7f3f0*/  @!P6 STG.E.U8 desc[UR32][R14.64+0xb1], R16 ;  /* 0x0000b1100e00e986 */ /* 0x0001e4000c101120 */
[----:B0-----:R-:W-:Y:S02]  /*7f400*/  FMUL R14, R219, UR27 ;  /* 0x0000001bdb0e7c20 */ /* 0x001fe40008400000 */
[----:B------:R-:W4:Y:S03]  /*7f410*/  LDL.LU R219, [R1+0xd08] ;  /* 0x000d080001db7983 */ /* 0x000f260000300800 */
[----:B------:R-:W-:-:S05]  /*7f420*/  F2FP.SATFINITE.E4M3.F32.PACK_AB_MERGE_C R14, RZ, R14, RZ ;  /* 0x0000000eff0e723e */ /* 0x000fca00048070ff */
[----:B------:R0:W-:Y:S02]  /*7f430*/  @!P4 STG.E.U8 desc[UR32][R18.64+0xb8], R14 ;  /* 0x0000b80e1200c986 */ /* 0x0001e4000c101120 */
[----:B0-----:R-:W0:Y:S02]  /*7f440*/  @!P1 LDC.64 R14, c[0x0][0x5c0] ;  /* 0x00017000ff0e9b82 */ /* 0x001e240000000a00 */
[----:B0-----:R-:W-:-:S05]  /*7f450*/  @!P1 IADD3 R20, P4, R216, R14, RZ ;  /* 0x0000000ed8149210 */ /* 0x001fca0007f9e0ff */
[----:B------:R-:W-:Y:S02]  /*7f460*/  @!P1 IMAD.X R21, R217, 0x1, R15, P4 ;  /* 0x00000001d9159824 */ /* 0x000fe400020e060f */
[----:B------:R-:W0:Y:S02]  /*7f470*/  @!P0 LDC.64 R14, c[0x0][0x5c0] ;  /* 0x00017000ff0e8b82 */ /* 0x000e240000000a00 */
[----:B0-----:R-:W-:Y:S01]  /*7f480*/  @!P0 IADD3 R22, P4, R114, R14, RZ ;  /* 0x0000000e72168210 */ /* 0x001fe20007f9e0ff */
[----:B--2---:R-:W-:Y:S02]  /*7f490*/  FMUL R14, R218, UR27 ;  /* 0x0000001bda0e7c20 */ /* 0x004fe40008400000 */
[----:B------:R-:W2:Y:S02]  /*7f4a0*/  LDL.LU R218, [R1+0xd0c] ;  /* 0x000d0c0001da7983 */ /* 0x000ea40000300800 */
[----:B------:R-:W-:Y:S01]  /*7f4b0*/  @!P0 IMAD.X R23, R115, 0x1, R15, P4 ;  /* 0x0000000173178824 */ /* 0x000fe200020e060f */
[----:B------:R-:W-:-:S02]  /*7f4c0*/  ISETP.GE.AND P4, PT, R11, 0x181, PT ;  /* 0x000001810b00780c */ /* 0x000fc40003f86270 */
[----:B------:R-:W-:Y:S02]  /*7f4d0*/  LOP3.LUT P5, RZ, R4, 0x100000, RZ, 0xc0, !PT ;  /* 0x0010000004ff7812 */ /* 0x000fe400078ac0ff */
[----:B------:R-:W-:Y:S02]  /*7f4e0*/  ISETP.LT.OR P6, PT, R28, 0x1, !P4 ;  /* 0x000000011c00780c */ /* 0x000fe400067c1670 */
[----:B------:R-:W-:-:S09]  /*7f4f0*/  F2FP.SATFINITE.E4M3.F32.PACK_AB_MERGE_C R14, RZ, R14, RZ ;  /* 0x0000000eff0e723e */ /* 0x000fd200048070ff */
[----:B------:R0:W-:Y:S02]  /*7f500*/  @!P5 STG.E.U8 desc[UR32][R104.64+0xb9], R14 ;  /* 0x0000b90e6800d986 */ /* 0x0001e4000c101120 */
[----:B0-----:R-:W0:Y:S01]  /*7f510*/  @!P6 LDC.64 R14, c[0x0][0x5c0] ;  /* 0x00017000ff0eeb82 */ /* 0x001e220000000a00 */
[----:B------:R-:W-:Y:S02]  /*7f520*/  @!P6 IMAD.MOV.U32 R16, RZ, RZ, R24 ;  /* 0x000000ffff10e224 */ /* 0x000fe400078e0018 */
[----:B------:R-:W-:Y:S02]  /*7f530*/  @!P6 IMAD.MOV.U32 R17, RZ, RZ, R29 ;  /* 0x000000ffff11e224 */ /* 0x000fe400078e001d */
[----:B------:R-:W-:-:S04]  /*7f540*/  @!P6 IMAD.WIDE.U32 R16, R12, 0x180, R16 ;  /* 0x000001800c10e825 */ /* 0x000fc800078e0010 */
[----:B------:R-:W-:Y:S01]  /*7f550*/  @!P6 IMAD R19, R13, 0x180, RZ ;  /* 0x000001800d13e824 */ /* 0x000fe200078e02ff */
[----:B0-----:R-:W-:-:S04]  /*7f560*/  @!P6 IADD3 R18, P5, R16, R14, RZ ;  /* 0x0000000e1012e210 */ /* 0x001fc80007fbe0ff */
[----:B------:R-:W-:Y:S02]  /*7f570*/  @!P6 IADD3.X R19, R15, R17, R19, P5, !PT ;  /* 0x000000110f13e210 */ /* 0x000fe40002ffe413 */
[----:B------:R-:W-:Y:S01]  /*7f580*/  ISETP.LT.OR P5, PT, R28, 0x2, !P4 ;  /* 0x000000021c00780c */ /* 0x000fe200067a1670 */
[----:B------:R-:W-:-:S12]  /*7f590*/  FMUL R14, R223, UR27 ;  /* 0x0000001bdf0e7c20 */ /* 0x000fd80008400000 */
[----:B------:R-:W0:Y:S01]  /*7f5a0*/  @!P5 LDC.64 R16, c[0x0][0x5c0] ;  /* 0x00017000ff10db82 */ /* 0x000e220000000a00 */
[----:B------:R-:W-:Y:S01]  /*7f5b0*/  F2FP.SATFINITE.E4M3.F32.PACK_AB_MERGE_C R14, RZ, R14, RZ ;  /* 0x0000000eff0e723e */ /* 0x000fe200048070ff */
[----:B------:R-:W-:-:S04]  /*7f5c0*/  @!P5 IMAD.MOV.U32 R15, RZ, RZ, R29 ;  /* 0x000000ffff0fd224 */ /* 0x000fc800078e001d */
[----:B------:R1:W-:Y:S02]  /*7f5d0*/  @!P1 STG.E.U8 desc[UR32][R20.64+0xb8], R14 ;  /* 0x0000b80e14009986 */ /* 0x0003e4000c101120 */
[----:B-1----:R-:W-:-:S04]  /*7f5e0*/  @!P5 IMAD.MOV.U32 R14, RZ, RZ, R24 ;  /* 0x000000ffff0ed224 */ /* 0x002fc800078e0018 */
[----:B------:R-:W-:-:S03]  /*7f5f0*/  @!P5 IMAD.WIDE.U32 R14, R12, 0x180, R14 ;  /* 0x000001800c0ed825 */ /* 0x000fc600078e000e */
[----:B0-----:R-:W-:Y:S01]  /*7f600*/  @!P5 IADD3 R14, P1, R14, R16, RZ ;  /* 0x000000100e0ed210 */ /* 0x001fe20007f3e0ff */
[----:B------:R-:W-:-:S05]  /*7f610*/  FMUL R16, R222, UR27 ;  /* 0x0000001bde107c20 */ /* 0x000fca0008400000 */
[----:B------:R-:W-:-:S05]  /*7f620*/  F2FP.SATFINITE.E4M3.F32.PACK_AB_MERGE_C R16, RZ, R16, RZ ;  /* 0x00000010ff10723e */ /* 0x000fca00048070ff */
[----:B------:R3:W-:Y:S01]  /*7f630*/  @!P0 STG.E.U8 desc[UR32][R22.64+0xb9], R16 ;  /* 0x0000b91016008986 */ /* 0x0007e2000c101120 */
[----:B------:R-:W-:Y:S02]  /*7f640*/  @!P5 IMAD R20, R13, 0x180, RZ ;  /* 0x000001800d14d824 */ /* 0x000fe400078e02ff */
[----:B---3--:R-:W-:-:S05]  /*7f650*/  FMUL R16, R221, UR27 ;  /* 0x0000001bdd107c20 */ /* 0x008fca0008400000 */
[----:B------:R-:W-:-:S05]  /*7f660*/  F2FP.SATFINITE.E4M3.F32.PACK_AB_MERGE_C R16, RZ, R16, RZ ;  /* 0x00000010ff10723e */ /* 0x000fca00048070ff */
[----:B------:R4:W-:Y:S01]  /*7f670*/  @!P6 STG.E.U8 desc[UR32][R18.64], R16 ;  /* 0x000000101200e986 */ /* 0x0009e2000c101120 */
[----:B------:R-:W-:Y:S01]  /*7f680*/  @!P5 IADD3.X R15, R17, R15, R20, P1, !PT ;  /* 0x0000000f110fd210 */ /* 0x000fe20000ffe414 */
[----:B----4-:R-:W-:-:S05]  /*7f690*/  FMUL R16, R220, UR27 ;  /* 0x0000001bdc107c20 */ /* 0x010fca0008400000 */
[----:B------:R-:W-:-:S05]  /*7f6a0*/  F2FP.SATFINITE.E4M3.F32.PACK_AB_MERGE_C R16, RZ, R16, RZ ;  /* 0x00000010ff10723e */ /* 0x000fca00048070ff */
[----:B------:R0:W-:Y:S01]  /*7f6b0*/  @!P5 STG.E.U8 desc[UR32][R14.64+0x1], R16 ;  /* 0x000001100e00d986 */ /* 0x0001e2000c101120 */
[----:B------:R-:W-:-:S04]  /*7f6c0*/  ISETP.GE.AND P5, PT, R11, 0x189, PT ;  /* 0x000001890b00780c */ /* 0x000fc80003fa6270 */
[----:B------:R-:W-:Y:S01]  /*7f6d0*/  ISETP.LT.OR P6, PT, R28, 0x1, !P5 ;  /* 0x000000011c00780c */ /* 0x000fe20006fc1670 */
[----:B------:R-:W-:Y:S01]  /*7f6e0*/  BSSY B1, `(.L_x_40) ;  /* 0x0000017000017945 */ /* 0x000fe20003800000 */
[C---:B------:R-:W-:Y:S02]  /*7f6f0*/  LOP3.LUT P2, RZ, R2.reuse, 0x1000000, RZ, 0xc0, !PT ;  /* 0x0100000002ff7812 */ /* 0x040fe4000784c0ff */
[C---:B------:R-:W-:Y:S02]  /*7f700*/  LOP3.LUT P1, RZ, R2.reuse, 0x800000, RZ, 0xc0, !PT ;  /* 0x0080000002ff7812 */ /* 0x040fe4000782c0ff */
[----:B------:R-:W-:Y:S01]  /*7f710*/  LOP3.LUT P0, RZ, R2, 0x400000, RZ, 0xc0, !PT ;  /* 0x0040000002ff7812 */ /* 0x000fe2000780c0ff */
[----:B0-----:R-:W-:-:S05]  /*7f720*/  FMUL R15, R219, UR27 ;  /* 0x0000001bdb0f7c20 */ /* 0x001fca0008400000 */
[----:B------:R-:W-:Y:S01]  /*7f730*/  F2FP.SATFINITE.E4M3.F32.PACK_AB_MERGE_C R18, RZ, R15, RZ ;  /* 0x0000000fff12723e */ /* 0x000fe200048070ff */
[----:B--2---:R-:W-:-:S05]  /*7f740*/  FMUL R14, R218, UR27 ;  /* 0x0000001bda0e7c20 */ /* 0x004fca0008400000 */
[----:B------:R-:W-:Y:S01]  /*7f750*/  F2FP.SATFINITE.E4M3.F32.PACK_AB_MERGE_C R17, RZ, R14, RZ ;  /* 0x0000000eff11723e */ /* 0x000fe200048070ff */
[----:B------:R-:W-:Y:S06]  /*7f760*/  @P6 BRA `(.L_x_41) ;  /* 0x0000000000386947 */ /* 0x000fec0003800000 */
[----:B------:R-:W-:Y:S01]  /*7f770*/  IMAD.MOV.U32 R14, RZ, RZ, R24 ;  /* 0x000000ffff0e7224 */ /* 0x000fe200078e0018 */
[----:B------:R-:W-:Y:S01]  /*7f780*/  ULDC.64 UR14, c[0x0][0x5c0] ;  /* 0x00017000000e7ab9 */ /* 0x000fe20000000a00 */
[----:B------:R-:W-:Y:S01]  /*7f790*/  IMAD.MOV.U32 R15, RZ, RZ, R29 ;  /* 0x000000ffff0f7224 */ /* 0x000fe200078e001d */
[----:B------:R-:W-:Y:S01]  /*7f7a0*/  LOP3.LUT R2, R2, 0xffbfffff, RZ, 0xc0, !PT ;  /* 0xffbfffff02027812 */ /* 0x000fe200078ec0ff */
[----:B------:R-:W-:Y:S02]  /*7f7b0*/  IMAD R16, R13, 0x180, RZ ;  /* 0x000001800d107824 */ /* 0x000fe400078e02ff */
[----:B------:R-:W-:Y:S01]  /*7f7c0*/  IMAD.WIDE.U32 R14, R12, 0x180, R14 ;  /* 0x000001800c0e7825 */ /* 0x000fe200078e000e */
[----:B------:R-:W-:-:S03]  /*7f7d0*/  @P0 LOP3.LUT R2, R2, 0x400000, RZ, 0xfc, !PT ;  /* 0x0040000002020812 */ /* 0x000fc600078efcff */
[----:B------:R-:W-:Y:S02]  /*7f7e0*/  IMAD.U32 R11, RZ, RZ, UR14 ;  /* 0x0000000eff0b7e24 */ /* 0x000fe4000f8e00ff */
[----:B------:R-:W-:Y:S02]  /*7f7f0*/  IMAD.IADD R16, R15, 0x1, R16 ;  /* 0x000000010f107824 */ /* 0x000fe400078e0210 */
[----:B------:R-:W-:Y:S01]  /*7f800*/  IMAD.U32 R15, RZ, RZ, UR15 ;  /* 0x0000000fff0f7e24 */ /* 0x000fe2000f8e00ff */
[----:B------:R-:W-:-:S04]  /*7f810*/  IADD3 R14, P0, P6, R14, UR11, R11 ;  /* 0x0000000b0e0e7c10 */ /* 0x000fc8000fe1e00b */
[----:B------:R-:W-:Y:S02]  /*7f820*/  IADD3.X R15, R16, UR10, R15, P0, P6 ;  /* 0x0000000a100f7c10 */ /* 0x000fe400087ec40f */
[----:B------:R-:W-:-:S03]  /*7f830*/  LOP3.LUT P0, RZ, R2, 0x400000, RZ, 0xc0, !PT ;  /* 0x0040000002ff7812 */ /* 0x000fc6000780c0ff */
[----:B------:R0:W-:Y:S10]  /*7f840*/  STG.E.U8 desc[UR32][R14.64], R18 ;  /* 0x000000120e007986 */ /* 0x0001f4000c101120 */
.L_x_41:
[----:B------:R-:W-:Y:S05]  /*7f850*/  BSYNC B1 ;  /* 0x0000000000017941 */ /* 0x000fea0003800000 */
.L_x_40:
[----:B------:R-:W-:Y:S01]  /*7f860*/  ISETP.LT.OR P6, PT, R28, 0x2, !P5 ;  /* 0x000000021c00780c */ /* 0x000fe20006fc1670 */
[----:B------:R-:W-:-:S12]  /*7f870*/  BSSY B1, `(.L_x_42) ;  /* 0x0000010000017945 */ /* 0x000fd80003800000 */
[----:B------:R-:W-:Y:S05]  /*7f880*/  @P6 BRA `(.L_x_43) ;  /* 0x0000000000386947 */ /* 0x000fea0003800000 */
[----:B0-----:R-:W-:Y:S01]  /*7f890*/  IMAD.MOV.U32 R14, RZ, RZ, R24 ;  /* 0x000000ffff0e7224 */ /* 0x001fe200078e0018 */
        /* <DEDUP_REMOVED lines=13> */
.L_x_43:
[----:B------:R-:W-:Y:S05]  /*7f970*/  BSYNC B1 ;  /* 0x0000000000017941 */ /* 0x000fea0003800000 */
.L_x_42:
[----:B------:R-:W2:Y:S04]  /*7f980*/  LDL.LU R23, [R1+0xd10] ;  /* 0x000d100001177983 */ /* 0x000ea80000300800 */
[----:B------:R-:W3:Y:S04]  /*7f990*/  LDL.LU R22, [R1+0xd14] ;  /* 0x000d140001167983 */ /* 0x000ee80000300800 */
[----:B------:R-:W4:Y:S04]  /*7f9a0*/  LDL.LU R21, [R1+0xd18] ;  /* 0x000d180001157983 */ /* 0x000f280000300800 */
[----:B------:R-:W5:Y:S01]  /*7f9b0*/  LDL.LU R20, [R1+0xd1c] ;  /* 0x000d1c0001147983 */ /* 0x000f620000300800 */
[----:B------:R-:W-:Y:S01]  /*7f9c0*/  LOP3.LUT R2, R2, 0xff7fffff, RZ, 0xc0, !PT ;  /* 0xff7fffff02027812 */ /* 0x000fe200078ec0ff */
[----:B------:R-:W-:Y:S03]  /*7f9d0*/  BSSY B1, `(.L_x_44) ;  /* 0x0000030000017945 */ /* 0x000fe60003800000 */
[----:B------:R-:W-:-:S04]  /*7f9e0*/  @P1 LOP3.LUT R2, R2, 0x800000, RZ, 0xfc, !PT ;  /* 0x0080000002021812 */ /* 0x000fc800078efcff */
[----:B------:R-:W-:-:S04]  /*7f9f0*/  LOP3.LUT R2, R2, 0xffbfffff, RZ, 0xc0, !PT ;  /* 0xffbfffff02027812 */ /* 0x000fc800078ec0ff */
[----:B------:R-:W-:Y:S02]  /*7fa00*/  @P0 LOP3.LUT R2, R2, 0x400000, RZ, 0xfc, !PT ;  /* 0x0040000002020812 */ /* 0x000fe400078efcff */
[----:B------:R-:W-:-:S13]  /*7fa10*/  ISETP.LT.OR P0, PT, R28, 0x9, !P4 ;  /* 0x000000091c00780c */ /* 0x000fda0006701670 */
[----:B01----:R-:W0:Y:S01]  /*7fa20*/  @!P0 LDC.64 R14, c[0x0][0x5c0] ;  /* 0x00017000ff0e8b82 */ /* 0x003e220000000a00 */
[----:B------:R-:W-:Y:S02]  /*7fa30*/  @!P0 IMAD.MOV.U32 R16, RZ, RZ, R24 ;  /* 0x000000ffff108224 */ /* 0x000fe400078e0018 */
[----:B------:R-:W-:Y:S02]  /*7fa40*/  @!P0 IMAD.MOV.U32 R17, RZ, RZ, R29 ;  /* 0x000000ffff118224 */ /* 0x000fe400078e001d */
[----:B------:R-:W-:Y:S02]  /*7fa50*/  @!P0 IMAD R11, R13, 0x180, RZ ;  /* 0x000001800d0b8824 */ /* 0x000fe400078e02ff */
[----:B------:R-:W-:-:S03]  /*7fa60*/  @!P0 IMAD.WIDE.U32 R16, R12, 0x180, R16 ;  /* 0x000001800c108825 */ /* 0x000fc600078e0010 */
[----:B0-----:R-:W-:-:S04]  /*7fa70*/  @!P0 IADD3 R18, P6, R16, R14, RZ ;  /* 0x0000000e10128210 */ /* 0x001fc80007fde0ff */
[----:B------:R-:W-:Y:S02]  /*7fa80*/  @!P0 IADD3.X R19, R15, R17, R11, P6, !PT ;  /* 0x000000110f138210 */ /* 0x000fe400037fe40b */
[----:B------:R-:W-:-:S13]  /*7fa90*/  ISETP.LT.OR P6, PT, R28, 0xa, !P4 ;  /* 0x0000000a1c00780c */ /* 0x000fda00067c1670 */
[----:B------:R-:W0:Y:S01]  /*7faa0*/  @!P6 LDC.64 R16, c[0x0][0x5c0] ;  /* 0x00017000ff10eb82 */ /* 0x000e220000000a00 */
[----:B------:R-:W-:Y:S02]  /*7fab0*/  @!P6 IMAD.MOV.U32 R14, RZ, RZ, R24 ;  /* 0x000000ffff0ee224 */ /* 0x000fe400078e0018 */
[----:B------:R-:W-:Y:S02]  /*7fac0*/  @!P6 IMAD.MOV.U32 R15, RZ, RZ, R29 ;  /* 0x000000ffff0fe224 */ /* 0x000fe400078e001d */
[----:B------:R-:W-:Y:S02]  /*7fad0*/  @!P6 IMAD R11, R13, 0x180, RZ ;  /* 0x000001800d0be824 */ /* 0x000fe400078e02ff */
[----:B------:R-:W-:-:S03]  /*7fae0*/  @!P6 IMAD.WIDE.U32 R14, R12, 0x180, R14 ;  /* 0x000001800c0ee825 */ /* 0x000fc600078e000e */
[----:B0-----:R-:W-:-:S04]  /*7faf0*/  @!P6 IADD3 R14, P1, R14, R16, RZ ;  /* 0x000000100e0ee210 */ /* 0x001fc80007f3e0ff */
[----:B------:R-:W-:Y:S02]  /*7fb00*/  @!P6 IADD3.X R15, R17, R15, R11, P1, !PT ;  /* 0x0000000f110fe210 */ /* 0x000fe40000ffe40b */
[----:B------:R-:W-:Y:S01]  /*7fb10*/  LOP3.LUT P1, RZ, R2, 0x800000, RZ, 0xc0, !PT ;  /* 0x0080000002ff7812 */ /* 0x000fe2000782c0ff */
[----:B--2---:R-:W-:-:S05]  /*7fb20*/  FMUL R11, R23, UR27 ;  /* 0x0000001b170b7c20 */ /* 0x004fca0008400000 */
[----:B------:R-:W-:-:S05]  /*7fb30*/  F2FP.SATFINITE.E4M3.F32.PACK_AB_MERGE_C R11, RZ, R11, RZ ;  /* 0x0000000bff0b723e */ /* 0x000fca00048070ff */
[----:B------:R3:W-:Y:S01]  /*7fb40*/  @!P0 STG.E.U8 desc[UR32][R18.64+0x8], R11 ;  /* 0x0000080b12008986 */ /* 0x0007e2000c101120 */
[----:B------:R-:W-:Y:S01]  /*7fb50*/  LOP3.LUT P0, RZ, R2, 0x400000, RZ, 0xc0, !PT ;  /* 0x0040000002ff7812 */ /* 0x000fe2000780c0ff */
[----:B---3--:R-:W-:-:S05]  /*7fb60*/  FMUL R11, R22, UR27 ;  /* 0x0000001b160b7c20 */ /* 0x008fca0008400000 */
[----:B------:R-:W-:-:S05]  /*7fb70*/  F2FP.SATFINITE.E4M3.F32.PACK_AB_MERGE_C R11, RZ, R11, RZ ;  /* 0x0000000bff0b723e */ /* 0x000fca00048070ff */
[----:B------:R4:W-:Y:S01]  /*7fb80*/  @!P6 STG.E.U8 desc[UR32][R14.64+0x9], R11 ;  /* 0x0000090b0e00e986 */ /* 0x0009e2000c101120 */
[----:B------:R-:W-:Y:S01]  /*7fb90*/  ISETP.LT.OR P6, PT, R28, 0x9, !P5 ;  /* 0x000000091c00780c */ /* 0x000fe20006fc1670 */
[----:B----4-:R-:W-:Y:S01]  /*7fba0*/  FMUL R14, R21, UR27 ;  /* 0x0000001b150e7c20 */ /* 0x010fe20008400000 */
[----:B-----5:R-:W-:-:S04]  /*7fbb0*/  FMUL R11, R20, UR27 ;  /* 0x0000001b140b7c20 */ /* 0x020fc80008400000 */
[----:B------:R-:W-:Y:S02]  /*7fbc0*/  F2FP.SATFINITE.E4M3.F32.PACK_AB_MERGE_C R17, RZ, R14, RZ ;  /* 0x0000000eff11723e */ /* 0x000fe400048070ff */
[----:B------:R-:W-:-:S05]  /*7fbd0*/  F2FP.SATFINITE.E4M3.F32.PACK_AB_MERGE_C R16, RZ, R11, RZ ;  /* 0x0000000bff10723e */ /* 0x000fca00048070ff */
[----:B------:R-:W-:Y:S05]  /*7fbe0*/  @P6 BRA `(.L_x_45) ;  /* 0x0000000000386947 */ /* 0x000fea0003800000 */
[----:B------:R-:W-:Y:S01]  /*7fbf0*/  IMAD.MOV.U32 R14, RZ, RZ, R24 ;  /* 0x000000ffff0e7224 */ /* 0x000fe200078e0018 */
[----:B------:R-:W-:Y:S01]  /*7fc00*/  ULDC.64 UR14, c[0x0][0x5c0] ;  /* 0x00017000000e7ab9 */ /* 0x000fe20000000a00 */
[----:B------:R-:W-:Y:S01]  /*7fc10*/  IMAD.MOV.U32 R15, RZ, RZ, R29 ;  /* 0x000000ffff0f7224 */ /* 0x000fe200078e001d */
[----:B------:R-:W-:Y:S01]  /*7fc20*/  LOP3.LUT R2, R2, 0xffbfffff, RZ, 0xc0, !PT ;  /* 0xffbfffff02027812 */ /* 0x000fe200078ec0ff */
[----:B------:R-:W-:Y:S02]  /*7fc30*/  IMAD.U32 R11, RZ, RZ, UR14 ;  /* 0x0000000eff0b7e24 */ /* 0x000fe4000f8e00ff */
[----:B------:R-:W-:Y:S01]  /*7fc40*/  IMAD.WIDE.U32 R14, R12, 0x180, R14 ;  /* 0x000001800c0e7825 */ /* 0x000fe200078e000e */
[----:B------:R-:W-:-:S03]  /*7fc50*/  @P0 LOP3.LUT R2, R2, 0x400000, RZ, 0xfc, !PT ;  /* 0x0040000002020812 */ /* 0x000fc600078efcff */
[----:B------:R-:W-:Y:S01]  /*7fc60*/  IMAD R18, R13, 0x180, RZ ;  /* 0x000001800d127824 */ /* 0x000fe200078e02ff */
[----:B------:R-:W-:Y:S01]  /*7fc70*/  IADD3 R14, P0, P6, R14, UR11, R11 ;  /* 0x0000000b0e0e7c10 */ /* 0x000fe2000fe1e00b */
[----:B------:R-:W-:Y:S02]  /*7fc80*/  IMAD.U32 R11, RZ, RZ, UR15 ;  /* 0x0000000fff0b7e24 */ /* 0x000fe4000f8e00ff */
[----:B------:R-:W-:-:S05]  /*7fc90*/  IMAD.IADD R15, R15, 0x1, R18 ;  /* 0x000000010f0f7824 */ /* 0x000fca00078e0212 */
[----:B------:R-:W-:Y:S02]  /*7fca0*/  IADD3.X R15, R15, UR10, R11, P0, P6 ;  /* 0x0000000a0f0f7c10 */ /* 0x000fe400087ec40b */
[----:B------:R-:W-:-:S03]  /*7fcb0*/  LOP3.LUT P0, RZ, R2, 0x400000, RZ, 0xc0, !PT ;  /* 0x0040000002ff7812 */ /* 0x000fc6000780c0ff */
[----:B------:R0:W-:Y:S10]  /*7fcc0*/  STG.E.U8 desc[UR32][R14.64+0x8], R17 ;  /* 0x000008110e007986 */ /* 0x0001f4000c101120 */
.L_x_45:
[----:B------:R-:W-:Y:S05]  /*7fcd0*/  BSYNC B1 ;  /* 0x0000000000017941 */ /* 0x000fea0003800000 */
.L_x_44:
[----:B------:R-:W-:Y:S01]  /*7fce0*/  ISETP.LT.OR P6, PT, R28, 0xa, !P5 ;  /* 0x0000000a1c00780c */ /* 0x000fe20006fc1670 */
[----:B------:R-:W-:-:S12]  /*7fcf0*/  BSSY B1, `(.L_x_46) ;  /* 0x0000010000017945 */ /* 0x000fd80003800000 */
[----:B------:R-:W-:Y:S05]  /*7fd00*/  @P6 BRA `(.L_x_47) ;  /* 0x0000000000386947 */ /* 0x000fea0003800000 */
[----:B0-----:R-:W-:Y:S01]  /*7fd10*/  IMAD.MOV.U32 R14, RZ, RZ, R24 ;  /* 0x000000ffff0e7224 */ /* 0x001fe200078e0018 */
        /* <DEDUP_REMOVED lines=13> */
.L_x_47:
[----:B------:R-:W-:Y:S05]  /*7fdf0*/  BSYNC B1 ;  /* 0x0000000000017941 */ /* 0x000fea0003800000 */
.L_x_46:
        /* <DEDUP_REMOVED lines=53> */
.L_x_49:
[----:B------:R-:W-:Y:S05]  /*80150*/  BSYNC B1 ;  /* 0x0000000000017941 */ /* 0x000fea0003800000 */
.L_x_48:
        /* <DEDUP_REMOVED lines=17> */
.L_x_51:
[----:B------:R-:W-:Y:S05]  /*80270*/  BSYNC B1 ;  /* 0x0000000000017941 */ /* 0x000fea0003800000 */
.L_x_50:
        /* <DEDUP_REMOVED lines=53> */
.L_x_53:
[----:B------:R-:W-:Y:S05]  /*805d0*/  BSYNC B1 ;  /* 0x0000000000017941 */ /* 0x000fea0003800000 */
.L_x_52:
        /* <DEDUP_REMOVED lines=17> */
.L_x_55:
[----:B------:R-:W-:Y:S05]  /*806f0*/  BSYNC B1 ;  /* 0x0000000000017941 */ /* 0x000fea0003800000 */
.L_x_54:
        /* <DEDUP_REMOVED lines=53> */
.L_x_57:
[----:B------:R-:W-:Y:S05]  /*80a50*/  BSYNC B1 ;  /* 0x0000000000017941 */ /* 0x000fea0003800000 */
.L_x_56:
        /* <DEDUP_REMOVED lines=17> */
.L_x_59:
[----:B------:R-:W-:Y:S05]  /*80b70*/  BSYNC B1 ;  /* 0x0000000000017941 */ /* 0x000fea0003800000 */
.L_x_58:
        /* <DEDUP_REMOVED lines=53> */
.L_x_61:
[----:B------:R-:W-:Y:S05]  /*80ed0*/  BSYNC B1 ;  /* 0x0000000000017941 */ /* 0x000fea0003800000 */
.L_x_60:
        /* <DEDUP_REMOVED lines=17> */
.L_x_63:
[----:B------:R-:W-:Y:S05]  /*80ff0*/  BSYNC B1 ;  /* 0x0000000000017941 */ /* 0x000fea0003800000 */
.L_x_62:
        /* <DEDUP_REMOVED lines=53> */
.L_x_65:
[----:B------:R-:W-:Y:S05]  /*81350*/  BSYNC B1 ;  /* 0x0000000000017941 */ /* 0x000fea0003800000 */
.L_x_64:
        /* <DEDUP_REMOVED lines=17> */
.L_x_67:
[----:B------:R-:W-:Y:S05]  /*81470*/  BSYNC B1 ;  /* 0x0000000000017941 */ /* 0x000fea0003800000 */
.L_x_66:
        /* <DEDUP_REMOVED lines=53> */
.L_x_69:
[----:B------:R-:W-:Y:S05]  /*817d0*/  BSYNC B1 ;  /* 0x0000000000017941 */ /* 0x000fea0003800000 */
.L_x_68:
        /* <DEDUP_REMOVED lines=17> */
.L_x_71:
[----:B------:R-:W-:Y:S05]  /*818f0*/  BSYNC B1 ;  /* 0x0000000000017941 */ /* 0x000fea0003800000 */
.L_x_70:
        /* <DEDUP_REMOVED lines=53> */
.L_x_73:
[----:B------:R-:W-:Y:S05]  /*81c50*/  BSYNC B1 ;  /* 0x0000000000017941 */ /* 0x000fea0003800000 */
.L_x_72:
        /* <DEDUP_REMOVED lines=17> */
.L_x_75:
[----:B------:R-:W-:Y:S05]  /*81d70*/  BSYNC B1 ;  /* 0x0000000000017941 */ /* 0x000fea0003800000 */
.L_x_74:
        /* <DEDUP_REMOVED lines=53> */
.L_x_77:
[----:B------:R-:W-:Y:S05]  /*820d0*/  BSYNC B1 ;  /* 0x0000000000017941 */ /* 0x000fea0003800000 */
.L_x_76:
        /* <DEDUP_REMOVED lines=17> */
.L_x_79:
[----:B------:R-:W-:Y:S05]  /*821f0*/  BSYNC B1 ;  /* 0x0000000000017941 */ /* 0x000fea0003800000 */
.L_x_78:
        /* <DEDUP_REMOVED lines=53> */
.L_x_81:
[----:B------:R-:W-:Y:S05]  /*82550*/  BSYNC B1 ;  /* 0x0000000000017941 */ /* 0x000fea0003800000 */
.L_x_80:
        /* <DEDUP_REMOVED lines=17> */
.L_x_83:
[----:B------:R-:W-:Y:S05]  /*82670*/  BSYNC B1 ;  /* 0x0000000000017941 */ /* 0x000fea0003800000 */
.L_x_82:
        /* <DEDUP_REMOVED lines=53> */
.L_x_85:
[----:B------:R-:W-:Y:S05]  /*829d0*/  BSYNC B1 ;  /* 0x0000000000017941 */ /* 0x000fea0003800000 */
.L_x_84:
        /* <DEDUP_REMOVED lines=17> */
.L_x_87:
[----:B------:R-:W-:Y:S05]  /*82af0*/  BSYNC B1 ;  /* 0x0000000000017941 */ /* 0x000fea0003800000 */
.L_x_86:
        /* <DEDUP_REMOVED lines=53> */
.L_x_89:
[----:B------:R-:W-:Y:S05]  /*82e50*/  BSYNC B1 ;  /* 0x0000000000017941 */ /* 0x000fea0003800000 */
.L_x_88:
        /* <DEDUP_REMOVED lines=17> */
.L_x_91:
[----:B------:R-:W-:Y:S05]  /*82f70*/  BSYNC B1 ;  /* 0x0000000000017941 */ /* 0x000fea0003800000 */
.L_x_90:
        /* <DEDUP_REMOVED lines=53> */
.L_x_93:
[----:B------:R-:W-:Y:S05]  /*832d0*/  BSYNC B1 ;  /* 0x0000000000017941 */ /* 0x000fea0003800000 */
.L_x_92:
        /* <DEDUP_REMOVED lines=17> */
.L_x_95:
[----:B------:R-:W-:Y:S05]  /*833f0*/  BSYNC B1 ;  /* 0x0000000000017941 */ /* 0x000fea0003800000 */
.L_x_94:
        /* <DEDUP_REMOVED lines=53> */
.L_x_97:
[----:B------:R-:W-:Y:S05]  /*83750*/  BSYNC B1 ;  /* 0x0000000000017941 */ /* 0x000fea0003800000 */
.L_x_96:
        /* <DEDUP_REMOVED lines=17> */
.L_x_99:
[----:B------:R-:W-:Y:S05]  /*83870*/  BSYNC B1 ;  /* 0x0000000000017941 */ /* 0x000fea0003800000 */
.L_x_98:
        /* <DEDUP_REMOVED lines=53> */
.L_x_101:
[----:B------:R-:W-:Y:S05]  /*83bd0*/  BSYNC B1 ;  /* 0x0000000000017941 */ /* 0x000fea0003800000 */
.L_x_100:
        /* <DEDUP_REMOVED lines=17> */
.L_x_103:
[----:B------:R-:W-:Y:S05]  /*83cf0*/  BSYNC B1 ;  /* 0x0000000000017941 */ /* 0x000fea0003800000 */
.L_x_102:
        /* <DEDUP_REMOVED lines=53> */
.L_x_105:
[----:B------:R-:W-:Y:S05]  /*84050*/  BSYNC B1 ;  /* 0x0000000000017941 */ /* 0x000fea0003800000 */
.L_x_104:
        /* <DEDUP_REMOVED lines=17> */
.L_x_107:
[----:B------:R-:W-:Y:S05]  /*84170*/  BSYNC B1 ;  /* 0x0000000000017941 */ /* 0x000fea0003800000 */
.L_x_106:
        /* <DEDUP_REMOVED lines=53> */
.L_x_109:
[----:B------:R-:W-:Y:S05]  /*844d0*/  BSYNC B1 ;  /* 0x0000000000017941 */ /* 0x000fea0003800000 */
.L_x_108:
        /* <DEDUP_REMOVED lines=17> */
.L_x_111:
[----:B------:R-:W-:Y:S05]  /*845f0*/  BSYNC B1 ;  /* 0x0000000000017941 */ /* 0x000fea0003800000 */
.L_x_110:
        /* <DEDUP_REMOVED lines=53> */
.L_x_113:
[----:B------:R-:W-:Y:S05]  /*84950*/  BSYNC B1 ;  /* 0x0000000000017941 */ /* 0x000fea0003800000 */
.L_x_112:
        /* <DEDUP_REMOVED lines=17> */
.L_x_115:
[----:B------:R-:W-:Y:S05]  /*84a70*/  BSYNC B1 ;  /* 0x0000000000017941 */ /* 0x000fea0003800000 */
.L_x_114:
        /* <DEDUP_REMOVED lines=53> */
.L_x_117:
[----:B------:R-:W-:Y:S05]  /*84dd0*/  BSYNC B1 ;  /* 0x0000000000017941 */ /* 0x000fea0003800000 */
.L_x_116:
        /* <DEDUP_REMOVED lines=17> */
.L_x_119:
[----:B------:R-:W-:Y:S05]  /*84ef0*/  BSYNC B1 ;  /* 0x0000000000017941 */ /* 0x000fea0003800000 */
.L_x_118:
        /* <DEDUP_REMOVED lines=53> */
.L_x_121:
[----:B------:R-:W-:Y:S05]  /*85250*/  BSYNC B1 ;  /* 0x0000000000017941 */ /* 0x000fea0003800000 */
.L_x_120:
        /* <DEDUP_REMOVED lines=17> */
.L_x_123:
[----:B------:R-:W-:Y:S05]  /*85370*/  BSYNC B1 ;  /* 0x0000000000017941 */ /* 0x000fea0003800000 */
.L_x_122:
        /* <DEDUP_REMOVED lines=53> */
.L_x_125:
[----:B------:R-:W-:Y:S05]  /*856d0*/  BSYNC B1 ;  /* 0x0000000000017941 */ /* 0x000fea0003800000 */
.L_x_124:
        /* <DEDUP_REMOVED lines=17> */
.L_x_127:
[----:B------:R-:W-:Y:S05]  /*857f0*/  BSYNC B1 ;  /* 0x0000000000017941 */ /* 0x000fea0003800000 */
.L_x_126:
        /* <DEDUP_REMOVED lines=53> */
.L_x_129:
[----:B------:R-:W-:Y:S05]  /*85b50*/  BSYNC B1 ;  /* 0x0000000000017941 */ /* 0x000fea0003800000 */
.L_x_128:
        /* <DEDUP_REMOVED lines=17> */
.L_x_131:
[----:B------:R-:W-:Y:S05]  /*85c70*/  BSYNC B1 ;  /* 0x0000000000017941 */ /* 0x000fea0003800000 */
.L_x_130:
        /* <DEDUP_REMOVED lines=53> */
.L_x_133:
[----:B------:R-:W-:Y:S05]  /*85fd0*/  BSYNC B1 ;  /* 0x0000000000017941 */ /* 0x000fea0003800000 */
.L_x_132:
        /* <DEDUP_REMOVED lines=17> */
.L_x_135:
[----:B------:R-:W-:Y:S05]  /*860f0*/  BSYNC B1 ;  /* 0x0000000000017941 */ /* 0x000fea0003800000 */
.L_x_134:
[----:B------:R-:W-:Y:S01]  /*86100*/  LOP3.LUT R9, R9, 0xff7fffff, RZ, 0xc0, !PT ;  /* 0xff7fffff09097812 */ /* 0x000fe200078ec0ff */
[----:B------:R2:W-:Y:S01]  /*86110*/  STL [R1+0x14a8], R10 ;  /* 0x0014a80a01007387 */ /* 0x0005e20000100800 */
[----:B------:R-:W-:Y:S02]  /*86120*/  LOP3.LUT R2, R2, 0xfffdffff, RZ, 0xc0, !PT ;  /* 0xfffdffff02027812 */ /* 0x000fe400078ec0ff */
[----:B------:R-:W-:Y:S01]  /*86130*/  @P4 LOP3.LUT R9, R9, 0x800000, RZ, 0xfc, !PT ;  /* 0x0080000009094812 */ /* 0x000fe200078efcff */
[----:B------:R-:W-:Y:S01]  /*86140*/  STL.64 [R1+0x14a0], R12 ;  /* 0x0014a00c01007387 */ /* 0x000fe20000100a00 */
[----:B------:R-:W-:Y:S02]  /*86150*/  ISETP.LT.OR P4, PT, R28, 0xc1, !P0 ;  /* 0x000000c11c00780c */ /* 0x000fe40004781670 */
[----:B------:R-:W-:Y:S02]  /*86160*/  @P1 LOP3.LUT R2, R2, 0x20000, RZ, 0xfc, !PT ;  /* 0x0002000002021812 */ /* 0x000fe400078efcff */
[----:B------:R-:W-:-:S02]  /*86170*/  LOP3.LUT R0, R0, 0xfffffffd, RZ, 0xc0, !PT ;  /* 0xfffffffd00007812 */ /* 0x000fc400078ec0ff */
[----:B------:R-:W-:Y:S02]  /*86180*/  LOP3.LUT R7, R7, 0xff7fffff, RZ, 0xc0, !PT ;  /* 0xff7fffff07077812 */ /* 0x000fe400078ec0ff */
[----:B------:R-:W-:Y:S02]  /*86190*/  LOP3.LUT R6, R6, 0xffffffdf, RZ, 0xc0, !PT ;  /* 0xffffffdf06067812 */ /* 0x000fe400078ec0ff */
[----:B------:R-:W-:Y:S02]  /*861a0*/  LOP3.LUT R9, R9, 0xffbfffff, RZ, 0xc0, !PT ;  /* 0xffbfffff09097812 */ /* 0x000fe400078ec0ff */
[----:B------:R-:W-:Y:S01]  /*861b0*/  LOP3.LUT R2, R2, 0xfffeffff, RZ, 0xc0, !PT ;  /* 0xfffeffff02027812 */ /* 0x000fe200078ec0ff */
[----:B01----:R-:W0:Y:S01]  /*861c0*/  @!P4 LDC.64 R14, c[0x0][0x5c0] ;  /* 0x00017000ff0ecb82 */ /* 0x003e220000000a00 */
[----:B------:R-:W-:Y:S02]  /*861d0*/  @P4 LOP3.LUT R0, R0, 0x2, RZ, 0xfc, !PT ;  /* 0x0000000200004812 */ /* 0x000fe400078efcff */
[----:B------:R-:W-:-:S02]  /*861e0*/  @P5 LOP3.LUT R9, R9, 0x400000, RZ, 0xfc, !PT ;  /* 0x0040000009095812 */ /* 0x000fc400078efcff */
[----:B------:R-:W-:Y:S02]  /*861f0*/  LOP3.LUT R0, R0, 0xfffffff7, RZ, 0xc0, !PT ;  /* 0xfffffff700007812 */ /* 0x000fe400078ec0ff */
[----:B------:R-:W-:Y:S02]  /*86200*/  ISETP.LT.OR P5, PT, R28, 0x111, !P0 ;  /* 0x000001111c00780c */ /* 0x000fe400047a1670 */
[----:B------:R-:W-:Y:S02]  /*86210*/  LOP3.LUT R5, R5, 0xfffffffd, RZ, 0xc0, !PT ;  /* 0xfffffffd05057812 */ /* 0x000fe400078ec0ff */
[----:B------:R-:W-:Y:S02]  /*86220*/  LOP3.LUT R8, R8, 0x7fffffff, RZ, 0xc0, !PT ;  /* 0x7fffffff08087812 */ /* 0x000fe400078ec0ff */
[----:B------:R-:W-:-:S07]  /*86230*/  LOP3.LUT R3, R3, 0x7fffffff, RZ, 0xc0, !PT ;  /* 0x7fffffff03037812 */ /* 0x000fce00078ec0ff */
[----:B------:R-:W-:Y:S02]  /*86240*/  @P5 LOP3.LUT R5, R5, 0x2, RZ, 0xfc, !PT ;  /* 0x0000000205055812 */ /* 0x000fe400078efcff */
[----:B0-----:R-:W-:Y:S02]  /*86250*/  @!P4 IADD3 R18, P1, P6, R24, UR11, R14 ;  /* 0x0000000b1812cc10 */ /* 0x001fe4000fe3e00e */
[----:B------:R-:W-:Y:S02]  /*86260*/  LOP3.LUT R5, R5, 0xfffffffb, RZ, 0xc0, !PT ;  /* 0xfffffffb05057812 */ /* 0x000fe400078ec0ff */
[----:B------:R-:W-:Y:S02]  /*86270*/  @!P4 IADD3.X R19, R29, UR10, R15, P1, P6 ;  /* 0x0000000a1d13cc10 */ /* 0x000fe40008fec40f */
[----:B------:R-:W-:-:S13]  /*86280*/  ISETP.LT.OR P4, PT, R28, 0xc2, !P0 ;  /* 0x000000c21c00780c */ /* 0x000fda0004781670 */
[----:B------:R-:W0:Y:S01]  /*86290*/  @!P4 LDC.64 R14, c[0x0][0x5c0] ;  /* 0x00017000ff0ecb82 */ /* 0x000e220000000a00 */
[----:B------:R-:W-:-:S04]  /*862a0*/  @P4 LOP3.LUT R0, R0, 0x8, RZ, 0xfc, !PT ;  /* 0x0000000800004812 */ /* 0x000fc800078efcff */
[----:B------:R-:W-:Y:S02]  /*862b0*/  LOP3.LUT R0, R0, 0xffffffef, RZ, 0xc0, !PT ;  /* 0xffffffef00007812 */ /* 0x000fe400078ec0ff */
        /* <DEDUP_REMOVED lines=70> */
[----:B------:R-:W-:Y:S02]  /*86720*/  @P4 LOP3.LUT R0, R0, 0x8000, RZ, 0xfc, !PT ;  /* 0x0000800000004812 */ /* 0x000fe400078efcff */
        /* <DEDUP_REMOVED lines=152> */
[----:B------:R-:W-:-:S04]  /*870b0*/  LOP3.LUT R5, R5, 0xffbfffff, RZ, 0xc0, !PT ;  /* 0xffbfffff05057812 */ /* 0x000fc800078ec0ff */
[----:B------:R-:W-:-:S04]  /*870c0*/  @P5 LOP3.LUT R5, R5, 0x400000, RZ, 0xfc, !PT ;  /* 0x0040000005055812 */ /* 0x000fc800078efcff */
[----:B------:R-:W-:Y:S02]  /*870d0*/  LOP3.LUT R5, R5, 0xfffffdff, RZ, 0xc0, !PT ;  /* 0xfffffdff05057812 */ /* 0x000fe400078ec0ff */
[----:B0-----:R-:W-:-:S04]  /*870e0*/  @!P4 IADD3 R96, P1, P6, R24, UR11, R14 ;  /* 0x0000000b1860cc10 */ /* 0x001fc8000fe3e00e */
[----:B------:R-:W-:Y:S02]  /*870f0*/  @!P4 IADD3.X R97, R29, UR10, R15, P1, P6 ;  /* 0x0000000a1d61cc10 */ /* 0x000fe40008fec40f */
[----:B------:R-:W0:Y:S01]  /*87100*/  @!P5 LDC.64 R14, c[0x0][0x5c0] ;  /* 0x00017000ff0edb82 */ /* 0x000e220000000a00 */
[----:B------:R-:W-:Y:S02]  /*87110*/  LOP3.LUT P4, RZ, R0, 0x80000, RZ, 0xc0, !PT ;  /* 0x0008000000ff7812 */ /* 0x000fe4000788c0ff */
        /* <DEDUP_REMOVED lines=38> */
[----:B------:R-:W-:Y:S02]  /*87380*/  ISETP.LT.OR P1, PT, R28, 0x17a, !P0 ;  /* 0x0000017a1c00780c */ /* 0x000fe40004721670 */
[----:B------:R-:W-:-:S11]  /*87390*/  LOP3.LUT P5, RZ, R0, 0x8000000, RZ, 0xc0, !PT ;  /* 0x0800000000ff7812 */ /* 0x000fd600078ac0ff */
        /* <DEDUP_REMOVED lines=22> */
[----:B------:R-:W-:Y:S01]  /*87500*/  @!P1 IADD3.X R123, R29, UR8, R15, P0, P6 ;  /* 0x000000081d7b9c10 */ /* 0x000fe200087ec40f */
[----:B------:R-:W-:Y:S01]  /*87510*/  STL [R1+0x1678], R122 ;  /* 0x0016787a01007387 */ /* 0x000fe20000100800 */
[----:B------:R-:W-:-:S03]  /*87520*/  ISETP.LT.OR P1, PT, R28, 0xca, !P4 ;  /* 0x000000ca1c00780c */ /* 0x000fc60006721670 */
[----:B------:R-:W-:Y:S10]  /*87530*/  STL [R1+0x1674], R123 ;  /* 0x0016747b01007387 */ /* 0x000ff40000100800 */
[----:B------:R-:W0:Y:S01]  /*87540*/  @!P1 LDC.64 R14, c[0x0][0x5c0] ;  /* 0x00017000ff0e9b82 */ /* 0x000e220000000a00 */
[----:B------:R-:W-:-:S02]  /*87550*/  @P1 LOP3.LUT R5, R5, 0x1, RZ, 0xfc, !PT ;  /* 0x0000000105051812 */ /* 0x000fc400078efcff */
[----:B0-----:R-:W-:-:S04]  /*87560*/  @!P1 IADD3 R120, P0, P6, R24, UR9, R14 ;  /* 0x0000000918789c10 */ /* 0x001fc8000fe1e00e */
[----:B------:R-:W-:Y:S01]  /*87570*/  @!P1 IADD3.X R121, R29, UR8, R15, P0, P6 ;  /* 0x000000081d799c10 */ /* 0x000fe200087ec40f */
[----:B------:R-:W-:Y:S01]  /*87580*/  STL [R1+0x1680], R120 ;  /* 0x0016807801007387 */ /* 0x000fe20000100800 */
[----:B------:R-:W-:-:S03]  /*87590*/  ISETP.LT.OR P1, PT, R28, 0xd1, !P4 ;  /* 0x000000d11c00780c */ /* 0x000fc60006721670 */
[----:B------:R-:W-:Y:S10]  /*875a0*/  STL [R1+0x167c], R121 ;  /* 0x00167c7901007387 */ /* 0x000ff40000100800 */
        /* <DEDUP_REMOVED lines=333> */
[C---:B------:R-:W-:Y:S02]  /*88a80*/  ISETP.LT.OR P1, PT, R28.reuse, 0x179, !P4 ;  /* 0x000001791c00780c */ /* 0x040fe40006721670 */
[----:B------:R-:W-:Y:S01]  /*88a90*/  ISETP.LT.OR P4, PT, R28, 0x17a, !P4 ;  /* 0x0000017a1c00780c */ /* 0x000fe20006781670 */
[----:B------:R-:W-:Y:S10]  /*88aa0*/  STL [R1+0x1524], R205 ;  /* 0x001524cd01007387 */ /* 0x000ff40000100800 */
[----:B------:R-:W0:Y:S01]  /*88ab0*/  @!P1 LDC.64 R14, c[0x0][0x5c0] ;  /* 0x00017000ff0e9b82 */ /* 0x000e220000000a00 */
[----:B------:R-:W-:-:S04]  /*88ac0*/  @P1 LOP3.LUT R7, R7, 0x8000, RZ, 0xfc, !PT ;  /* 0x0000800007071812 */ /* 0x000fc800078efcff */
[----:B------:R-:W-:-:S04]  /*88ad0*/  LOP3.LUT R7, R7, 0xffffbfff, RZ, 0xc0, !PT ;  /* 0xffffbfff07077812 */ /* 0x000fc800078ec0ff */
[----:B------:R-:W-:-:S04]  /*88ae0*/  @P4 LOP3.LUT R7, R7, 0x4000, RZ, 0xfc, !PT ;  /* 0x0000400007074812 */ /* 0x000fc800078efcff */
[----:B------:R-:W-:Y:S02]  /*88af0*/  LOP3.LUT R7, R7, 0xffffdfff, RZ, 0xc0, !PT ;  /* 0xffffdfff07077812 */ /* 0x000fe400078ec0ff */
[----:B0-----:R-:W-:-:S04]  /*88b00*/  @!P1 IADD3 R210, P0, P6, R24, UR9, R14 ;  /* 0x0000000918d29c10 */ /* 0x001fc8000fe1e00e */
[----:B------:R-:W-:Y:S01]  /*88b10*/  @!P1 IADD3.X R211, R29, UR8, R15, P0, P6 ;  /* 0x000000081dd39c10 */ /* 0x000fe200087ec40f */
[----:B------:R-:W-:Y:S01]  /*88b20*/  STL [R1+0x151c], R210 ;  /* 0x00151cd201007387 */ /* 0x000fe20000100800 */
[----:B------:R-:W0:Y:S01]  /*88b30*/  @!P4 LDC.64 R14, c[0x0][0x5c0] ;  /* 0x00017000ff0ecb82 */ /* 0x000e220000000a00 */
[----:B------:R-:W-:Y:S02]  /*88b40*/  LOP3.LUT R4, R4, 0x7fffffff, RZ, 0xc0, !PT ;  /* 0x7fffffff04047812 */ /* 0x000fe400078ec0ff */
[----:B------:R-:W-:Y:S01]  /*88b50*/  STL [R1+0x1518], R211 ;  /* 0x001518d301007387 */ /* 0x000fe20000100800 */
[----:B------:R-:W-:Y:S02]  /*88b60*/  LOP3.LUT R0, R0, 0xfffffffb, RZ, 0xc0, !PT ;  /* 0xfffffffb00007812 */ /* 0x000fe400078ec0ff */
[----:B------:R-:W-:Y:S02]  /*88b70*/  LOP3.LUT P1, RZ, R2, 0x20000, RZ, 0xc0, !PT ;  /* 0x0002000002ff7812 */ /* 0x000fe4000782c0ff */
        /* <DEDUP_REMOVED lines=101> */
[----:B------:R-:W2:Y:S01]  /*891d0*/  @!P4 LDC.64 R14, c[0x0][0x5c0] ;  /* 0x00017000ff0ecb82 */ /* 0x000ea20000000a00 */
[----:B------:R-:W-:-:S04]  /*891e0*/  @P4 LOP3.LUT R7, R7, 0x2, RZ, 0xfc, !PT ;  /* 0x0000000207074812 */ /* 0x000fc800078efcff */
[----:B------:R-:W-:Y:S02]  /*891f0*/  LOP3.LUT R7, R7, 0xfffffffe, RZ, 0xc0, !PT ;  /* 0xfffffffe07077812 */ /* 0x000fe400078ec0ff */
[----:B--2---:R-:W-:-:S04]  /*89200*/  @!P4 IADD3 R10, P0, P6, R24, UR13, R14 ;  /* 0x0000000d180acc10 */ /* 0x004fc8000fe1e00e */
[----:B------:R-:W-:-:S05]  /*89210*/  @!P4 IADD3.X R11, R29, UR12, R15, P0, P6 ;  /* 0x0000000c1d0bcc10 */ /* 0x000fca00087ec40f */
[----:B------:R0:W-:Y:S01]  /*89220*/  @!P4 STL.64 [R1], R10 ;  /* 0x0000000a0100c387 */ /* 0x0001e20000100a00 */
[----:B------:R-:W-:-:S13]  /*89230*/  ISETP.LT.OR P4, PT, R28, 0xf2, !P5 ;  /* 0x000000f21c00780c */ /* 0x000fda0006f81670 */
[----:B------:R-:W1:Y:S01]  /*89240*/  @!P4 LDC.64 R14, c[0x0][0x5c0] ;  /* 0x00017000ff0ecb82 */ /* 0x000e620000000a00 */
[----:B------:R-:W-:Y:S02]  /*89250*/  @P4 LOP3.LUT R7, R7, 0x1, RZ, 0xfc, !PT ;  /* 0x0000000107074812 */ /* 0x000fe400078efcff */
[----:B-1----:R-:W-:-:S04]  /*89260*/  @!P4 IADD3 R236, P0, P6, R24, UR13, R14 ;  /* 0x0000000d18eccc10 */ /* 0x002fc8000fe1e00e */
[----:B------:R-:W-:Y:S02]  /*89270*/  @!P4 IADD3.X R237, R29, UR12, R15, P0, P6 ;  /* 0x0000000c1dedcc10 */ /* 0x000fe400087ec40f */
[----:B------:R-:W-:-:S13]  /*89280*/  ISETP.LT.OR P4, PT, R28, 0xf9, !P5 ;  /* 0x000000f91c00780c */ /* 0x000fda0006f81670 */
[----:B------:R-:W0:Y:S01]  /*89290*/  @!P4 LDC.64 R14, c[0x0][0x5c0] ;  /* 0x00017000ff0ecb82 */ /* 0x000e220000000a00 */
[----:B------:R-:W-:-:S04]  /*892a0*/  @P4 LOP3.LUT R8, R8, 0x80000000, RZ, 0xfc, !PT ;  /* 0x8000000008084812 */ /* 0x000fc800078efcff */
[----:B------:R-:W-:Y:S02]  /*892b0*/  LOP3.LUT R8, R8, 0xbfffffff, RZ, 0xc0, !PT ;  /* 0xbfffffff08087812 */ /* 0x000fe400078ec0ff */
[----:B0-----:R-:W-:-:S04]  /*892c0*/  @!P4 IADD3 R10, P0, P6, R24, UR13, R14 ;  /* 0x0000000d180acc10 */ /* 0x001fc8000fe1e00e */
[----:B------:R-:W-:-:S05]  /*892d0*/  @!P4 IADD3.X R11, R29, UR12, R15, P0, P6 ;  /* 0x0000000c1d0bcc10 */ /* 0x000fca00087ec40f */
[----:B------:R0:W-:Y:S01]  /*892e0*/  @!P4 STL.64 [R1+0x10], R10 ;  /* 0x0000100a0100c387 */ /* 0x0001e20000100a00 */
        /* <DEDUP_REMOVED lines=212> */
[----:B------:R-:W-:Y:S02]  /*8a030*/  @P4 LOP3.LUT R8, R8, 0x1, RZ, 0xfc, !PT ;  /* 0x0000000108084812 */ /* 0x000fe400078efcff */
[----:B0-----:R-:W-:-:S04]  /*8a040*/  @!P4 IADD3 R10, P0, P6, R24, UR13, R14 ;  /* 0x0000000d180acc10 */ /* 0x001fc8000fe1e00e */
[----:B------:R-:W-:-:S05]  /*8a050*/  @!P4 IADD3.X R11, R29, UR12, R15, P0, P6 ;  /* 0x0000000c1d0bcc10 */ /* 0x000fca00087ec40f */
[----:B------:R0:W-:Y:S01]  /*8a060*/  @!P4 STL.64 [R1+0x100], R10 ;  /* 0x0001000a0100c387 */ /* 0x0001e20000100a00 */
[----:B------:R-:W-:-:S03]  /*8a070*/  ISETP.LT.OR P4, PT, R28, 0x179, !P5 ;  /* 0x000001791c00780c */ /* 0x000fc60006f81670 */
[----:B------:R-:W2:Y:S01]  /*8a080*/  LDL.LU R221, [R1+0xe80] ;  /* 0x000e800001dd7983 */ /* 0x000ea20000300800 */
[----:B------:R-:W-:-:S03]  /*8a090*/  ISETP.LT.OR P5, PT, R28, 0x17a, !P5 ;  /* 0x0000017a1c00780c */ /* 0x000fc60006fa1670 */
[----:B------:R-:W3:Y:S06]  /*8a0a0*/  LDL.LU R223, [R1+0xe84] ;  /* 0x000e840001df7983 */ /* 0x000eec0000300800 */
[----:B------:R-:W0:Y:S01]  /*8a0b0*/  @!P4 LDC.64 R14, c[0x0][0x5c0] ;  /* 0x00017000ff0ecb82 */ /* 0x000e220000000a00 */
[----:B------:R-:W-:Y:S02]  /*8a0c0*/  @P4 LOP3.LUT R3, R3, 0x80000000, RZ, 0xfc, !PT ;  /* 0x8000000003034812 */ /* 0x000fe400078efcff */
[----:B0-----:R-:W-:-:S04]  /*8a0d0*/  @!P4 IADD3 R10, P0, P6, R24, UR13, R14 ;  /* 0x0000000d180acc10 */ /* 0x001fc8000fe1e00e */
[----:B------:R-:W-:Y:S02]  /*8a0e0*/  @!P4 IADD3.X R11, R29, UR12, R15, P0, P6 ;  /* 0x0000000c1d0bcc10 */ /* 0x000fe400087ec40f */
[----:B------:R-:W0:Y:S03]  /*8a0f0*/  @!P5 LDC.64 R14, c[0x0][0x5c0] ;  /* 0x00017000ff0edb82 */ /* 0x000e260000000a00 */
[----:B------:R1:W-:Y:S01]  /*8a100*/  @!P4 STL.64 [R1+0x110], R10 ;  /* 0x0001100a0100c387 */ /* 0x0003e20000100a00 */
[----:B------:R-:W-:Y:S02]  /*8a110*/  ISETP.LT.OR P4, PT, R28, 0xc1, !P2 ;  /* 0x000000c11c00780c */ /* 0x000fe40005781670 */
[----:B------:R-:W-:Y:S01]  /*8a120*/  LOP3.LUT R3, R3, 0xdfffffff, RZ, 0xc0, !PT ;  /* 0xdfffffff03037812 */ /* 0x000fe200078ec0ff */
[----:B-1----:R-:W-:Y:S01]  /*8a130*/  IMAD.U32 R11, RZ, RZ, UR11 ;  /* 0x0000000bff0b7e24 */ /* 0x002fe2000f8e00ff */
[----:B------:R-:W4:Y:S01]  /*8a140*/  LDL.LU R10, [R1+0xe88] ;  /* 0x000e8800010a7983 */ /* 0x000f220000300800 */
[----:B0-----:R-:W-:Y:S01]  /*8a150*/  @!P5 IADD3 R12, P0, P6, R24, UR13, R14 ;  /* 0x0000000d180cdc10 */ /* 0x001fe2000fe1e00e */
[----:B------:R-:W-:-:S03]  /*8a160*/  IMAD.U32 R14, RZ, RZ, UR10 ;  /* 0x0000000aff0e7e24 */ /* 0x000fc6000f8e00ff */
[----:B------:R-:W-:-:S04]  /*8a170*/  @!P5 IADD3.X R13, R29, UR12, R15, P0, P6 ;  /* 0x0000000c1d0ddc10 */ /* 0x000fc800087ec40f */
[----:B------:R-:W-:Y:S02]  /*8a180*/  @!P4 IADD3 R120, P0, P6, R11, UR9, R24 ;  /* 0x000000090b78cc10 */ /* 0x000fe4000fe1e018 */
[----:B------:R-:W-:Y:S02]  /*8a190*/  @P4 LOP3.LUT R3, R3, 0x20000000, RZ, 0xfc, !PT ;  /* 0x2000000003034812 */ /* 0x000fe400078efcff */
[----:B------:R-:W-:Y:S02]  /*8a1a0*/  @!P4 IADD3.X R121, R14, UR8, R29, P0, P6 ;  /* 0x000000080e79cc10 */ /* 0x000fe400087ec41d */
[----:B------:R-:W-:Y:S02]  /*8a1b0*/  ISETP.LT.OR P4, PT, R28, 0xc2, !P2 ;  /* 0x000000c21c00780c */ /* 0x000fe40005781670 */
[----:B------:R-:W-:-:S11]  /*8a1c0*/  LOP3.LUT R3, R3, 0xefffffff, RZ, 0xc0, !PT ;  /* 0xefffffff03037812 */ /* 0x000fd600078ec0ff */
        /* <DEDUP_REMOVED lines=83> */
[----:B------:R-:W-:Y:S01]  /*8a700*/  ISETP.LT.OR P4, PT, R28, 0x109, !P2 ;  /* 0x000001091c00780c */ /* 0x000fe20005781670 */
[----:B------:R-:W-:Y:S01]  /*8a710*/  IMAD.U32 R14, RZ, RZ, UR11 ;  /* 0x0000000bff0e7e24 */ /* 0x000fe2000f8e00ff */
[----:B------:R-:W-:Y:S01]  /*8a720*/  LOP3.LUT R3, R3, 0xfffff7ff, RZ, 0xc0, !PT ;  /* 0xfffff7ff03037812 */ /* 0x000fe200078ec0ff */
[----:B------:R-:W-:-:S10]  /*8a730*/  IMAD.U32 R11, RZ, RZ, UR10 ;  /* 0x0000000aff0b7e24 */ /* 0x000fd4000f8e00ff */
        /* <DEDUP_REMOVED lines=58> */
[----:B------:R-:W-:-:S13]  /*8aae0*/  ISETP.LT.OR P4, PT, R28, 0x139, !P2 ;  /* 0x000001391c00780c */ /* 0x000fda0005781670 */
        /* <DEDUP_REMOVED lines=98> */
[----:B------:R-:W-:-:S04]  /*8b110*/  @!P4 IADD3 R220, P0, P2, R14, UR13, R24 ;  /* 0x0000000d0edccc10 */ /* 0x000fc8000fa1e018 */
[----:B------:R-:W-:Y:S02]  /*8b120*/  @!P4 IADD3.X R222, R11, UR12, R29, P0, P2 ;  /* 0x0000000c0bdecc10 */ /* 0x000fe400087e441d */
[----:B------:R-:W-:-:S13]  /*8b130*/  ISETP.LT.OR P0, PT, R28, 0xc1, !P1 ;  /* 0x000000c11c00780c */ /* 0x000fda0004f01670 */
[----:B------:R-:W0:Y:S01]  /*8b140*/  @!P0 LDC.64 R14, c[0x0][0x5c0] ;  /* 0x00017000ff0e8b82 */ /* 0x000e220000000a00 */
[----:B--2---:R-:W-:Y:S01]  /*8b150*/  FMUL R11, R221, UR27 ;  /* 0x0000001bdd0b7c20 */ /* 0x004fe20008400000 */
[----:B------:R-:W-:Y:S04]  /*8b160*/  STL [R1+0x14b0], R12 ;  /* 0x0014b00c01007387 */ /* 0x000fe80000100800 */
[----:B------:R-:W-:Y:S01]  /*8b170*/  F2FP.SATFINITE.E4M3.F32.PACK_AB_MERGE_C R11, RZ, R11, RZ ;  /* 0x0000000bff0b723e */ /* 0x000fe200048070ff */
[----:B------:R-:W-:Y:S04]  /*8b180*/  STL [R1+0x14ac], R13 ;  /* 0x0014ac0d01007387 */ /* 0x000fe80000100800 */
[----:B------:R-:W2:Y:S01]  /*8b190*/  LDL.LU R230, [R1+0xe8c] ;  /* 0x000e8c0001e67983 */ /* 0x000ea20000300800 */
[----:B------:R-:W-:-:S02]  /*8b1a0*/  ISETP.LT.OR P6, PT, R28, 0xca, !P3 ;  /* 0x000000ca1c00780c */ /* 0x000fc40005fc1670 */
[----:B------:R-:W-:Y:S01]  /*8b1b0*/  LOP3.LUT R4, R4, 0xffffefff, RZ, 0xc0, !PT ;  /* 0xffffefff04047812 */ /* 0x000fe200078ec0ff */
[----:B------:R-:W2:Y:S01]  /*8b1c0*/  LDL.LU R231, [R1+0xe90] ;  /* 0x000e900001e77983 */ /* 0x000ea20000300800 */
[----:B0-----:R-:W-:-:S05]  /*8b1d0*/  @!P0 IADD3 R14, P2, R24, R14, RZ ;  /* 0x0000000e180e8210 */ /* 0x001fca0007f5e0ff */
[----:B------:R-:W-:-:S05]  /*8b1e0*/  @!P0 IMAD.X R15, R29, 0x1, R15, P2 ;  /* 0x000000011d0f8824 */ /* 0x000fca00010e060f */
[----:B------:R0:W-:Y:S01]  /*8b1f0*/  @!P0 STG.E.U8 desc[UR32][R14.64+0xc0], R11 ;  /* 0x0000c00b0e008986 */ /* 0x0001e2000c101120 */
[----:B------:R-:W-:-:S13]  /*8b200*/  ISETP.LT.OR P0, PT, R28, 0xc2, !P1 ;  /* 0x000000c21c00780c */ /* 0x000fda0004f01670 */
[----:B0-----:R-:W0:Y:S01]  /*8b210*/  @!P0 LDC.64 R14, c[0x0][0x5c0] ;  /* 0x00017000ff0e8b82 */ /* 0x001e220000000a00 */
[----:B---3--:R-:W-:-:S05]  /*8b220*/  FMUL R11, R223, UR27 ;  /* 0x0000001bdf0b7c20 */ /* 0x008fca0008400000 */
[----:B------:R-:W-:Y:S02]  /*8b230*/  F2FP.SATFINITE.E4M3.F32.PACK_AB_MERGE_C R11, RZ, R11, RZ ;  /* 0x0000000bff0b723e */ /* 0x000fe400048070ff */
[----:B------:R-:W-:Y:S02]  /*8b240*/  @P4 LOP3.LUT R4, R4, 0x1000, RZ, 0xfc, !PT ;  /* 0x0000100004044812 */ /* 0x000fe400078efcff */
[----:B0-----:R-:W-:-:S05]  /*8b250*/  @!P0 IADD3 R14, P2, R24, R14, RZ ;  /* 0x0000000e180e8210 */ /* 0x001fca0007f5e0ff */
[----:B------:R-:W-:-:S05]  /*8b260*/  @!P0 IMAD.X R15, R29, 0x1, R15, P2 ;  /* 0x000000011d0f8824 */ /* 0x000fca00010e060f */
[----:B------:R0:W-:Y:S01]  /*8b270*/  @!P0 STG.E.U8 desc[UR32][R14.64+0xc1], R11 ;  /* 0x0000c10b0e008986 */ /* 0x0001e2000c101120 */
[----:B------:R-:W-:Y:S01]  /*8b280*/  LOP3.LUT R4, R4, 0xfffff7ff, RZ, 0xc0, !PT ;  /* 0xfffff7ff04047812 */ /* 0x000fe200078ec0ff */
[----:B0-----:R-:W-:Y:S02]  /*8b290*/  IMAD.U32 R14, RZ, RZ, UR11 ;  /* 0x0000000bff0e7e24 */ /* 0x001fe4000f8e00ff */
[----:B------:R-:W-:-:S03]  /*8b2a0*/  IMAD.U32 R11, RZ, RZ, UR10 ;  /* 0x0000000aff0b7e24 */ /* 0x000fc6000f8e00ff */
[----:B------:R-:W-:Y:S02]  /*8b2b0*/  @!P6 IADD3 R223, P0, P2, R14, UR13, R24 ;  /* 0x0000000d0edfec10 */ /* 0x000fe4000fa1e018 */
[----:B------:R-:W-:Y:S02]  /*8b2c0*/  @P6 LOP3.LUT R4, R4, 0x800, RZ, 0xfc, !PT ;  /* 0x0000080004046812 */ /* 0x000fe400078efcff */
[----:B------:R-:W-:Y:S02]  /*8b2d0*/  @!P6 IADD3.X R221, R11, UR12, R29, P0, P2 ;  /* 0x0000000c0bddec10 */ /* 0x000fe400087e441d */
[----:B------:R-:W-:-:S13]  /*8b2e0*/  ISETP.LT.OR P6, PT, R28, 0xd1, !P3 ;  /* 0x000000d11c00780c */ /* 0x000fda0005fc1670 */
[----:B------:R-:W-:-:S04]  /*8b2f0*/  @!P6 IADD3 R224, P0, P2, R14, UR13, R24 ;  /* 0x0000000d0ee0ec10 */ /* 0x000fc8000fa1e018 */
[----:B------:R-:W-:Y:S01]  /*8b300*/  @!P6 IADD3.X R226, R11, UR12, R29, P0, P2 ;  /* 0x0000000c0be2ec10 */ /* 0x000fe200087e441d */
[----:B----4-:R-:W-:Y:S02]  /*8b310*/  FMUL R11, R10, UR27 ;  /* 0x0000001b0a0b7c20 */ /* 0x010fe40008400000 */
[----:B------:R-:W3:Y:S01]  /*8b320*/  LDL.LU R10, [R1+0xe94] ;  /* 0x000e9400010a7983 */ /* 0x000ee20000300800 */
[----:B------:R-:W-:Y:S02]  /*8b330*/  LOP3.LUT R9, R9, 0xfeffffff, RZ, 0xc0, !PT ;  /* 0xfeffffff09097812 */ /* 0x000fe400078ec0ff */
[----:B------:R-:W-:Y:S01]  /*8b340*/  F2FP.SATFINITE.E4M3.F32.PACK_AB_MERGE_C R11, RZ, R11, RZ ;  /* 0x0000000bff0b723e */ /* 0x000fe200048070ff */
[----:B------:R-:W4:Y:S01]  /*8b350*/  LDL.LU R234, [R1+0xe98] ;  /* 0x000e980001ea7983 */ /* 0x000f220000300800 */
[----:B------:R-:W-:Y:S02]  /*8b360*/  @P5 LOP3.LUT R9, R9, 0x1000000, RZ, 0xfc, !PT ;  /* 0x0100000009095812 */ /* 0x000fe400078efcff */
[----:B------:R-:W-:Y:S01]  /*8b370*/  LOP3.LUT P5, RZ, R0, 0x2, RZ, 0xc0, !PT ;  /* 0x0000000200ff7812 */ /* 0x000fe200078ac0ff */
[----:B------:R-:W4:-:S12]  /*8b380*/  LDL.LU R12, [R1+0xe9c] ;  /* 0x000e9c00010c7983 */ /* 0x000f180000300800 */
[----:B------:R0:W-:Y:S01]  /*8b390*/  @!P5 STG.E.U8 desc[UR32][R18.64+0xc0], R11 ;  /* 0x0000c00b1200d986 */ /* 0x0001e2000c101120 */
[----:B------:R-:W-:Y:S02]  /*8b3a0*/  ISETP.LT.OR P5, PT, R28, 0xd2, !P3 ;  /* 0x000000d21c00780c */ /* 0x000fe40005fa1670 */
[----:B------:R-:W-:Y:S01]  /*8b3b0*/  LOP3.LUT P4, RZ, R0, 0x8, RZ, 0xc0, !PT ;  /* 0x0000000800ff7812 */ /* 0x000fe2000788c0ff */
[----:B0-----:R-:W-:-:S10]  /*8b3c0*/  IMAD.U32 R11, RZ, RZ, UR10 ;  /* 0x0000000aff0b7e24 */ /* 0x001fd4000f8e00ff */
[----:B------:R-:W-:-:S04]  /*8b3d0*/  @!P5 IADD3 R227, P0, P2, R14, UR13, R24 ;  /* 0x0000000d0ee3dc10 */ /* 0x000fc8000fa1e018 */
[----:B------:R-:W-:Y:S01]  /*8b3e0*/  @!P5 IADD3.X R225, R11, UR12, R29, P0, P2 ;  /* 0x0000000c0be1dc10 */ /* 0x000fe200087e441d */
[----:B--2---:R-:W-:-:S05]  /*8b3f0*/  FMUL R11, R230, UR27 ;  /* 0x0000001be60b7c20 */ /* 0x004fca0008400000 */
[----:B------:R-:W-:-:S05]  /*8b400*/  F2FP.SATFINITE.E4M3.F32.PACK_AB_MERGE_C R11, RZ, R11, RZ ;  /* 0x0000000bff0b723e */ /* 0x000fca00048070ff */
[----:B------:R0:W-:Y:S01]  /*8b410*/  @!P4 STG.E.U8 desc[UR32][R16.64+0xc1], R11 ;  /* 0x0000c10b1000c986 */ /* 0x0001e2000c101120 */
[----:B------:R-:W-:Y:S01]  /*8b420*/  ISETP.LT.OR P4, PT, R28, 0xd9, !P3 ;  /* 0x000000d91c00780c */ /* 0x000fe20005f81670 */
[----:B0-----:R-:W-:-:S12]  /*8b430*/  IMAD.U32 R11, RZ, RZ, UR10 ;  /* 0x0000000aff0b7e24 */ /* 0x001fd8000f8e00ff */
[----:B------:R-:W-:-:S04]  /*8b440*/  @!P4 IADD3 R228, P0, P2, R14, UR13, R24 ;  /* 0x0000000d0ee4cc10 */ /* 0x000fc8000fa1e018 */
[----:B------:R-:W-:Y:S02]  /*8b450*/  @!P4 IADD3.X R230, R11, UR12, R29, P0, P2 ;  /* 0x0000000c0be6cc10 */ /* 0x000fe400087e441d */
[----:B------:R-:W-:-:S13]  /*8b460*/  ISETP.LT.OR P0, PT, R28, 0xc9, !P1 ;  /* 0x000000c91c00780c */ /* 0x000fda0004f01670 */
[----:B------:R-:W0:Y:S01]  /*8b470*/  @!P0 LDC.64 R14, c[0x0][0x5c0] ;  /* 0x00017000ff0e8b82 */ /* 0x000e220000000a00 */
[----:B------:R-:W-:-:S05]  /*8b480*/  FMUL R11, R231, UR27 ;  /* 0x0000001be70b7c20 */ /* 0x000fca0008400000 */
[----:B------:R-:W-:Y:S02]  /*8b490*/  F2FP.SATFINITE.E4M3.F32.PACK_AB_MERGE_C R11, RZ, R11, RZ ;  /* 0x0000000bff0b723e */ /* 0x000fe400048070ff */
[----:B0-----:R-:W-:-:S05]  /*8b4a0*/  @!P0 IADD3 R14, P2, R24, R14, RZ ;  /* 0x0000000e180e8210 */ /* 0x001fca0007f5e0ff */
[----:B------:R-:W-:-:S05]  /*8b4b0*/  @!P0 IMAD.X R15, R29, 0x1, R15, P2 ;  /* 0x000000011d0f8824 */ /* 0x000fca00010e060f */
[----:B------:R3:W-:Y:S02]  /*8b4c0*/  @!P0 STG.E.U8 desc[UR32][R14.64+0xc8], R11 ;  /* 0x0000c80b0e008986 */ /* 0x0007e4000c101120 */
[----:B---3--:R-:W-:Y:S02]  /*8b4d0*/  FMUL R11, R10, UR27 ;  /* 0x0000001b0a0b7c20 */ /* 0x008fe40008400000 */
[----:B------:R-:W2:Y:S04]  /*8b4e0*/  LDL.LU R10, [R1+0xea0] ;  /* 0x000ea000010a7983 */ /* 0x000ea80000300800 */
[----:B------:R-:W3:Y:S01]  /*8b4f0*/  LDL.LU R13, [R1+0xea4] ;  /* 0x000ea400010d7983 */ /* 0x000ee20000300800 */
[----:B------:R-:W-:-:S13]  /*8b500*/  ISETP.LT.OR P0, PT, R28, 0xca, !P1 ;  /* 0x000000ca1c00780c */ /* 0x000fda0004f01670 */
[----:B------:R-:W0:Y:S01]  /*8b510*/  @!P0 LDC.64 R14, c[0x0][0x5c0] ;  /* 0x00017000ff0e8b82 */ /* 0x000e220000000a00 */
[----:B------:R-:W-:-:S04]  /*8b520*/  LOP3.LUT R4, R4, 0xfffffbff, RZ, 0xc0, !PT ;  /* 0xfffffbff04047812 */ /* 0x000fc800078ec0ff */
[----:B------:R-:W-:-:S04]  /*8b530*/  @P6 LOP3.LUT R4, R4, 0x400, RZ, 0xfc, !PT ;  /* 0x0000040004046812 */ /* 0x000fc800078efcff */
[----:B------:R-:W-:Y:S02]  /*8b540*/  LOP3.LUT R4, R4, 0xfffffdff, RZ, 0xc0, !PT ;  /* 0xfffffdff04047812 */ /* 0x000fe400078ec0ff */
[----:B------:R-:W-:Y:S02]  /*8b550*/  ISETP.LT.OR P6, PT, R28, 0xda, !P3 ;  /* 0x000000da1c00780c */ /* 0x000fe40005fc1670 */
[----:B------:R-:W-:Y:S02]  /*8b560*/  @P5 LOP3.LUT R4, R4, 0x200, RZ, 0xfc, !PT ;  /* 0x0000020004045812 */ /* 0x000fe400078efcff */
[----:B------:R-:W-:Y:S02]  /*8b570*/  F2FP.SATFINITE.E4M3.F32.PACK_AB_MERGE_C R11, RZ, R11, RZ ;  /* 0x0000000bff0b723e */ /* 0x000fe400048070ff */
[----:B0-----:R-:W-:Y:S02]  /*8b580*/  @!P0 IADD3 R14, P2, R24, R14, RZ ;  /* 0x0000000e180e8210 */ /* 0x001fe40007f5e0ff */
[----:B------:R-:W-:-:S03]  /*8b590*/  LOP3.LUT R4, R4, 0xfffffeff, RZ, 0xc0, !PT ;  /* 0xfffffeff04047812 */ /* 0x000fc600078ec0ff */
[----:B------:R-:W-:Y:S01]  /*8b5a0*/  @!P0 IMAD.X R15, R29, 0x1, R15, P2 ;  /* 0x000000011d0f8824 */ /* 0x000fe200010e060f */
[----:B------:R-:W-:-:S04]  /*8b5b0*/  @P4 LOP3.LUT R4, R4, 0x100, RZ, 0xfc, !PT ;  /* 0x0000010004044812 */ /* 0x000fc800078efcff */
[----:B------:R0:W-:Y:S01]  /*8b5c0*/  @!P0 STG.E.U8 desc[UR32][R14.64+0xc9], R11 ;  /* 0x0000c90b0e008986 */ /* 0x0001e2000c101120 */
[----:B------:R-:W-:Y:S01]  /*8b5d0*/  LOP3.LUT R4, R4, 0xffffff7f, RZ, 0xc0, !PT ;  /* 0xffffff7f04047812 */ /* 0x000fe200078ec0ff */
[----:B0-----:R-:W-:Y:S02]  /*8b5e0*/  IMAD.U32 R14, RZ, RZ, UR11 ;  /* 0x0000000bff0e7e24 */ /* 0x001fe4000f8e00ff */
[----:B------:R-:W-:-:S03]  /*8b5f0*/  IMAD.U32 R11, RZ, RZ, UR10 ;  /* 0x0000000aff0b7e24 */ /* 0x000fc6000f8e00ff */
[----:B------:R-:W-:Y:S02]  /*8b600*/  @!P6 IADD3 R231, P0, P2, R14, UR13, R24 ;  /* 0x0000000d0ee7ec10 */ /* 0x000fe4000fa1e018 */
[----:B------:R-:W-:Y:S02]  /*8b610*/  @P6 LOP3.LUT R4, R4, 0x80, RZ, 0xfc, !PT ;  /* 0x0000008004046812 */ /* 0x000fe400078efcff */
[----:B------:R-:W-:Y:S02]  /*8b620*/  @!P6 IADD3.X R229, R11, UR12, R29, P0, P2 ;  /* 0x0000000c0be5ec10 */ /* 0x000fe400087e441d */
[----:B------:R-:W-:Y:S02]  /*8b630*/  ISETP.LT.OR P6, PT, R28, 0xe1, !P3 ;  /* 0x000000e11c00780c */ /* 0x000fe40005fc1670 */
[----:B------:R-:W-:-:S11]  /*8b640*/  LOP3.LUT P5, RZ, R0, 0x10, RZ, 0xc0, !PT ;  /* 0x0000001000ff7812 */ /* 0x000fd600078ac0ff */
[----:B------:R-:W-:-:S04]  /*8b650*/  @!P6 IADD3 R232, P0, P2, R14, UR13, R24 ;  /* 0x0000000d0ee8ec10 */ /* 0x000fc8000fa1e018 */
[----:B------:R-:W-:Y:S01]  /*8b660*/  @!P6 IADD3.X R233, R11, UR12, R29, P0, P2 ;  /* 0x0000000c0be9ec10 */ /* 0x000fe200087e441d */
[----:B----4-:R-:W-:-:S05]  /*8b670*/  FMUL R11, R234, UR27 ;  /* 0x0000001bea0b7c20 */ /* 0x010fca0008400000 */
[----:B------:R-:W-:-:S05]  /*8b680*/  F2FP.SATFINITE.E4M3.F32.PACK_AB_MERGE_C R11, RZ, R11, RZ ;  /* 0x0000000bff0b723e */ /* 0x000fca00048070ff */
[----:B------:R0:W-:Y:S01]  /*8b690*/  @!P5 STG.E.U8 desc[UR32][R22.64+0xc8], R11 ;  /* 0x0000c80b1600d986 */ /* 0x0001e2000c101120 */
[----:B------:R-:W-:Y:S01]  /*8b6a0*/  ISETP.LT.OR P5, PT, R28, 0xe2, !P3 ;  /* 0x000000e21c00780c */ /* 0x000fe20005fa1670 */
[----:B0-----:R-:W-:-:S12]  /*8b6b0*/  IMAD.U32 R11, RZ, RZ, UR10 ;  /* 0x0000000aff0b7e24 */ /* 0x001fd8000f8e00ff */
[----:B------:R-:W-:-:S04]  /*8b6c0*/  @!P5 IADD3 R234, P0, P2, R14, UR13, R24 ;  /* 0x0000000d0eeadc10 */ /* 0x000fc8000fa1e018 */
[----:B------:R-:W-:Y:S01]  /*8b6d0*/  @!P5 IADD3.X R235, R11, UR12, R29, P0, P2 ;  /* 0x0000000c0bebdc10 */ /* 0x000fe200087e441d */
[----:B------:R-:W-:Y:S02]  /*8b6e0*/  FMUL R11, R12, UR27 ;  /* 0x0000001b0c0b7c20 */ /* 0x000fe40008400000 */
[----:B------:R-:W4:Y:S01]  /*8b6f0*/  LDL.LU R12, [R1+0xea8] ;  /* 0x000ea800010c7983 */ /* 0x000f220000300800 */
[----:B------:R-:W-:Y:S02]  /*8b700*/  LOP3.LUT P4, RZ, R0, 0x20, RZ, 0xc0, !PT ;  /* 0x0000002000ff7812 */ /* 0x000fe4000788c0ff */
[----:B------:R-:W-:-:S11]  /*8b710*/  F2FP.SATFINITE.E4M3.F32.PACK_AB_MERGE_C R11, RZ, R11, RZ ;  /* 0x0000000bff0b723e */ /* 0x000fd600048070ff */
[----:B------:R0:W-:Y:S01]  /*8b720*/  @!P4 STG.E.U8 desc[UR32][R20.64+0xc9], R11 ;  /* 0x0000c90b1400c986 */ /* 0x0001e2000c101120 */
[----:B------:R-:W-:Y:S01]  /*8b730*/  ISETP.LT.OR P4, PT, R28, 0xe9, !P3 ;  /* 0x000000e91c00780c */ /* 0x000fe20005f81670 */
[----:B0-----:R-:W-:-:S12]  /*8b740*/  IMAD.U32 R11, RZ, RZ, UR10 ;  /* 0x0000000aff0b7e24 */ /* 0x001fd8000f8e00ff */
[----:B------:R-:W-:-:S04]  /*8b750*/  @!P4 IADD3 R14, P0, P2, R14, UR13, R24 ;  /* 0x0000000d0e0ecc10 */ /* 0x000fc8000fa1e018 */
[----:B------:R-:W-:Y:S01]  /*8b760*/  @!P4 IADD3.X R11, R11, UR12, R29, P0, P2 ;  /* 0x0000000c0b0bcc10 */ /* 0x000fe200087e441d */
[----:B------:R0:W-:Y:S04]  /*8b770*/  @!P4 STL [R1+0x378], R14 ;  /* 0x0003780e0100c387 */ /* 0x0001e80000100800 */
[----:B------:R2:W-:Y:S01]  /*8b780*/  @!P4 STL [R1+0x394], R11 ;  /* 0x0003940b0100c387 */ /* 0x0005e20000100800 */
[----:B------:R-:W-:-:S13]  /*8b790*/  ISETP.LT.OR P0, PT, R28, 0xd1, !P1 ;  /* 0x000000d11c00780c */ /* 0x000fda0004f01670 */
[----:B0-----:R-:W0:Y:S01]  /*8b7a0*/  @!P0 LDC.64 R14, c[0x0][0x5c0] ;  /* 0x00017000ff0e8b82 */ /* 0x001e220000000a00 */
[----:B--2---:R-:W-:Y:S02]  /*8b7b0*/  FMUL R11, R10, UR27 ;  /* 0x0000001b0a0b7c20 */ /* 0x004fe40008400000 */
[----:B------:R-:W2:Y:S01]  /*8b7c0*/  LDL.LU R10, [R1+0xeac] ;  /* 0x000eac00010a7983 */ /* 0x000ea20000300800 */
[----:B0-----:R-:W-:Y:S02]  /*8b7d0*/  @!P0 IADD3 R14, P2, R24, R14, RZ ;  /* 0x0000000e180e8210 */ /* 0x001fe40007f5e0ff */
[----:B------:R-:W-:-:S03]  /*8b7e0*/  F2FP.SATFINITE.E4M3.F32.PACK_AB_MERGE_C R11, RZ, R11, RZ ;  /* 0x0000000bff0b723e */ /* 0x000fc600048070ff */
[----:B------:R-:W-:-:S05]  /*8b7f0*/  @!P0 IMAD.X R15, R29, 0x1, R15, P2 ;  /* 0x000000011d0f8824 */ /* 0x000fca00010e060f */
[----:B------:R3:W-:Y:S02]  /*8b800*/  @!P0 STG.E.U8 desc[UR32][R14.64+0xd0], R11 ;  /* 0x0000d00b0e008986 */ /* 0x0007e4000c101120 */
[----:B---3--:R-:W-:Y:S02]  /*8b810*/  FMUL R11, R13, UR27 ;  /* 0x0000001b0d0b7c20 */ /* 0x008fe40008400000 */
[----:B------:R-:W3:Y:S01]  /*8b820*/  LDL.LU R13, [R1+0xeb0] ;  /* 0x000eb000010d7983 */ /* 0x000ee20000300800 */
[----:B------:R-:W-:-:S13]  /*8b830*/  ISETP.LT.OR P0, PT, R28, 0xd2, !P1 ;  /* 0x000000d21c00780c */ /* 0x000fda0004f01670 */
[----:B------:R-:W0:Y:S01]  /*8b840*/  @!P0 LDC.64 R14, c[0x0][0x5c0] ;  /* 0x00017000ff0e8b82 */ /* 0x000e220000000a00 */
[----:B------:R-:W-:-:S04]  /*8b850*/  LOP3.LUT R4, R4, 0xffffffbf, RZ, 0xc0, !PT ;  /* 0xffffffbf04047812 */ /* 0x000fc800078ec0ff */
[----:B------:R-:W-:Y:S02]  /*8b860*/  @P6 LOP3.LUT R4, R4, 0x40, RZ, 0xfc, !PT ;  /* 0x0000004004046812 */ /* 0x000fe400078efcff */
[----:B------:R-:W-:Y:S02]  /*8b870*/  ISETP.LT.OR P6, PT, R28, 0xea, !P3 ;  /* 0x000000ea1c00780c */ /* 0x000fe40005fc1670 */
[----:B------:R-:W-:Y:S02]  /*8b880*/  LOP3.LUT R4, R4, 0xffffffdf, RZ, 0xc0, !PT ;  /* 0xffffffdf04047812 */ /* 0x000fe400078ec0ff */
[----:B------:R-:W-:Y:S02]  /*8b890*/  F2FP.SATFINITE.E4M3.F32.PACK_AB_MERGE_C R11, RZ, R11, RZ ;  /* 0x0000000bff0b723e */ /* 0x000fe400048070ff */
[----:B------:R-:W-:Y:S02]  /*8b8a0*/  @P5 LOP3.LUT R4, R4, 0x20, RZ, 0xfc, !PT ;  /* 0x0000002004045812 */ /* 0x000fe400078efcff */
[----:B0-----:R-:W-:-:S05]  /*8b8b0*/  @!P0 IADD3 R14, P2, R24, R14, RZ ;  /* 0x0000000e180e8210 */ /* 0x001fca0007f5e0ff */
[----:B------:R-:W-:Y:S01]  /*8b8c0*/  @!P0 IMAD.X R15, R29, 0x1, R15, P2 ;  /* 0x000000011d0f8824 */ /* 0x000fe200010e060f */
[----:B------:R-:W-:-:S04]  /*8b8d0*/  LOP3.LUT R4, R4, 0xffffffef, RZ, 0xc0, !PT ;  /* 0xffffffef04047812 */ /* 0x000fc800078ec0ff */
[----:B------:R0:W-:Y:S01]  /*8b8e0*/  @!P0 STG.E.U8 desc[UR32][R14.64+0xd1], R11 ;  /* 0x0000d10b0e008986 */ /* 0x0001e2000c101120 */
[----:B------:R-:W-:Y:S01]  /*8b8f0*/  @P4 LOP3.LUT R4, R4, 0x10, RZ, 0xfc, !PT ;  /* 0x0000001004044812 */ /* 0x000fe200078efcff */
[----:B0-----:R-:W-:Y:S02]  /*8b900*/  IMAD.U32 R14, RZ, RZ, UR11 ;  /* 0x0000000bff0e7e24 */ /* 0x001fe4000f8e00ff */
[----:B------:R-:W-:-:S03]  /*8b910*/  IMAD.U32 R11, RZ, RZ, UR10 ;  /* 0x0000000aff0b7e24 */ /* 0x000fc6000f8e00ff */
[----:B------:R-:W-:Y:S02]  /*8b920*/  @!P6 IADD3 R14, P0, P2, R14, UR13, R24 ;  /* 0x0000000d0e0eec10 */ /* 0x000fe4000fa1e018 */
[----:B------:R-:W-:Y:S02]  /*8b930*/  LOP3.LUT R4, R4, 0xfffffff7, RZ, 0xc0, !PT ;  /* 0xfffffff704047812 */ /* 0x000fe400078ec0ff */
[----:B------:R-:W-:Y:S01]  /*8b940*/  @!P6 IADD3.X R11, R11, UR12, R29, P0, P2 ;  /* 0x0000000c0b0bec10 */ /* 0x000fe200087e441d */
[----:B------:R0:W-:Y:S01]  /*8b950*/  @!P6 STL [R1+0x2d0], R14 ;  /* 0x0002d00e0100e387 */ /* 0x0001e20000100800 */
[----:B------:R-:W-:-:S03]  /*8b960*/  @P6 LOP3.LUT R4, R4, 0x8, RZ, 0xfc, !PT ;  /* 0x0000000804046812 */ /* 0x000fc600078efcff */
[----:B------:R1:W-:Y:S01]  /*8b970*/  @!P6 STL [R1+0x2ec], R11 ;  /* 0x0002ec0b0100e387 */ /* 0x0003e20000100800 */
[----:B------:R-:W-:Y:S01]  /*8b980*/  ISETP.LT.OR P6, PT, R28, 0xf1, !P3 ;  /* 0x000000f11c00780c */ /* 0x000fe20005fc1670 */
[----:B0-----:R-:W-:Y:S02]  /*8b990*/  IMAD.U32 R14, RZ, RZ, UR11 ;  /* 0x0000000bff0e7e24 */ /* 0x001fe4000f8e00ff */
[----:B-1----:R-:W-:-:S10]  /*8b9a0*/  IMAD.U32 R11, RZ, RZ, UR10 ;  /* 0x0000000aff0b7e24 */ /* 0x002fd4000f8e00ff */
[----:B------:R-:W-:-:S04]  /*8b9b0*/  @!P6 IADD3 R15, P0, P2, R14, UR13, R24 ;  /* 0x0000000d0e0fec10 */ /* 0x000fc8000fa1e018 */
[----:B------:R-:W-:Y:S01]  /*8b9c0*/  @!P6 IADD3.X R14, R11, UR12, R29, P0, P2 ;  /* 0x0000000c0b0eec10 */ /* 0x000fe200087e441d */
[----:B------:R-:W-:Y:S01]  /*8b9d0*/  @!P6 STL [R1+0x33c], R15 ;  /* 0x00033c0f0100e387 */ /* 0x000fe20000100800 */
[----:B----4-:R-:W-:-:S03]  /*8b9e0*/  FMUL R11, R12, UR27 ;  /* 0x0000001b0c0b7c20 */ /* 0x010fc60008400000 */
[----:B------:R-:W4:Y:S01]  /*8b9f0*/  LDL.LU R12, [R1+0xeb4] ;  /* 0x000eb400010c7983 */ /* 0x000f220000300800 */
[----:B------:R-:W-:Y:S02]  /*8ba00*/  LOP3.LUT P5, RZ, R0, 0x40, RZ, 0xc0, !PT ;  /* 0x0000004000ff7812 */ /* 0x000fe400078ac0ff */
[----:B------:R-:W-:Y:S01]  /*8ba10*/  F2FP.SATFINITE.E4M3.F32.PACK_AB_MERGE_C R11, RZ, R11, RZ ;  /* 0x0000000bff0b723e */ /* 0x000fe200048070ff */
[----:B------:R0:W-:Y:S10]  /*8ba20*/  @!P6 STL [R1+0x35c], R14 ;  /* 0x00035c0e0100e387 */ /* 0x0001f40000100800 */
[----:B------:R1:W-:Y:S01]  /*8ba30*/  @!P5 STG.E.U8 desc[UR32][R30.64+0xd0], R11 ;  /* 0x0000d00b1e00d986 */ /* 0x0003e2000c101120 */
[----:B------:R-:W-:Y:S01]  /*8ba40*/  ISETP.LT.OR P5, PT, R28, 0xf2, !P3 ;  /* 0x000000f21c00780c */ /* 0x000fe20005fa1670 */
[----:B0-----:R-:W-:-:S02]  /*8ba50*/  IMAD.U32 R14, RZ, RZ, UR11 ;  /* 0x0000000bff0e7e24 */ /* 0x001fc4000f8e00ff */
[----:B-1----:R-:W-:-:S10]  /*8ba60*/  IMAD.U32 R11, RZ, RZ, UR10 ;  /* 0x0000000aff0b7e24 */ /* 0x002fd4000f8e00ff */
[----:B------:R-:W-:-:S04]  /*8ba70*/  @!P5 IADD3 R15, P0, P2, R14, UR13, R24 ;  /* 0x0000000d0e0fdc10 */ /* 0x000fc8000fa1e018 */
[----:B------:R-:W-:Y:S01]  /*8ba80*/  @!P5 IADD3.X R14, R11, UR12, R29, P0, P2 ;  /* 0x0000000c0b0edc10 */ /* 0x000fe200087e441d */
[----:B------:R-:W-:Y:S04]  /*8ba90*/  @!P5 STL [R1+0x314], R15 ;  /* 0x0003140f0100d387 */ /* 0x000fe80000100800 */
[----:B------:R0:W-:Y:S01]  /*8baa0*/  @!P5 STL [R1+0x338], R14 ;  /* 0x0003380e0100d387 */ /* 0x0001e20000100800 */
[----:B------:R-:W-:Y:S01]  /*8bab0*/  LOP3.LUT P4, RZ, R0, 0x80, RZ, 0xc0, !PT ;  /* 0x0000008000ff7812 */ /* 0x000fe2000788c0ff */
[----:B0-----:R-:W-:Y:S02]  /*8bac0*/  IMAD.U32 R14, RZ, RZ, UR11 ;  /* 0x0000000bff0e7e24 */ /* 0x001fe4000f8e00ff */
[----:B--2---:R-:W-:Y:S02]  /*8bad0*/  FMUL R11, R10, UR27 ;  /* 0x0000001b0a0b7c20 */ /* 0x004fe40008400000 */
[----:B------:R-:W2:Y:S03]  /*8bae0*/  LDL.LU R10, [R1+0xeb8] ;  /* 0x000eb800010a7983 */ /* 0x000ea60000300800 */
[----:B------:R-:W-:-:S05]  /*8baf0*/  F2FP.SATFINITE.E4M3.F32.PACK_AB_MERGE_C R11, RZ, R11, RZ ;  /* 0x0000000bff0b723e */ /* 0x000fca00048070ff */
[----:B------:R0:W-:Y:S01]  /*8bb00*/  @!P4 STG.E.U8 desc[UR32][R26.64+0xd1], R11 ;  /* 0x0000d10b1a00c986 */ /* 0x0001e2000c101120 */
[----:B------:R-:W-:Y:S01]  /*8bb10*/  ISETP.LT.OR P4, PT, R28, 0xf9, !P3 ;  /* 0x000000f91c00780c */ /* 0x000fe20005f81670 */
[----:B0-----:R-:W-:-:S12]  /*8bb20*/  IMAD.U32 R11, RZ, RZ, UR10 ;  /* 0x0000000aff0b7e24 */ /* 0x001fd8000f8e00ff */
[----:B------:R-:W-:-:S04]  /*8bb30*/  @!P4 IADD3 R14, P0, P2, R14, UR13, R24 ;  /* 0x0000000d0e0ecc10 */ /* 0x000fc8000fa1e018 */
[----:B------:R-:W-:Y:S01]  /*8bb40*/  @!P4 IADD3.X R11, R11, UR12, R29, P0, P2 ;  /* 0x0000000c0b0bcc10 */ /* 0x000fe200087e441d */
[----:B------:R-:W-:Y:S04]  /*8bb50*/  @!P4 STL [R1+0x374], R14 ;  /* 0x0003740e0100c387 */ /* 0x000fe80000100800 */
[----:B------:R3:W-:Y:S02]  /*8bb60*/  @!P4 STL [R1+0x390], R11 ;  /* 0x0003900b0100c387 */ /* 0x0007e40000100800 */
[----:B---3--:R-:W-:Y:S02]  /*8bb70*/  FMUL R11, R13, UR27 ;  /* 0x0000001b0d0b7c20 */ /* 0x008fe40008400000 */
[----:B------:R-:W3:Y:S01]  /*8bb80*/  LDL.LU R13, [R1+0xebc] ;  /* 0x000ebc00010d7983 */ /* 0x000ee20000300800 */
[----:B------:R-:W-:-:S13]  /*8bb90*/  ISETP.LT.OR P0, PT, R28, 0xd9, !P1 ;  /* 0x000000d91c00780c */ /* 0x000fda0004f01670 */
[----:B------:R-:W0:Y:S01]  /*8bba0*/  @!P0 LDC.64 R14, c[0x0][0x5c0] ;  /* 0x00017000ff0e8b82 */ /* 0x000e220000000a00 */
[----:B------:R-:W-:Y:S02]  /*8bbb0*/  F2FP.SATFINITE.E4M3.F32.PACK_AB_MERGE_C R11, RZ, R11, RZ ;  /* 0x0000000bff0b723e */ /* 0x000fe400048070ff */
[----:B0-----:R-:W-:-:S05]  /*8bbc0*/  @!P0 IADD3 R14, P2, R24, R14, RZ ;  /* 0x0000000e180e8210 */ /* 0x001fca0007f5e0ff */
[----:B------:R-:W-:-:S05]  /*8bbd0*/  @!P0 IMAD.X R15, R29, 0x1, R15, P2 ;  /* 0x000000011d0f8824 */ /* 0x000fca00010e060f */
[----:B------:R0:W-:Y:S01]  /*8bbe0*/  @!P0 STG.E.U8 desc[UR32][R14.64+0xd8], R11 ;  /* 0x0000d80b0e008986 */ /* 0x0001e2000c101120 */
[----:B------:R-:W-:-:S13]  /*8bbf0*/  ISETP.LT.OR P0, PT, R28, 0xda, !P1 ;  /* 0x000000da1c00780c */ /* 0x000fda0004f01670 */
[----:B0-----:R-:W0:Y:S01]  /*8bc00*/  @!P0 LDC.64 R14, c[0x0][0x5c0] ;  /* 0x00017000ff0e8b82 */ /* 0x001e220000000a00 */
[----:B------:R-:W-:-:S04]  /*8bc10*/  LOP3.LUT R4, R4, 0xfffffffb, RZ, 0xc0, !PT ;  /* 0xfffffffb04047812 */ /* 0x000fc800078ec0ff */
[----:B------:R-:W-:Y:S02]  /*8bc20*/  @P6 LOP3.LUT R4, R4, 0x4, RZ, 0xfc, !PT ;  /* 0x0000000404046812 */ /* 0x000fe400078efcff */
[----:B------:R-:W-:Y:S01]  /*8bc30*/  ISETP.LT.OR P6, PT, R28, 0xfa, !P3 ;  /* 0x000000fa1c00780c */ /* 0x000fe20005fc1670 */
[----:B----4-:R-:W-:Y:S02]  /*8bc40*/  FMUL R11, R12, UR27 ;  /* 0x0000001b0c0b7c20 */ /* 0x010fe40008400000 */
[----:B------:R-:W4:Y:S01]  /*8bc50*/  LDL.LU R12, [R1+0xec0] ;  /* 0x000ec000010c7983 */ /* 0x000f220000300800 */
[----:B0-----:R-:W-:Y:S02]  /*8bc60*/  @!P0 IADD3 R14, P2, R24, R14, RZ ;  /* 0x0000000e180e8210 */ /* 0x001fe40007f5e0ff */
[----:B------:R-:W-:-:S03]  /*8bc70*/  F2FP.SATFINITE.E4M3.F32.PACK_AB_MERGE_C R11, RZ, R11, RZ ;  /* 0x0000000bff0b723e */ /* 0x000fc600048070ff */
[----:B------:R-:W-:Y:S01]  /*8bc80*/  @!P0 IMAD.X R15, R29, 0x1, R15, P2 ;  /* 0x000000011d0f8824 */ /* 0x000fe200010e060f */
[----:B------:R-:W-:-:S04]  /*8bc90*/  LOP3.LUT R4, R4, 0xfffffffd, RZ, 0xc0, !PT ;  /* 0xfffffffd04047812 */ /* 0x000fc800078ec0ff */
[----:B------:R0:W-:Y:S01]  /*8bca0*/  @!P0 STG.E.U8 desc[UR32][R14.64+0xd9], R11 ;  /* 0x0000d90b0e008986 */ /* 0x0001e2000c101120 */
[----:B------:R-:W-:-:S04]  /*8bcb0*/  @P5 LOP3.LUT R4, R4, 0x2, RZ, 0xfc, !PT ;  /* 0x0000000204045812 */ /* 0x000fc800078efcff */
[----:B------:R-:W-:Y:S01]  /*8bcc0*/  LOP3.LUT R4, R4, 0xfffffffe, RZ, 0xc0, !PT ;  /* 0xfffffffe04047812 */ /* 0x000fe200078ec0ff */
[----:B0-----:R-:W-:Y:S02]  /*8bcd0*/  IMAD.U32 R14, RZ, RZ, UR11 ;  /* 0x0000000bff0e7e24 */ /* 0x001fe4000f8e00ff */
[----:B------:R-:W-:-:S03]  /*8bce0*/  IMAD.U32 R11, RZ, RZ, UR10 ;  /* 0x0000000aff0b7e24 */ /* 0x000fc6000f8e00ff */
[----:B------:R-:W-:Y:S02]  /*8bcf0*/  @!P6 IADD3 R14, P0, P2, R14, UR13, R24 ;  /* 0x0000000d0e0eec10 */ /* 0x000fe4000fa1e018 */
[----:B------:R-:W-:Y:S02]  /*8bd00*/  @P4 LOP3.LUT R4, R4, 0x1, RZ, 0xfc, !PT ;  /* 0x0000000104044812 */ /* 0x000fe400078efcff */
[C---:B------:R-:W-:Y:S02]  /*8bd10*/  LOP3.LUT P5, RZ, R0.reuse, 0x100, RZ, 0xc0, !PT ;  /* 0x0000010000ff7812 */ /* 0x040fe400078ac0ff */
[C---:B------:R-:W-:Y:S02]  /*8bd20*/  LOP3.LUT P4, RZ, R0.reuse, 0x200, RZ, 0xc0, !PT ;  /* 0x0000020000ff7812 */ /* 0x040fe4000788c0ff */
[----:B------:R-:W-:Y:S02]  /*8bd30*/  @!P6 IADD3.X R11, R11, UR12, R29, P0, P2 ;  /* 0x0000000c0b0bec10 */ /* 0x000fe400087e441d */
[----:B------:R-:W-:Y:S01]  /*8bd40*/  LOP3.LUT R0, R0, 0x7fffffff, RZ, 0xc0, !PT ;  /* 0x7fffffff00007812 */ /* 0x000fe200078ec0ff */
[----:B------:R0:W-:Y:S03]  /*8bd50*/  @!P6 STL [R1+0x2cc], R14 ;  /* 0x0002cc0e0100e387 */ /* 0x0001e60000100800 */
[----:B------:R-:W-:Y:S01]  /*8bd60*/  @P6 LOP3.LUT R0, R0, 0x80000000, RZ, 0xfc, !PT ;  /* 0x8000000000006812 */ /* 0x000fe200078efcff */
[----:B------:R1:W-:Y:S01]  /*8bd70*/  @!P6 STL [R1+0x2e8], R11 ;  /* 0x0002e80b0100e387 */ /* 0x0003e20000100800 */
[----:B------:R-:W-:Y:S01]  /*8bd80*/  ISETP.LT.OR P6, PT, R28, 0x101, !P3 ;  /* 0x000001011c00780c */ /* 0x000fe20005fc1670 */
[----:B0-----:R-:W-:-:S02]  /*8bd90*/  IMAD.U32 R14, RZ, RZ, UR11 ;  /* 0x0000000bff0e7e24 */ /* 0x001fc4000f8e00ff */
[----:B-1----:R-:W-:-:S10]  /*8bda0*/  IMAD.U32 R11, RZ, RZ, UR10 ;  /* 0x0000000aff0b7e24 */ /* 0x002fd4000f8e00ff */
[----:B------:R-:W-:-:S04]  /*8bdb0*/  @!P6 IADD3 R15, P0, P2, R14, UR13, R24 ;  /* 0x0000000d0e0fec10 */ /* 0x000fc8000fa1e018 */
[----:B------:R-:W-:Y:S01]  /*8bdc0*/  @!P6 IADD3.X R14, R11, UR12, R29, P0, P2 ;  /* 0x0000000c0b0eec10 */ /* 0x000fe200087e441d */
[----:B------:R-:W-:Y:S01]  /*8bdd0*/  @!P6 STL [R1+0x334], R15 ;  /* 0x0003340f0100e387 */ /* 0x000fe20000100800 */
[----:B--2---:R-:W-:-:S03]  /*8bde0*/  FMUL R11, R10, UR27 ;  /* 0x0000001b0a0b7c20 */ /* 0x004fc60008400000 */
[----:B------:R-:W2:Y:S02]  /*8bdf0*/  LDL.LU R10, [R1+0xec4] ;  /* 0x000ec400010a7983 */ /* 0x000ea40000300800 */
[----:B------:R-:W-:-:S05]  /*8be00*/  F2FP.SATFINITE.E4M3.F32.PACK_AB_MERGE_C R11, RZ, R11, RZ ;  /* 0x0000000bff0b723e */ /* 0x000fca00048070ff */
[----:B------:R-:W-:Y:S01]  /*8be10*/  @!P5 STG.E.U8 desc[UR32][R34.64+0xd8], R11 ;  /* 0x0000d80b2200d986 */ /* 0x000fe2000c101120 */
[----:B------:R-:W-:-:S03]  /*8be20*/  ISETP.LT.OR P5, PT, R28, 0x102, !P3 ;  /* 0x000001021c00780c */ /* 0x000fc60005fa1670 */
[----:B------:R0:W-:Y:S02]  /*8be30*/  @!P6 STL [R1+0x358], R14 ;  /* 0x0003580e0100e387 */ /* 0x0001e40000100800 */
[----:B0-----:R-:W-:Y:S02]  /*8be40*/  IMAD.U32 R14, RZ, RZ, UR11 ;  /* 0x0000000bff0e7e24 */ /* 0x001fe4000f8e00ff */
[----:B------:R-:W-:-:S06]  /*8be50*/  IMAD.U32 R11, RZ, RZ, UR10 ;  /* 0x0000000aff0b7e24 */ /* 0x000fcc000f8e00ff */
[----:B------:R-:W-:-:S04]  /*8be60*/  @!P5 IADD3 R15, P0, P2, R14, UR13, R24 ;  /* 0x0000000d0e0fdc10 */ /* 0x000fc8000fa1e018 */
[----:B------:R-:W-:Y:S01]  /*8be70*/  @!P5 IADD3.X R14, R11, UR12, R29, P0, P2 ;  /* 0x0000000c0b0edc10 */ /* 0x000fe200087e441d */
[----:B------:R-:W-:Y:S04]  /*8be80*/  @!P5 STL [R1+0x310], R15 ;  /* 0x0003100f0100d387 */ /* 0x000fe80000100800 */
[----:B------:R0:W-:Y:S01]  /*8be90*/  @!P5 STL [R1+0x330], R14 ;  /* 0x0003300e0100d387 */ /* 0x0001e20000100800 */
[----:B---3--:R-:W-:-:S03]  /*8bea0*/  FMUL R11, R13, UR27 ;  /* 0x0000001b0d0b7c20 */ /* 0x008fc60008400000 */
[----:B------:R-:W3:Y:S02]  /*8beb0*/  LDL.LU R13, [R1+0xec8] ;  /* 0x000ec800010d7983 */ /* 0x000ee40000300800 */
[----:B------:R-:W-:-:S05]  /*8bec0*/  F2FP.SATFINITE.E4M3.F32.PACK_AB_MERGE_C R11, RZ, R11, RZ ;  /* 0x0000000bff0b723e */ /* 0x000fca00048070ff */
[----:B------:R1:W-:Y:S01]  /*8bed0*/  @!P4 STG.E.U8 desc[UR32][R32.64+0xd9], R11 ;  /* 0x0000d90b2000c986 */ /* 0x0003e2000c101120 */
[----:B------:R-:W-:Y:S01]  /*8bee0*/  ISETP.LT.OR P4, PT, R28, 0x109, !P3 ;  /* 0x000001091c00780c */ /* 0x000fe20005f81670 */
[----:B0-----:R-:W-:Y:S02]  /*8bef0*/  IMAD.U32 R14, RZ, RZ, UR11 ;  /* 0x0000000bff0e7e24 */ /* 0x001fe4000f8e00ff */
[----:B-1----:R-:W-:-:S10]  /*8bf00*/  IMAD.U32 R11, RZ, RZ, UR10 ;  /* 0x0000000aff0b7e24 */ /* 0x002fd4000f8e00ff */
[----:B------:R-:W-:-:S04]  /*8bf10*/  @!P4 IADD3 R14, P0, P2, R14, UR13, R24 ;  /* 0x0000000d0e0ecc10 */ /* 0x000fc8000fa1e018 */
[----:B------:R-:W-:Y:S01]  /*8bf20*/  @!P4 IADD3.X R11, R11, UR12, R29, P0, P2 ;  /* 0x0000000c0b0bcc10 */ /* 0x000fe200087e441d */
[----:B------:R0:W-:Y:S01]  /*8bf30*/  @!P4 STL [R1+0x370], R14 ;  /* 0x0003700e0100c387 */ /* 0x0001e20000100800 */
[----:B------:R-:W-:-:S03]  /*8bf40*/  ISETP.LT.OR P0, PT, R28, 0xe1, !P1 ;  /* 0x000000e11c00780c */ /* 0x000fc60004f01670 */
[----:B------:R4:W-:Y:S10]  /*8bf50*/  @!P4 STL [R1+0x38c], R11 ;  /* 0x00038c0b0100c387 */ /* 0x0009f40000100800 */
[----:B0-----:R-:W0:Y:S01]  /*8bf60*/  @!P0 LDC.64 R14, c[0x0][0x5c0] ;  /* 0x00017000ff0e8b82 */ /* 0x001e220000000a00 */
[----:B----4-:R-:W-:-:S02]  /*8bf70*/  FMUL R11, R12, UR27 ;  /* 0x0000001b0c0b7c20 */ /* 0x010fc40008400000 */
[----:B------:R-:W4:Y:S01]  /*8bf80*/  LDL.LU R12, [R1+0xecc] ;  /* 0x000ecc00010c7983 */ /* 0x000f220000300800 */
[----:B0-----:R-:W-:Y:S02]  /*8bf90*/  @!P0 IADD3 R14, P2, R24, R14, RZ ;  /* 0x0000000e180e8210 */ /* 0x001fe40007f5e0ff */
[----:B------:R-:W-:-:S03]  /*8bfa0*/  F2FP.SATFINITE.E4M3.F32.PACK_AB_MERGE_C R11, RZ, R11, RZ ;  /* 0x0000000bff0b723e */ /* 0x000fc600048070ff */
[----:B------:R-:W-:-:S05]  /*8bfb0*/  @!P0 IMAD.X R15, R29, 0x1, R15, P2 ;  /* 0x000000011d0f8824 */ /* 0x000fca00010e060f */
[----:B------:R0:W-:Y:S01]  /*8bfc0*/  @!P0 STG.E.U8 desc[UR32][R14.64+0xe0], R11 ;  /* 0x0000e00b0e008986 */ /* 0x0001e2000c101120 */
[----:B------:R-:W-:-:S13]  /*8bfd0*/  ISETP.LT.OR P0, PT, R28, 0xe2, !P1 ;  /* 0x000000e21c00780c */ /* 0x000fda0004f01670 */
[----:B0-----:R-:W0:Y:S01]  /*8bfe0*/  @!P0 LDC.64 R14, c[0x0][0x5c0] ;  /* 0x00017000ff0e8b82 */ /* 0x001e220000000a00 */
[----:B------:R-:W-:-:S04]  /*8bff0*/  LOP3.LUT R0, R0, 0xbfffffff, RZ, 0xc0, !PT ;  /* 0xbfffffff00007812 */ /* 0x000fc800078ec0ff */
[----:B------:R-:W-:Y:S02]  /*8c000*/  @P6 LOP3.LUT R0, R0, 0x40000000, RZ, 0xfc, !PT ;  /* 0x4000000000006812 */ /* 0x000fe400078efcff */
[----:B------:R-:W-:Y:S02]  /*8c010*/  ISETP.LT.OR P6, PT, R28, 0x10a, !P3 ;  /* 0x0000010a1c00780c */ /* 0x000fe40005fc1670 */
[----:B------:R-:W-:-:S04]  /*8c020*/  LOP3.LUT R0, R0, 0xdfffffff, RZ, 0xc0, !PT ;  /* 0xdfffffff00007812 */ /* 0x000fc800078ec0ff */
[----:B------:R-:W-:Y:S02]  /*8c030*/  @P5 LOP3.LUT R0, R0, 0x20000000, RZ, 0xfc, !PT ;  /* 0x2000000000005812 */ /* 0x000fe400078efcff */
[----:B0-----:R-:W-:-:S05]  /*8c040*/  @!P0 IADD3 R14, P2, R24, R14, RZ ;  /* 0x0000000e180e8210 */ /* 0x001fca0007f5e0ff */
[----:B------:R-:W-:Y:S01]  /*8c050*/  @!P0 IMAD.X R15, R29, 0x1, R15, P2 ;  /* 0x000000011d0f8824 */ /* 0x000fe200010e060f */
[C---:B------:R-:W-:Y:S02]  /*8c060*/  LOP3.LUT P5, RZ, R0.reuse, 0x400, RZ, 0xc0, !PT ;  /* 0x0000040000ff7812 */ /* 0x040fe400078ac0ff */
[----:B------:R-:W-:-:S04]  /*8c070*/  LOP3.LUT R0, R0, 0xefffffff, RZ, 0xc0, !PT ;  /* 0xefffffff00007812 */ /* 0x000fc800078ec0ff */
[----:B------:R-:W-:-:S04]  /*8c080*/  @P4 LOP3.LUT R0, R0, 0x10000000, RZ, 0xfc, !PT ;  /* 0x1000000000004812 */ /* 0x000fc800078efcff */
[C---:B------:R-:W-:Y:S02]  /*8c090*/  LOP3.LUT P4, RZ, R0.reuse, 0x800, RZ, 0xc0, !PT ;  /* 0x0000080000ff7812 */ /* 0x040fe4000788c0ff */
[----:B------:R-:W-:Y:S01]  /*8c0a0*/  LOP3.LUT R0, R0, 0xf7ffffff, RZ, 0xc0, !PT ;  /* 0xf7ffffff00007812 */ /* 0x000fe200078ec0ff */
[----:B--2---:R-:W-:Y:S02]  /*8c0b0*/  FMUL R11, R10, UR27 ;  /* 0x0000001b0a0b7c20 */ /* 0x004fe40008400000 */
[----:B------:R-:W2:Y:S03]  /*8c0c0*/  LDL.LU R10, [R1+0xed0] ;  /* 0x000ed000010a7983 */ /* 0x000ea60000300800 */
[----:B------:R-:W-:-:S05]  /*8c0d0*/  F2FP.SATFINITE.E4M3.F32.PACK_AB_MERGE_C R11, RZ, R11, RZ ;  /* 0x0000000bff0b723e */ /* 0x000fca00048070ff */
[----:B------:R0:W-:Y:S02]  /*8c0e0*/  @!P0 STG.E.U8 desc[UR32][R14.64+0xe1], R11 ;  /* 0x0000e10b0e008986 */ /* 0x0001e4000c101120 */
[----:B0-----:R-:W-:Y:S02]  /*8c0f0*/  IMAD.U32 R14, RZ, RZ, UR11 ;  /* 0x0000000bff0e7e24 */ /* 0x001fe4000f8e00ff */
[----:B------:R-:W-:-:S03]  /*8c100*/  IMAD.U32 R11, RZ, RZ, UR10 ;  /* 0x0000000aff0b7e24 */ /* 0x000fc6000f8e00ff */
[----:B------:R-:W-:-:S04]  /*8c110*/  @!P6 IADD3 R14, P0, P2, R14, UR13, R24 ;  /* 0x0000000d0e0eec10 */ /* 0x000fc8000fa1e018 */
        /* <DEDUP_REMOVED lines=9> */
[----:B---3--:R-:W-:Y:S01]  /*8c1b0*/  FMUL R11, R13, UR27 ;  /* 0x0000001b0d0b7c20 */ /* 0x008fe20008400000 */
[----:B------:R-:W-:Y:S04]  /*8c1c0*/  @!P6 STL [R1+0x32c], R15 ;  /* 0x00032c0f0100e387 */ /* 0x000fe80000100800 */
[----:B------:R-:W3:Y:S01]  /*8c1d0*/  LDL.LU R13, [R1+0xed4] ;  /* 0x000ed400010d7983 */ /* 0x000ee20000300800 */
        /* <DEDUP_REMOVED lines=10> */
[----:B----4-:R-:W-:-:S03]  /*8c280*/  FMUL R11, R12, UR27 ;  /* 0x0000001b0c0b7c20 */ /* 0x010fc60008400000 */
[----:B------:R-:W4:Y:S02]  /*8c290*/  LDL.LU R12, [R1+0xed8] ;  /* 0x000ed800010c7983 */ /* 0x000f240000300800 */
[----:B------:R-:W-:-:S05]  /*8c2a0*/  F2FP.SATFINITE.E4M3.F32.PACK_AB_MERGE_C R11, RZ, R11, RZ ;  /* 0x0000000bff0b723e */ /* 0x000fca00048070ff */
[----:B------:R1:W-:Y:S01]  /*8c2b0*/  @!P4 STG.E.U8 desc[UR32][R36.64+0xe1], R11 ;  /* 0x0000e10b2400c986 */ /* 0x0003e2000c101120 */
[----:B------:R-:W-:Y:S01]  /*8c2c0*/  ISETP.LT.OR P4, PT, R28, 0x119, !P3 ;  /* 0x000001191c00780c */ /* 0x000fe20005f81670 */
[----:B0-----:R-:W-:Y:S02]  /*8c2d0*/  IMAD.U32 R14, RZ, RZ, UR11 ;  /* 0x0000000bff0e7e24 */ /* 0x001fe4000f8e00ff */
[----:B-1----:R-:W-:-:S10]  /*8c2e0*/  IMAD.U32 R11, RZ, RZ, UR10 ;  /* 0x0000000aff0b7e24 */ /* 0x002fd4000f8e00ff */
        /* <DEDUP_REMOVED lines=24> */
[C---:B------:R-:W-:Y:S02]  /*8c470*/  LOP3.LUT P5, RZ, R0.reuse, 0x1000, RZ, 0xc0, !PT ;  /* 0x0000100000ff7812 */ /* 0x040fe400078ac0ff */
[----:B------:R-:W-:Y:S02]  /*8c480*/  LOP3.LUT R0, R0, 0xfeffffff, RZ, 0xc0, !PT ;  /* 0xfeffffff00007812 */ /* 0x000fe400078ec0ff */
[----:B------:R0:W-:Y:S02]  /*8c490*/  @!P0 STG.E.U8 desc[UR32][R14.64+0xe9], R11 ;  /* 0x0000e90b0e008986 */ /* 0x0001e4000c101120 */
[----:B------:R-:W-:Y:S01]  /*8c4a0*/  @P4 LOP3.LUT R0, R0, 0x1000000, RZ, 0xfc, !PT ;  /* 0x0100000000004812 */ /* 0x000fe200078efcff */
[----:B0-----:R-:W-:Y:S02]  /*8c4b0*/  IMAD.U32 R14, RZ, RZ, UR11 ;  /* 0x0000000bff0e7e24 */ /* 0x001fe4000f8e00ff */
[----:B------:R-:W-:-:S03]  /*8c4c0*/  IMAD.U32 R11, RZ, RZ, UR10 ;  /* 0x0000000aff0b7e24 */ /* 0x000fc6000f8e00ff */
[----:B------:R-:W-:Y:S02]  /*8c4d0*/  @!P6 IADD3 R14, P0, P2, R14, UR13, R24 ;  /* 0x0000000d0e0eec10 */ /* 0x000fe4000fa1e018 */
        /* <DEDUP_REMOVED lines=11> */
[----:B----4-:R-:W-:Y:S01]  /*8c590*/  FMUL R11, R12, UR27 ;  /* 0x0000001b0c0b7c20 */ /* 0x010fe20008400000 */
[----:B------:R-:W-:Y:S04]  /*8c5a0*/  @!P6 STL [R1+0x324], R15 ;  /* 0x0003240f0100e387 */ /* 0x000fe80000100800 */
[----:B------:R-:W4:Y:S01]  /*8c5b0*/  LDL.LU R12, [R1+0xee4] ;  /* 0x000ee400010c7983 */ /* 0x000f220000300800 */
        /* <DEDUP_REMOVED lines=10> */
[----:B--2---:R-:W-:-:S03]  /*8c660*/  FMUL R11, R10, UR27 ;  /* 0x0000001b0a0b7c20 */ /* 0x004fc60008400000 */
[----:B------:R-:W2:Y:S02]  /*8c670*/  LDL.LU R10, [R1+0xee8] ;  /* 0x000ee800010a7983 */ /* 0x000ea40000300800 */
[----:B------:R-:W-:-:S05]  /*8c680*/  F2FP.SATFINITE.E4M3.F32.PACK_AB_MERGE_C R11, RZ, R11, RZ ;  /* 0x0000000bff0b723e */ /* 0x000fca00048070ff */
[----:B------:R1:W-:Y:S01]  /*8c690*/  @!P4 STG.E.U8 desc[UR32][R40.64+0xe9], R11 ;  /* 0x0000e90b2800c986 */ /* 0x0003e2000c101120 */
[----:B------:R-:W-:Y:S01]  /*8c6a0*/  ISETP.LT.OR P4, PT, R28, 0x129, !P3 ;  /* 0x000001291c00780c */ /* 0x000fe20005f81670 */
[----:B0-----:R-:W-:Y:S02]  /*8c6b0*/  IMAD.U32 R14, RZ, RZ, UR11 ;  /* 0x0000000bff0e7e24 */ /* 0x001fe4000f8e00ff */
[----:B-1----:R-:W-:-:S10]  /*8c6c0*/  IMAD.U32 R11, RZ, RZ, UR10 ;  /* 0x0000000aff0b7e24 */ /* 0x002fd4000f8e00ff */
        /* <DEDUP_REMOVED lines=19> */
[----:B0-----:R-:W-:Y:S01]  /*8c800*/  @!P0 IADD3 R14, P2, R24, R14, RZ ;  /* 0x0000000e180e8210 */ /* 0x001fe20007f5e0ff */
[----:B----4-:R-:W-:Y:S02]  /*8c810*/  FMUL R11, R12, UR27 ;  /* 0x0000001b0c0b7c20 */ /* 0x010fe40008400000 */
[----:B------:R-:W4:Y:S02]  /*8c820*/  LDL.LU R12, [R1+0xef0] ;  /* 0x000ef000010c7983 */ /* 0x000f240000300800 */
[----:B------:R-:W-:Y:S01]  /*8c830*/  @!P0 IMAD.X R15, R29, 0x1, R15, P2 ;  /* 0x000000011d0f8824 */ /* 0x000fe200010e060f */
[----:B------:R-:W-:Y:S02]  /*8c840*/  F2FP.SATFINITE.E4M3.F32.PACK_AB_MERGE_C R11, RZ, R11, RZ ;  /* 0x0000000bff0b723e */ /* 0x000fe400048070ff */
[----:B------:R-:W-:-:S03]  /*8c850*/  LOP3.LUT P5, RZ, R0, 0x4000, RZ, 0xc0, !PT ;  /* 0x0000400000ff7812 */ /* 0x000fc600078ac0ff */
[----:B------:R0:W-:Y:S01]  /*8c860*/  @!P0 STG.E.U8 desc[UR32][R14.64+0xf1], R11 ;  /* 0x0000f10b0e008986 */ /* 0x0001e2000c101120 */
[----:B------:R-:W-:-:S04]  /*8c870*/  LOP3.LUT R0, R0, 0xffefffff, RZ, 0xc0, !PT ;  /* 0xffefffff00007812 */ /* 0x000fc800078ec0ff */
        /* <DEDUP_REMOVED lines=27> */
[----:B------:R0:W-:Y:S04]  /*8ca30*/  @!P5 STL [R1+0x2bc], R14 ;  /* 0x0002bc0e0100d387 */ /* 0x0001e80000100800 */
[----:B------:R-:W2:Y:S01]  /*8ca40*/  LDL.LU R19, [R1+0xef8] ;  /* 0x000ef80001137983 */ /* 0x000ea20000300800 */
[----:B---3--:R-:W-:-:S05]  /*8ca50*/  FMUL R11, R13, UR27 ;  /* 0x0000001b0d0b7c20 */ /* 0x008fca0008400000 */
        /* <DEDUP_REMOVED lines=8> */
[----:B------:R4:W-:Y:S04]  /*8cae0*/  @!P4 STL [R1+0x2ac], R11 ;  /* 0x0002ac0b0100c387 */ /* 0x0009e80000100800 */
[----:B------:R-:W3:Y:S01]  /*8caf0*/  LDL.LU R17, [R1+0xefc] ;  /* 0x000efc0001117983 */ /* 0x000ee20000300800 */
[----:B------:R-:W-:-:S02]  /*8cb00*/  ISETP.LT.OR P0, PT, R28, 0xf9, !P1 ;  /* 0x000000f91c00780c */ /* 0x000fc40004f01670 */
[----:B------:R-:W-:Y:S01]  /*8cb10*/  LOP3.LUT R0, R0, 0xfffbffff, RZ, 0xc0, !PT ;  /* 0xfffbffff00007812 */ /* 0x000fe200078ec0ff */
[----:B------:R-:W3:Y:S10]  /*8cb20*/  LDL.LU R18, [R1+0xf00] ;  /* 0x000f000001127983 */ /* 0x000ef40000300800 */
[----:B------:R-:W0:Y:S02]  /*8cb30*/  @!P0 LDC.64 R14, c[0x0][0x5c0] ;  /* 0x00017000ff0e8b82 */ /* 0x000e240000000a00 */
[----:B0-----:R-:W-:-:S05]  /*8cb40*/  @!P0 IADD3 R14, P2, R24, R14, RZ ;  /* 0x0000000e180e8210 */ /* 0x001fca0007f5e0ff */
[----:B------:R-:W-:Y:S02]  /*8cb50*/  @!P0 IMAD.X R15, R29, 0x1, R15, P2 ;  /* 0x000000011d0f8824 */ /* 0x000fe400010e060f */
[----:B----4-:R-:W-:-:S05]  /*8cb60*/  FMUL R11, R12, UR27 ;  /* 0x0000001b0c0b7c20 */ /* 0x010fca0008400000 */
[----:B------:R-:W-:-:S05]  /*8cb70*/  F2FP.SATFINITE.E4M3.F32.PACK_AB_MERGE_C R11, RZ, R11, RZ ;  /* 0x0000000bff0b723e */ /* 0x000fca00048070ff */
[----:B------:R0:W-:Y:S01]  /*8cb80*/  @!P0 STG.E.U8 desc[UR32][R14.64+0xf8], R11 ;  /* 0x0000f80b0e008986 */ /* 0x0001e2000c101120 */
[----:B------:R-:W-:Y:S02]  /*8cb90*/  ISETP.LT.OR P0, PT, R28, 0xfa, !P1 ;  /* 0x000000fa1c00780c */ /* 0x000fe40004f01670 */
[----:B------:R-:W-:-:S11]  /*8cba0*/  @P6 LOP3.LUT R0, R0, 0x40000, RZ, 0xfc, !PT ;  /* 0x0004000000006812 */ /* 0x000fd600078efcff */
[----:B0-----:R-:W0:Y:S01]  /*8cbb0*/  @!P0 LDC.64 R14, c[0x0][0x5c0] ;  /* 0x00017000ff0e8b82 */ /* 0x001e220000000a00 */
[----:B------:R-:W-:-:S04]  /*8cbc0*/  LOP3.LUT R0, R0, 0xfffdffff, RZ, 0xc0, !PT ;  /* 0xfffdffff00007812 */ /* 0x000fc800078ec0ff */
[----:B------:R-:W-:-:S04]  /*8cbd0*/  @P5 LOP3.LUT R0, R0, 0x20000, RZ, 0xfc, !PT ;  /* 0x0002000000005812 */ /* 0x000fc800078efcff */
[----:B------:R-:W-:-:S04]  /*8cbe0*/  LOP3.LUT R0, R0, 0xfffeffff, RZ, 0xc0, !PT ;  /* 0xfffeffff00007812 */ /* 0x000fc800078ec0ff */
[----:B------:R-:W-:Y:S02]  /*8cbf0*/  @P4 LOP3.LUT R0, R0, 0x10000, RZ, 0xfc, !PT ;  /* 0x0001000000004812 */ /* 0x000fe400078efcff */
[----:B------:R-:W-:Y:S02]  /*8cc00*/  ISETP.LT.OR P4, PT, R28, 0x13a, !P3 ;  /* 0x0000013a1c00780c */ /* 0x000fe40005f81670 */
[----:B0-----:R-:W-:-:S05]  /*8cc10*/  @!P0 IADD3 R14, P2, R24, R14, RZ ;  /* 0x0000000e180e8210 */ /* 0x001fca0007f5e0ff */
[----:B------:R-:W-:Y:S01]  /*8cc20*/  @!P0 IMAD.X R15, R29, 0x1, R15, P2 ;  /* 0x000000011d0f8824 */ /* 0x000fe200010e060f */
[----:B------:R-:W-:-:S05]  /*8cc30*/  LOP3.LUT R0, R0, 0xffff7fff, RZ, 0xc0, !PT ;  /* 0xffff7fff00007812 */ /* 0x000fca00078ec0ff */
[----:B------:R-:W-:Y:S01]  /*8cc40*/  @P4 LOP3.LUT R0, R0, 0x8000, RZ, 0xfc, !PT ;  /* 0x0000800000004812 */ /* 0x000fe200078efcff */
[----:B--2---:R-:W-:-:S05]  /*8cc50*/  FMUL R11, R10, UR27 ;  /* 0x0000001b0a0b7c20 */ /* 0x004fca0008400000 */
[----:B------:R-:W-:-:S05]  /*8cc60*/  F2FP.SATFINITE.E4M3.F32.PACK_AB_MERGE_C R11, RZ, R11, RZ ;  /* 0x0000000bff0b723e */ /* 0x000fca00048070ff */
[----:B------:R0:W-:Y:S02]  /*8cc70*/  @!P0 STG.E.U8 desc[UR32][R14.64+0xf9], R11 ;  /* 0x0000f90b0e008986 */ /* 0x0001e4000c101120 */
[----:B0-----:R-:W-:Y:S02]  /*8cc80*/  IMAD.U32 R14, RZ, RZ, UR11 ;  /* 0x0000000bff0e7e24 */ /* 0x001fe4000f8e00ff */
[----:B------:R-:W-:-:S03]  /*8cc90*/  IMAD.U32 R11, RZ, RZ, UR10 ;  /* 0x0000000aff0b7e24 */ /* 0x000fc6000f8e00ff */
[----:B------:R-:W-:-:S04]  /*8cca0*/  @!P4 IADD3 R10, P0, P2, R14, UR13, R24 ;  /* 0x0000000d0e0acc10 */ /* 0x000fc8000fa1e018 */
[----:B------:R-:W-:Y:S01]  /*8ccb0*/  @!P4 IADD3.X R12, R11, UR12, R29, P0, P2 ;  /* 0x0000000c0b0ccc10 */ /* 0x000fe200087e441d */
[----:B------:R0:W-:Y:S01]  /*8ccc0*/  @!P4 STL [R1+0x278], R10 ;  /* 0x0002780a0100c387 */ /* 0x0001e20000100800 */
[----:B------:R-:W-:-:S13]  /*8ccd0*/  ISETP.LT.OR P4, PT, R28, 0x141, !P3 ;  /* 0x000001411c00780c */ /* 0x000fda0005f81670 */
[----:B------:R-:W-:-:S04]  /*8cce0*/  @!P4 IADD3 R13, P0, P2, R14, UR13, R24 ;  /* 0x0000000d0e0dcc10 */ /* 0x000fc8000fa1e018 */
[----:B0-----:R-:W-:Y:S01]  /*8ccf0*/  @!P4 IADD3.X R10, R11, UR12, R29, P0, P2 ;  /* 0x0000000c0b0acc10 */ /* 0x001fe200087e441d */
[----:B------:R-:W-:Y:S02]  /*8cd00*/  FMUL R11, R19, UR27 ;  /* 0x0000001b130b7c20 */ /* 0x000fe40008400000 */
[----:B------:R-:W2:Y:S01]  /*8cd10*/  LDL.LU R19, [R1+0xf04] ;  /* 0x000f040001137983 */ /* 0x000ea20000300800 */
[----:B------:R-:W-:Y:S02]  /*8cd20*/  LOP3.LUT P6, RZ, R7, 0x800000, RZ, 0xc0, !PT ;  /* 0x0080000007ff7812 */ /* 0x000fe400078cc0ff */
[----:B------:R-:W-:-:S11]  /*8cd30*/  F2FP.SATFINITE.E4M3.F32.PACK_AB_MERGE_C R11, RZ, R11, RZ ;  /* 0x0000000bff0b723e */ /* 0x000fd600048070ff */
[----:B------:R0:W-:Y:S01]  /*8cd40*/  @!P6 STG.E.U8 desc[UR32][R50.64+0xf8], R11 ;  /* 0x0000f80b3200e986 */ /* 0x0001e2000c101120 */
[----:B------:R-:W-:Y:S01]  /*8cd50*/  ISETP.LT.OR P6, PT, R28, 0x142, !P3 ;  /* 0x000001421c00780c */ /* 0x000fe20005fc1670 */
[----:B0-----:R-:W-:-:S12]  /*8cd60*/  IMAD.U32 R11, RZ, RZ, UR10 ;  /* 0x0000000aff0b7e24 */ /* 0x001fd8000f8e00ff */
[----:B------:R-:W-:-:S04]  /*8cd70*/  @!P6 IADD3 R50, P0, P2, R14, UR13, R24 ;  /* 0x0000000d0e32ec10 */ /* 0x000fc8000fa1e018 */
[----:B------:R-:W-:Y:S01]  /*8cd80*/  @!P6 IADD3.X R51, R11, UR12, R29, P0, P2 ;  /* 0x0000000c0b33ec10 */ /* 0x000fe200087e441d */
[----:B---3--:R-:W-:Y:S02]  /*8cd90*/  FMUL R11, R17, UR27 ;  /* 0x0000001b110b7c20 */ /* 0x008fe40008400000 */
[----:B------:R-:W3:Y:S01]  /*8cda0*/  LDL.LU R17, [R1+0xf08] ;  /* 0x000f080001117983 */ /* 0x000ee20000300800 */
[----:B------:R-:W-:Y:S02]  /*8cdb0*/  LOP3.LUT P5, RZ, R7, 0x1000000, RZ, 0xc0, !PT ;  /* 0x0100000007ff7812 */ /* 0x000fe400078ac0ff */
[----:B------:R-:W-:-:S11]  /*8cdc0*/  F2FP.SATFINITE.E4M3.F32.PACK_AB_MERGE_C R11, RZ, R11, RZ ;  /* 0x0000000bff0b723e */ /* 0x000fd600048070ff */
[----:B------:R0:W-:Y:S01]  /*8cdd0*/  @!P5 STG.E.U8 desc[UR32][R48.64+0xf9], R11 ;  /* 0x0000f90b3000d986 */ /* 0x0001e2000c101120 */
[----:B------:R-:W-:Y:S01]  /*8cde0*/  ISETP.LT.OR P5, PT, R28, 0x149, !P3 ;  /* 0x000001491c00780c */ /* 0x000fe20005fa1670 */
[----:B0-----:R-:W-:-:S12]  /*8cdf0*/  IMAD.U32 R11, RZ, RZ, UR10 ;  /* 0x0000000aff0b7e24 */ /* 0x001fd8000f8e00ff */
[----:B------:R-:W-:-:S04]  /*8ce00*/  @!P5 IADD3 R46, P0, P2, R14, UR13, R24 ;  /* 0x0000000d0e2edc10 */ /* 0x000fc8000fa1e018 */
[----:B------:R-:W-:Y:S02]  /*8ce10*/  @!P5 IADD3.X R47, R11, UR12, R29, P0, P2 ;  /* 0x0000000c0b2fdc10 */ /* 0x000fe400087e441d */
[----:B------:R-:W-:Y:S01]  /*8ce20*/  ISETP.LT.OR P0, PT, R28, 0x101, !P1 ;  /* 0x000001011c00780c */ /* 0x000fe20004f01670 */
[----:B------:R-:W-:Y:S02]  /*8ce30*/  FMUL R11, R18, UR27 ;  /* 0x0000001b120b7c20 */ /* 0x000fe40008400000 */
[----:B------:R-:W4:Y:S10]  /*8ce40*/  LDL.LU R18, [R1+0xf0c] ;  /* 0x000f0c0001127983 */ /* 0x000f340000300800 */
[----:B------:R-:W0:Y:S01]  /*8ce50*/  @!P0 LDC.64 R14, c[0x0][0x5c0] ;  /* 0x00017000ff0e8b82 */ /* 0x000e220000000a00 */
[----:B------:R-:W-:-:S02]  /*8ce60*/  F2FP.SATFINITE.E4M3.F32.PACK_AB_MERGE_C R11, RZ, R11, RZ ;  /* 0x0000000bff0b723e */ /* 0x000fc400048070ff */
[----:B0-----:R-:W-:-:S05]  /*8ce70*/  @!P0 IADD3 R14, P2, R24, R14, RZ ;  /* 0x0000000e180e8210 */ /* 0x001fca0007f5e0ff */
[----:B------:R-:W-:-:S05]  /*8ce80*/  @!P0 IMAD.X R15, R29, 0x1, R15, P2 ;  /* 0x000000011d0f8824 */ /* 0x000fca00010e060f */
[----:B------:R0:W-:Y:S01]  /*8ce90*/  @!P0 STG.E.U8 desc[UR32][R14.64+0x100], R11 ;  /* 0x0001000b0e008986 */ /* 0x0001e2000c101120 */
[----:B------:R-:W-:Y:S02]  /*8cea0*/  ISETP.LT.OR P0, PT, R28, 0x102, !P1 ;  /* 0x000001021c00780c */ /* 0x000fe40004f01670 */
[----:B------:R-:W-:-:S11]  /*8ceb0*/  LOP3.LUT R0, R0, 0xffffbfff, RZ, 0xc0, !PT ;  /* 0xffffbfff00007812 */ /* 0x000fd600078ec0ff */
[----:B0-----:R-:W0:Y:S01]  /*8cec0*/  @!P0 LDC.64 R14, c[0x0][0x5c0] ;  /* 0x00017000ff0e8b82 */ /* 0x001e220000000a00 */
[----:B------:R-:W-:-:S04]  /*8ced0*/  @P4 LOP3.LUT R0, R0, 0x4000, RZ, 0xfc, !PT ;  /* 0x0000400000004812 */ /* 0x000fc800078efcff */
        /* <DEDUP_REMOVED lines=9> */
[----:B--2---:R-:W-:Y:S02]  /*8cf70*/  FMUL R11, R19, UR27 ;  /* 0x0000001b130b7c20 */ /* 0x004fe40008400000 */
[----:B------:R-:W2:Y:S03]  /*8cf80*/  LDL.LU R19, [R1+0xf10] ;  /* 0x000f100001137983 */ /* 0x000ea60000300800 */
[----:B------:R-:W-:-:S05]  /*8cf90*/  F2FP.SATFINITE.E4M3.F32.PACK_AB_MERGE_C R11, RZ, R11, RZ ;  /* 0x0000000bff0b723e */ /* 0x000fca00048070ff */
[----:B------:R0:W-:Y:S02]  /*8cfa0*/  @!P0 STG.E.U8 desc[UR32][R14.64+0x101], R11 ;  /* 0x0001010b0e008986 */ /* 0x0001e4000c101120 */
[----:B0-----:R-:W-:Y:S02]  /*8cfb0*/  IMAD.U32 R14, RZ, RZ, UR11 ;  /* 0x0000000bff0e7e24 */ /* 0x001fe4000f8e00ff */
[----:B------:R-:W-:-:S03]  /*8cfc0*/  IMAD.U32 R11, RZ, RZ, UR10 ;  /* 0x0000000aff0b7e24 */ /* 0x000fc6000f8e00ff */
[----:B------:R-:W-:-:S04]  /*8cfd0*/  @!P5 IADD3 R42, P0, P2, R14, UR13, R24 ;  /* 0x0000000d0e2adc10 */ /* 0x000fc8000fa1e018 */
[----:B------:R-:W-:Y:S02]  /*8cfe0*/  @!P5 IADD3.X R43, R11, UR12, R29, P0, P2 ;  /* 0x0000000c0b2bdc10 */ /* 0x000fe400087e441d */
[----:B------:R-:W-:-:S13]  /*8cff0*/  ISETP.LT.OR P5, PT, R28, 0x151, !P3 ;  /* 0x000001511c00780c */ /* 0x000fda0005fa1670 */
[----:B------:R-:W-:-:S04]  /*8d000*/  @!P5 IADD3 R44, P0, P2, R14, UR13, R24 ;  /* 0x0000000d0e2cdc10 */ /* 0x000fc8000fa1e018 */
[----:B------:R-:W-:Y:S01]  /*8d010*/  @!P5 IADD3.X R45, R11, UR12, R29, P0, P2 ;  /* 0x0000000c0b2ddc10 */ /* 0x000fe200087e441d */
[----:B---3--:R-:W-:Y:S02]  /*8d020*/  FMUL R11, R17, UR27 ;  /* 0x0000001b110b7c20 */ /* 0x008fe40008400000 */
[----:B------:R-:W3:Y:S01]  /*8d030*/  LDL.LU R17, [R1+0xf14] ;  /* 0x000f140001117983 */ /* 0x000ee20000300800 */
[----:B------:R-:W-:Y:S02]  /*8d040*/  LOP3.LUT R9, R9, 0xefffffff, RZ, 0xc0, !PT ;  /* 0xefffffff09097812 */ /* 0x000fe400078ec0ff */
[----:B------:R-:W-:Y:S02]  /*8d050*/  LOP3.LUT P2, RZ, R6, 0x20, RZ, 0xc0, !PT ;  /* 0x0000002006ff7812 */ /* 0x000fe4000784c0ff */
[----:B------:R-:W-:Y:S02]  /*8d060*/  @P5 LOP3.LUT R9, R9, 0x10000000, RZ, 0xfc, !PT ;  /* 0x1000000009095812 */ /* 0x000fe400078efcff */
[----:B------:R-:W-:-:S02]  /*8d070*/  ISETP.LT.OR P5, PT, R28, 0x152, !P3 ;  /* 0x000001521c00780c */ /* 0x000fc40005fa1670 */
[----:B------:R-:W-:-:S07]  /*8d080*/  F2FP.SATFINITE.E4M3.F32.PACK_AB_MERGE_C R11, RZ, R11, RZ ;  /* 0x0000000bff0b723e */ /* 0x000fce00048070ff */
[----:B------:R0:W-:Y:S04]  /*8d090*/  @!P2 STG.E.U8 desc[UR32][R54.64+0x100], R11 ;  /* 0x0001000b3600a986 */ /* 0x0001e8000c101120 */
[----:B------:R-:W-:Y:S01]  /*8d0a0*/  @!P5 IADD3 R40, P0, P2, R14, UR13, R24 ;  /* 0x0000000d0e28dc10 */ /* 0x000fe2000fa1e018 */
[----:B0-----:R-:W-:-:S05]  /*8d0b0*/  IMAD.U32 R11, RZ, RZ, UR10 ;  /* 0x0000000aff0b7e24 */ /* 0x001fca000f8e00ff */
[----:B------:R-:W-:Y:S01]  /*8d0c0*/  @!P5 IADD3.X R41, R11, UR12, R29, P0, P2 ;  /* 0x0000000c0b29dc10 */ /* 0x000fe200087e441d */
[----:B----4-:R-:W-:Y:S02]  /*8d0d0*/  FMUL R11, R18, UR27 ;  /* 0x0000001b120b7c20 */ /* 0x010fe40008400000 */
[----:B------:R-:W4:Y:S01]  /*8d0e0*/  LDL.LU R18, [R1+0xf18] ;  /* 0x000f180001127983 */ /* 0x000f220000300800 */
        /* <DEDUP_REMOVED lines=48> */
[----:B------:R-:W-:Y:S01]  /*8d3f0*/  LOP3.LUT P4, RZ, R2, 0x10000, RZ, 0xc0, !PT ;  /* 0x0001000002ff7812 */ /* 0x000fe2000788c0ff */
[----:B--2---:R-:W-:Y:S02]  /*8d400*/  FMUL R11, R19, UR27 ;  /* 0x0000001b130b7c20 */ /* 0x004fe40008400000 */
[----:B------:R-:W2:Y:S04]  /*8d410*/  LDL.LU R19, [R1+0xf28] ;  /* 0x000f280001137983 */ /* 0x000ea80000300800 */
[----:B------:R-:W2:Y:S04]  /*8d420*/  LDL.LU R23, [R1+0xf2c] ;  /* 0x000f2c0001177983 */ /* 0x000ea80000300800 */
[----:B------:R-:W2:Y:S01]  /*8d430*/  LDL.LU R16, [R1+0xf30] ;  /* 0x000f300001107983 */ /* 0x000ea20000300800 */
[----:B------:R-:W-:-:S05]  /*8d440*/  F2FP.SATFINITE.E4M3.F32.PACK_AB_MERGE_C R11, RZ, R11, RZ ;  /* 0x0000000bff0b723e */ /* 0x000fca00048070ff */
[----:B------:R0:W-:Y:S01]  /*8d450*/  @!P4 STG.E.U8 desc[UR32][R56.64+0x109], R11 ;  /* 0x0001090b3800c986 */ /* 0x0001e2000c101120 */
[----:B------:R-:W-:Y:S01]  /*8d460*/  ISETP.LT.OR P4, PT, R28, 0x169, !P3 ;  /* 0x000001691c00780c */ /* 0x000fe20005f81670 */
[----:B0-----:R-:W-:-:S12]  /*8d470*/  IMAD.U32 R11, RZ, RZ, UR10 ;  /* 0x0000000aff0b7e24 */ /* 0x001fd8000f8e00ff */
[----:B------:R-:W-:-:S04]  /*8d480*/  @!P4 IADD3 R30, P0, P2, R14, UR13, R24 ;  /* 0x0000000d0e1ecc10 */ /* 0x000fc8000fa1e018 */
[----:B------:R-:W-:Y:S01]  /*8d490*/  @!P4 IADD3.X R31, R11, UR12, R29, P0, P2 ;  /* 0x0000000c0b1fcc10 */ /* 0x000fe200087e441d */
[----:B---3--:R-:W-:Y:S02]  /*8d4a0*/  FMUL R11, R17, UR27 ;  /* 0x0000001b110b7c20 */ /* 0x008fe40008400000 */
[----:B------:R-:W3:Y:S04]  /*8d4b0*/  LDL.LU R17, [R1+0xf34] ;  /* 0x000f340001117983 */ /* 0x000ee80000300800 */
[----:B------:R-:W3:Y:S04]  /*8d4c0*/  LDL.LU R52, [R1+0xf38] ;  /* 0x000f380001347983 */ /* 0x000ee80000300800 */
[----:B------:R-:W3:Y:S01]  /*8d4d0*/  LDL.LU R49, [R1+0xf3c] ;  /* 0x000f3c0001317983 */ /* 0x000ee20000300800 */
[----:B------:R-:W-:-:S03]  /*8d4e0*/  ISETP.LT.OR P0, PT, R28, 0x111, !P1 ;  /* 0x000001111c00780c */ /* 0x000fc60004f01670 */
[----:B------:R-:W3:Y:S01]  /*8d4f0*/  LDL.LU R54, [R1+0xf40] ;  /* 0x000f400001367983 */ /* 0x000ee20000300800 */
[----:B------:R-:W-:-:S03]  /*8d500*/  F2FP.SATFINITE.E4M3.F32.PACK_AB_MERGE_C R11, RZ, R11, RZ ;  /* 0x0000000bff0b723e */ /* 0x000fc600048070ff */
[----:B------:R-:W3:Y:S01]  /*8d510*/  LDL.LU R55, [R1+0xf44] ;  /* 0x000f440001377983 */ /* 0x000ee20000300800 */
[----:B------:R-:W-:Y:S02]  /*8d520*/  LOP3.LUT R0, R0, 0xffffffdf, RZ, 0xc0, !PT ;  /* 0xffffffdf00007812 */ /* 0x000fe400078ec0ff */
[----:B------:R-:W-:Y:S01]  /*8d530*/  LOP3.LUT R9, R9, 0xfdffffff, RZ, 0xc0, !PT ;  /* 0xfdffffff09097812 */ /* 0x000fe200078ec0ff */
[----:B------:R-:W3:Y:S02]  /*8d540*/  LDL.LU R53, [R1+0xf48] ;  /* 0x000f480001357983 */ /* 0x000ee40000300800 */
[----:B------:R-:W0:Y:S01]  /*8d550*/  @!P0 LDC.64 R14, c[0x0][0x5c0] ;  /* 0x00017000ff0e8b82 */ /* 0x000e220000000a00 */
[----:B------:R-:W-:Y:S01]  /*8d560*/  @P5 LOP3.LUT R0, R0, 0x20, RZ, 0xfc, !PT ;  /* 0x0000002000005812 */ /* 0x000fe200078efcff */
[----:B------:R-:W3:Y:S01]  /*8d570*/  LDL.LU R48, [R1+0xf4c] ;  /* 0x000f4c0001307983 */ /* 0x000ee20000300800 */
        /* <DEDUP_REMOVED lines=8> */
[----:B----4-:R-:W-:Y:S01]  /*8d600*/  FMUL R11, R18, UR27 ;  /* 0x0000001b120b7c20 */ /* 0x010fe20008400000 */
[----:B0-----:R-:W-:-:S04]  /*8d610*/  @!P0 IADD3 R14, P2, R24, R14, RZ ;  /* 0x0000000e180e8210 */ /* 0x001fc80007f5e0ff */
[----:B------:R-:W-:Y:S01]  /*8d620*/  F2FP.SATFINITE.E4M3.F32.PACK_AB_MERGE_C R11, RZ, R11, RZ ;  /* 0x0000000bff0b723e */ /* 0x000fe200048070ff */
        /* <DEDUP_REMOVED lines=10> */
[----:B------:R-:W-:Y:S02]  /*8d6d0*/  @!P4 IADD3 R26, P0, P2, R14, UR13, R24 ;  /* 0x0000000d0e1acc10 */ /* 0x000fe4000fa1e018 */
[----:B------:R-:W-:Y:S02]  /*8d6e0*/  @P4 LOP3.LUT R9, R9, 0x2000000, RZ, 0xfc, !PT ;  /* 0x0200000009094812 */ /* 0x000fe400078efcff */
[----:B------:R-:W-:Y:S02]  /*8d6f0*/  @!P4 IADD3.X R27, R11, UR12, R29, P0, P2 ;  /* 0x0000000c0b1bcc10 */ /* 0x000fe400087e441d */
[----:B------:R-:W-:Y:S02]  /*8d700*/  ISETP.LT.OR P4, PT, R28, 0x172, !P3 ;  /* 0x000001721c00780c */ /* 0x000fe40005f81670 */
[----:B------:R-:W-:-:S11]  /*8d710*/  LOP3.LUT P6, RZ, R5, 0x4, RZ, 0xc0, !PT ;  /* 0x0000000405ff7812 */ /* 0x000fd600078cc0ff */
[----:B------:R-:W-:Y:S01]  /*8d720*/  @!P4 IADD3 R18, P0, P2, R14, UR13, R24 ;  /* 0x0000000d0e12cc10 */ /* 0x000fe2000fa1e018 */
[----:B--2---:R-:W-:-:S05]  /*8d730*/  FMUL R11, R19, UR27 ;  /* 0x0000001b130b7c20 */ /* 0x004fca0008400000 */
[----:B------:R-:W-:-:S05]  /*8d740*/  F2FP.SATFINITE.E4M3.F32.PACK_AB_MERGE_C R11, RZ, R11, RZ ;  /* 0x0000000bff0b723e */ /* 0x000fca00048070ff */
[----:B------:R0:W-:Y:S02]  /*8d750*/  @!P5 STG.E.U8 desc[UR32][R62.64+0x110], R11 ;  /* 0x0001100b3e00d986 */ /* 0x0001e4000c101120 */
[----:B0-----:R-:W-:-:S05]  /*8d760*/  IMAD.U32 R11, RZ, RZ, UR10 ;  /* 0x0000000aff0b7e24 */ /* 0x001fca000f8e00ff */
[----:B------:R-:W-:Y:S01]  /*8d770*/  @!P4 IADD3.X R19, R11, UR12, R29, P0, P2 ;  /* 0x0000000c0b13cc10 */ /* 0x000fe200087e441d */
[----:B------:R-:W-:Y:S01]  /*8d780*/  FMUL R11, R23, UR27 ;  /* 0x0000001b170b7c20 */ /* 0x000fe20008400000 */
[----:B------:R-:W-:-:S04]  /*8d790*/  ISETP.LT.OR P0, PT, R28, 0x179, !P3 ;  /* 0x000001791c00780c */ /* 0x000fc80005f01670 */
[----:B------:R-:W-:-:S05]  /*8d7a0*/  F2FP.SATFINITE.E4M3.F32.PACK_AB_MERGE_C R11, RZ, R11, RZ ;  /* 0x0000000bff0b723e */ /* 0x000fca00048070ff */
[----:B------:R0:W-:Y:S04]  /*8d7b0*/  @!P6 STG.E.U8 desc[UR32][R60.64+0x111], R11 ;  /* 0x0001110b3c00e986 */ /* 0x0001e8000c101120 */
[----:B------:R-:W-:Y:S01]  /*8d7c0*/  @!P0 IADD3 R22, P2, P6, R14, UR13, R24 ;  /* 0x0000000d0e168c10 */ /* 0x000fe2000fe5e018 */
[----:B0-----:R-:W-:-:S05]  /*8d7d0*/  IMAD.U32 R11, RZ, RZ, UR10 ;  /* 0x0000000aff0b7e24 */ /* 0x001fca000f8e00ff */
[----:B------:R-:W-:Y:S02]  /*8d7e0*/  @!P0 IADD3.X R23, R11, UR12, R29, P2, P6 ;  /* 0x0000000c0b178c10 */ /* 0x000fe400097ec41d */
[----:B------:R-:W-:-:S13]  /*8d7f0*/  ISETP.LT.OR P2, PT, R28, 0x119, !P1 ;  /* 0x000001191c00780c */ /* 0x000fda0004f41670 */
[----:B------:R-:W0:Y:S01]  /*8d800*/  @!P2 LDC.64 R14, c[0x0][0x5c0] ;  /* 0x00017000ff0eab82 */ /* 0x000e220000000a00 */
[----:B------:R-:W-:-:S05]  /*8d810*/  FMUL R11, R16, UR27 ;  /* 0x0000001b100b7c20 */ /* 0x000fca0008400000 */
[----:B------:R-:W-:Y:S02]  /*8d820*/  F2FP.SATFINITE.E4M3.F32.PACK_AB_MERGE_C R11, RZ, R11, RZ ;  /* 0x0000000bff0b723e */ /* 0x000fe400048070ff */
[----:B0-----:R-:W-:-:S05]  /*8d830*/  @!P2 IADD3 R14, P6, R24, R14, RZ ;  /* 0x0000000e180ea210 */ /* 0x001fca0007fde0ff */
[----:B------:R-:W-:-:S05]  /*8d840*/  @!P2 IMAD.X R15, R29, 0x1, R15, P6 ;  /* 0x000000011d0fa824 */ /* 0x000fca00030e060f */
[----:B------:R0:W-:Y:S01]  /*8d850*/  @!P2 STG.E.U8 desc[UR32][R14.64+0x118], R11 ;  /* 0x0001180b0e00a986 */ /* 0x0001e2000c101120 */
[----:B------:R-:W-:-:S13]  /*8d860*/  ISETP.LT.OR P2, PT, R28, 0x11a, !P1 ;  /* 0x0000011a1c00780c */ /* 0x000fda0004f41670 */
[----:B0-----:R-:W0:Y:S01]  /*8d870*/  @!P2 LDC.64 R14, c[0x0][0x5c0] ;  /* 0x00017000ff0eab82 */ /* 0x001e220000000a00 */
[----:B---3--:R-:W-:Y:S01]  /*8d880*/  FMUL R11, R17, UR27 ;  /* 0x0000001b110b7c20 */ /* 0x008fe20008400000 */
[----:B------:R-:W-:-:S04]  /*8d890*/  ISETP.LT.OR P3, PT, R28, 0x17a, !P3 ;  /* 0x0000017a1c00780c */ /* 0x000fc80005f61670 */
[----:B------:R-:W-:Y:S02]  /*8d8a0*/  F2FP.SATFINITE.E4M3.F32.PACK_AB_MERGE_C R11, RZ, R11, RZ ;  /* 0x0000000bff0b723e */ /* 0x000fe400048070ff */
[----:B0-----:R-:W-:-:S05]  /*8d8b0*/  @!P2 IADD3 R14, P6, R24, R14, RZ ;  /* 0x0000000e180ea210 */ /* 0x001fca0007fde0ff */
[----:B------:R-:W-:-:S05]  /*8d8c0*/  @!P2 IMAD.X R15, R29, 0x1, R15, P6 ;  /* 0x000000011d0fa824 */ /* 0x000fca00030e060f */
[----:B------:R0:W-:Y:S02]  /*8d8d0*/  @!P2 STG.E.U8 desc[UR32][R14.64+0x119], R11 ;  /* 0x0001190b0e00a986 */ /* 0x0001e4000c101120 */
[----:B0-----:R-:W-:Y:S02]  /*8d8e0*/  IMAD.U32 R14, RZ, RZ, UR11 ;  /* 0x0000000bff0e7e24 */ /* 0x001fe4000f8e00ff */
[----:B------:R-:W-:-:S03]  /*8d8f0*/  IMAD.U32 R11, RZ, RZ, UR10 ;  /* 0x0000000aff0b7e24 */ /* 0x000fc6000f8e00ff */
[----:B------:R-:W-:-:S04]  /*8d900*/  @!P3 IADD3 R17, P2, P6, R14, UR13, R24 ;  /* 0x0000000d0e11bc10 */ /* 0x000fc8000fe5e018 */
[----:B------:R-:W-:Y:S02]  /*8d910*/  @!P3 IADD3.X R16, R11, UR12, R29, P2, P6 ;  /* 0x0000000c0b10bc10 */ /* 0x000fe400097ec41d */
[----:B------:R-:W-:Y:S01]  /*8d920*/  LOP3.LUT P6, RZ, R5, 0x80000000, RZ, 0xc0, !PT ;  /* 0x8000000005ff7812 */ /* 0x000fe200078cc0ff */
[----:B------:R-:W-:-:S05]  /*8d930*/  FMUL R11, R52, UR27 ;  /* 0x0000001b340b7c20 */ /* 0x000fca0008400000 */
[----:B------:R-:W-:-:S07]  /*8d940*/  F2FP.SATFINITE.E4M3.F32.PACK_AB_MERGE_C R11, RZ, R11, RZ ;  /* 0x0000000bff0b723e */ /* 0x000fce00048070ff */
[----:B------:R0:W-:Y:S02]  /*8d950*/  @!P6 STG.E.U8 desc[UR32][R66.64+0x118], R11 ;  /* 0x0001180b4200e986 */ /* 0x0001e4000c101120 */
[----:B0-----:R-:W-:Y:S02]  /*8d960*/  FMUL R11, R49, UR27 ;  /* 0x0000001b310b7c20 */ /* 0x001fe40008400000 */
[----:B------:R-:W2:Y:S01]  /*8d970*/  LDL.LU R49, [R1+0xf50] ;  /* 0x000f500001317983 */ /* 0x000ea20000300800 */
[----:B------:R-:W-:Y:S02]  /*8d980*/  ISETP.LT.OR P2, PT, R28, 0x121, !P1 ;  /* 0x000001211c00780c */ /* 0x000fe40004f41670 */
[----:B------:R-:W-:Y:S02]  /*8d990*/  LOP3.LUT P5, RZ, R5, 0x40000, RZ, 0xc0, !PT ;  /* 0x0004000005ff7812 */ /* 0x000fe400078ac0ff */
[----:B------:R-:W-:-:S09]  /*8d9a0*/  F2FP.SATFINITE.E4M3.F32.PACK_AB_MERGE_C R11, RZ, R11, RZ ;  /* 0x0000000bff0b723e */ /* 0x000fd200048070ff */
[----:B------:R-:W0:Y:S02]  /*8d9b0*/  @!P2 LDC.64 R14, c[0x0][0x5c0] ;  /* 0x00017000ff0eab82 */ /* 0x000e240000000a00 */
[----:B------:R1:W-:Y:S02]  /*8d9c0*/  @!P5 STG.E.U8 desc[UR32][R64.64+0x119], R11 ;  /* 0x0001190b4000d986 */ /* 0x0003e4000c101120 */
[----:B-1----:R-:W-:Y:S02]  /*8d9d0*/  FMUL R11, R54, UR27 ;  /* 0x0000001b360b7c20 */ /* 0x002fe40008400000 */
[----:B------:R-:W3:Y:S04]  /*8d9e0*/  LDL.LU R54, [R1+0xf54] ;  /* 0x000f540001367983 */ /* 0x000ee80000300800 */
[----:B------:R-:W4:Y:S01]  /*8d9f0*/  LDL.LU R52, [R1+0xf58] ;  /* 0x000f580001347983 */ /* 0x000f220000300800 */
[----:B0-----:R-:W-:-:S02]  /*8da00*/  @!P2 IADD3 R14, P6, R24, R14, RZ ;  /* 0x0000000e180ea210 */ /* 0x001fc40007fde0ff */
[----:B------:R-:W-:-:S03]  /*8da10*/  F2FP.SATFINITE.E4M3.F32.PACK_AB_MERGE_C R11, RZ, R11, RZ ;  /* 0x0000000bff0b723e */ /* 0x000fc600048070ff */
[----:B------:R-:W-:-:S05]  /*8da20*/  @!P2 IMAD.X R15, R29, 0x1, R15, P6 ;  /* 0x000000011d0fa824 */ /* 0x000fca00030e060f */
[----:B------:R0:W-:Y:S02]  /*8da30*/  @!P2 STG.E.U8 desc[UR32][R14.64+0x120], R11 ;  /* 0x0001200b0e00a986 */ /* 0x0001e4000c101120 */
[----:B0-----:R-:W-:Y:S02]  /*8da40*/  FMUL R11, R55, UR27 ;  /* 0x0000001b370b7c20 */ /* 0x001fe40008400000 */
[----:B------:R-:W4:Y:S01]  /*8da50*/  LDL.LU R55, [R1+0xf5c] ;  /* 0x000f5c0001377983 */ /* 0x000f220000300800 */
[----:B------:R-:W-:-:S13]  /*8da60*/  ISETP.LT.OR P2, PT, R28, 0x122, !P1 ;  /* 0x000001221c00780c */ /* 0x000fda0004f41670 */
[----:B------:R-:W0:Y:S01]  /*8da70*/  @!P2 LDC.64 R14, c[0x0][0x5c0] ;  /* 0x00017000ff0eab82 */ /* 0x000e220000000a00 */
[----:B------:R-:W-:Y:S02]  /*8da80*/  F2FP.SATFINITE.E4M3.F32.PACK_AB_MERGE_C R11, RZ, R11, RZ ;  /* 0x0000000bff0b723e */ /* 0x000fe400048070ff */
[----:B------:R-:W-:-:S04]  /*8da90*/  LOP3.LUT R9, R9, 0xfbffffff, RZ, 0xc0, !PT ;  /* 0xfbffffff09097812 */ /* 0x000fc800078ec0ff */
[----:B------:R-:W-:Y:S02]  /*8daa0*/  @P0 LOP3.LUT R9, R9, 0x4000000, RZ, 0xfc, !PT ;  /* 0x0400000009090812 */ /* 0x000fe400078efcff */
[----:B------:R-:W-:Y:S02]  /*8dab0*/  LOP3.LUT P0, RZ, R5, 0x40000000, RZ, 0xc0, !PT ;  /* 0x4000000005ff7812 */ /* 0x000fe4000780c0ff */
[----:B0-----:R-:W-:-:S05]  /*8dac0*/  @!P2 IADD3 R14, P6, R24, R14, RZ ;  /* 0x0000000e180ea210 */ /* 0x001fca0007fde0ff */
[----:B------:R-:W-:-:S05]  /*8dad0*/  @!P2 IMAD.X R15, R29, 0x1, R15, P6 ;  /* 0x000000011d0fa824 */ /* 0x000fca00030e060f */
[----:B------:R0:W-:Y:S01]  /*8dae0*/  @!P2 STG.E.U8 desc[UR32][R14.64+0x121], R11 ;  /* 0x0001210b0e00a986 */ /* 0x0001e2000c101120 */
[----:B------:R-:W-:Y:S01]  /*8daf0*/  ISETP.LT.OR P2, PT, R28, 0x129, !P1 ;  /* 0x000001291c00780c */ /* 0x000fe20004f41670 */
[----:B0-----:R-:W-:-:S12]  /*8db00*/  FMUL R11, R53, UR27 ;  /* 0x0000001b350b7c20 */ /* 0x001fd80008400000 */
[----:B------:R-:W0:Y:S01]  /*8db10*/  @!P2 LDC.64 R14, c[0x0][0x5c0] ;  /* 0x00017000ff0eab82 */ /* 0x000e220000000a00 */
[----:B------:R-:W-:-:S05]  /*8db20*/  F2FP.SATFINITE.E4M3.F32.PACK_AB_MERGE_C R11, RZ, R11, RZ ;  /* 0x0000000bff0b723e */ /* 0x000fca00048070ff */
[----:B------:R1:W-:Y:S01]  /*8db30*/  @!P0 STG.E.U8 desc[UR32][R70.64+0x120], R11 ;  /* 0x0001200b46008986 */ /* 0x0003e2000c101120 */
[----:B------:R-:W-:-:S04]  /*8db40*/  LOP3.LUT R0, R0, 0xfffffffe, RZ, 0xc0, !PT ;  /* 0xfffffffe00007812 */ /* 0x000fc800078ec0ff */
[----:B------:R-:W-:Y:S01]  /*8db50*/  @P4 LOP3.LUT R0, R0, 0x1, RZ, 0xfc, !PT ;  /* 0x0000000100004812 */ /* 0x000fe200078efcff */
[----:B-1----:R-:W-:Y:S02]  /*8db60*/  FMUL R11, R48, UR27 ;  /* 0x0000001b300b7c20 */ /* 0x002fe40008400000 */
[----:B------:R-:W4:Y:S01]  /*8db70*/  LDL.LU R48, [R1+0xf60] ;  /* 0x000f600001307983 */ /* 0x000f220000300800 */
[----:B------:R-:W-:Y:S02]  /*8db80*/  LOP3.LUT P4, RZ, R5, 0x20000, RZ, 0xc0, !PT ;  /* 0x0002000005ff7812 */ /* 0x000fe4000788c0ff */
[----:B------:R-:W-:Y:S02]  /*8db90*/  F2FP.SATFINITE.E4M3.F32.PACK_AB_MERGE_C R11, RZ, R11, RZ ;  /* 0x0000000bff0b723e */ /* 0x000fe400048070ff */
[----:B0-----:R-:W-:-:S09]  /*8dba0*/  @!P2 IADD3 R14, P6, R24, R14, RZ ;  /* 0x0000000e180ea210 */ /* 0x001fd20007fde0ff */
[----:B------:R2:W-:Y:S01]  /*8dbb0*/  @!P4 STG.E.U8 desc[UR32][R68.64+0x121], R11 ;  /* 0x0001210b4400c986 */ /* 0x0005e2000c101120 */
[----:B------:R-:W-:Y:S01]  /*8dbc0*/  @!P2 IMAD.X R15, R29, 0x1, R15, P6 ;  /* 0x000000011d0fa824 */ /* 0x000fe200030e060f */
[----:B------:R-:W-:-:S04]  /*8dbd0*/  LOP3.LUT R9, R9, 0xf7ffffff, RZ, 0xc0, !PT ;  /* 0xf7ffffff09097812 */ /* 0x000fc800078ec0ff */
[----:B------:R-:W-:Y:S02]  /*8dbe0*/  @P3 LOP3.LUT R9, R9, 0x8000000, RZ, 0xfc, !PT ;  /* 0x0800000009093812 */ /* 0x000fe400078efcff */
[----:B------:R-:W-:Y:S01]  /*8dbf0*/  LOP3.LUT P3, RZ, R5, 0x20000000, RZ, 0xc0, !PT ;  /* 0x2000000005ff7812 */ /* 0x000fe2000786c0ff */
[----:B--2---:R-:W-:Y:S02]  /*8dc00*/  FMUL R11, R49, UR27 ;  /* 0x0000001b310b7c20 */ /* 0x004fe40008400000 */
[----:B------:R-:W2:Y:S03]  /*8dc10*/  LDL.LU R49, [R1+0xf64] ;  /* 0x000f640001317983 */ /* 0x000ea60000300800 */
[----:B------:R-:W-:Y:S01]  /*8dc20*/  F2FP.SATFINITE.E4M3.F32.PACK_AB_MERGE_C R11, RZ, R11, RZ ;  /* 0x0000000bff0b723e */ /* 0x000fe200048070ff */
[----:B------:R-:W2:Y:S04]  /*8dc30*/  LDL.LU R53, [R1+0xf68] ;  /* 0x000f680001357983 */ /* 0x000ea80000300800 */
[----:B------:R0:W-:Y:S01]  /*8dc40*/  @!P2 STG.E.U8 desc[UR32][R14.64+0x128], R11 ;  /* 0x0001280b0e00a986 */ /* 0x0001e2000c101120 */
[----:B------:R-:W-:-:S13]  /*8dc50*/  ISETP.LT.OR P2, PT, R28, 0x12a, !P1 ;  /* 0x0000012a1c00780c */ /* 0x000fda0004f41670 */
[----:B0-----:R-:W0:Y:S01]  /*8dc60*/  @!P2 LDC.64 R14, c[0x0][0x5c0] ;  /* 0x00017000ff0eab82 */ /* 0x001e220000000a00 */
[----:B---3--:R-:W-:Y:S02]  /*8dc70*/  FMUL R11, R54, UR27 ;  /* 0x0000001b360b7c20 */ /* 0x008fe40008400000 */
[----:B------:R-:W3:Y:S03]  /*8dc80*/  LDL.LU R54, [R1+0xf6c] ;  /* 0x000f6c0001367983 */ /* 0x000ee60000300800 */
[----:B------:R-:W-:Y:S02]  /*8dc90*/  F2FP.SATFINITE.E4M3.F32.PACK_AB_MERGE_C R11, RZ, R11, RZ ;  /* 0x0000000bff0b723e */ /* 0x000fe400048070ff */
[----:B0-----:R-:W-:-:S05]  /*8dca0*/  @!P2 IADD3 R14, P6, R24, R14, RZ ;  /* 0x0000000e180ea210 */ /* 0x001fca0007fde0ff */
[----:B------:R-:W-:-:S05]  /*8dcb0*/  @!P2 IMAD.X R15, R29, 0x1, R15, P6 ;  /* 0x000000011d0fa824 */ /* 0x000fca00030e060f */
[----:B------:R4:W-:Y:S02]  /*8dcc0*/  @!P2 STG.E.U8 desc[UR32][R14.64+0x129], R11 ;  /* 0x0001290b0e00a986 */ /* 0x0009e4000c101120 */
[----:B----4-:R-:W-:-:S05]  /*8dcd0*/  FMUL R11, R52, UR27 ;  /* 0x0000001b340b7c20 */ /* 0x010fca0008400000 */
[----:B------:R-:W-:-:S05]  /*8dce0*/  F2FP.SATFINITE.E4M3.F32.PACK_AB_MERGE_C R11, RZ, R11, RZ ;  /* 0x0000000bff0b723e */ /* 0x000fca00048070ff */
[----:B------:R0:W-:Y:S02]  /*8dcf0*/  @!P3 STG.E.U8 desc[UR32][R74.64+0x128], R11 ;  /* 0x0001280b4a00b986 */ /* 0x0001e4000c101120 */
[----:B0-----:R-:W-:Y:S02]  /*8dd00*/  FMUL R11, R55, UR27 ;  /* 0x0000001b370b7c20 */ /* 0x001fe40008400000 */
[----:B------:R-:W4:Y:S01]  /*8dd10*/  LDL.LU R55, [R1+0xf70] ;  /* 0x000f700001377983 */ /* 0x000f220000300800 */
[----:B------:R-:W-:Y:S02]  /*8dd20*/  ISETP.LT.OR P2, PT, R28, 0x131, !P1 ;  /* 0x000001311c00780c */ /* 0x000fe40004f41670 */
[----:B------:R-:W-:-:S11]  /*8dd30*/  LOP3.LUT P5, RZ, R5, 0x10000, RZ, 0xc0, !PT ;  /* 0x0001000005ff7812 */ /* 0x000fd600078ac0ff */
[----:B------:R-:W0:Y:S01]  /*8dd40*/  @!P2 LDC.64 R14, c[0x0][0x5c0] ;  /* 0x00017000ff0eab82 */ /* 0x000e220000000a00 */
[----:B------:R-:W-:-:S05]  /*8dd50*/  F2FP.SATFINITE.E4M3.F32.PACK_AB_MERGE_C R11, RZ, R11, RZ ;  /* 0x0000000bff0b723e */ /* 0x000fca00048070ff */
[----:B------:R1:W-:Y:S01]  /*8dd60*/  @!P5 STG.E.U8 desc[UR32][R72.64+0x129], R11 ;  /* 0x0001290b4800d986 */ /* 0x0003e2000c101120 */
[----:B0-----:R-:W-:-:S05]  /*8dd70*/  @!P2 IADD3 R14, P6, R24, R14, RZ ;  /* 0x0000000e180ea210 */ /* 0x001fca0007fde0ff */
[----:B------:R-:W-:Y:S02]  /*8dd80*/  @!P2 IMAD.X R15, R29, 0x1, R15, P6 ;  /* 0x000000011d0fa824 */ /* 0x000fe400030e060f */
[----:B-1----:R-:W-:Y:S02]  /*8dd90*/  FMUL R11, R48, UR27 ;  /* 0x0000001b300b7c20 */ /* 0x002fe40008400000 */
[----:B------:R-:W4:Y:S03]  /*8dda0*/  LDL.LU R48, [R1+0xf74] ;  /* 0x000f740001307983 */ /* 0x000f260000300800 */
[----:B------:R-:W-:Y:S01]  /*8ddb0*/  F2FP.SATFINITE.E4M3.F32.PACK_AB_MERGE_C R11, RZ, R11, RZ ;  /* 0x0000000bff0b723e */ /* 0x000fe200048070ff */
[----:B------:R-:W4:Y:S04]  /*8ddc0*/  LDL.LU R52, [R1+0xf78] ;  /* 0x000f780001347983 */ /* 0x000f280000300800 */
[----:B------:R0:W-:Y:S01]  /*8ddd0*/  @!P2 STG.E.U8 desc[UR32][R14.64+0x130], R11 ;  /* 0x0001300b0e00a986 */ /* 0x0001e2000c101120 */
[----:B------:R-:W-:-:S13]  /*8dde0*/  ISETP.LT.OR P2, PT, R28, 0x132, !P1 ;  /* 0x000001321c00780c */ /* 0x000fda0004f41670 */
[----:B0-----:R-:W0:Y:S01]  /*8ddf0*/  @!P2 LDC.64 R14, c[0x0][0x5c0] ;  /* 0x00017000ff0eab82 */ /* 0x001e220000000a00 */
[----:B------:R-:W-:Y:S02]  /*8de00*/  LOP3.LUT P0, RZ, R5, 0x10000000, RZ, 0xc0, !PT ;  /* 0x1000000005ff7812 */ /* 0x000fe4000780c0ff */
[----:B0-----:R-:W-:-:S05]  /*8de10*/  @!P2 IADD3 R14, P6, R24, R14, RZ ;  /* 0x0000000e180ea210 */ /* 0x001fca0007fde0ff */
[----:B------:R-:W-:Y:S01]  /*8de20*/  @!P2 IMAD.X R15, R29, 0x1, R15, P6 ;  /* 0x000000011d0fa824 */ /* 0x000fe200030e060f */
[----:B------:R-:W-:Y:S01]  /*8de30*/  LOP3.LUT P4, RZ, R5, 0x8000, RZ, 0xc0, !PT ;  /* 0x0000800005ff7812 */ /* 0x000fe2000788c0ff */
[----:B--2---:R-:W-:Y:S02]  /*8de40*/  FMUL R11, R49, UR27 ;  /* 0x0000001b310b7c20 */ /* 0x004fe40008400000 */
[----:B------:R-:W2:Y:S03]  /*8de50*/  LDL.LU R49, [R1+0xf7c] ;  /* 0x000f7c0001317983 */ /* 0x000ea60000300800 */
[----:B------:R-:W-:-:S05]  /*8de60*/  F2FP.SATFINITE.E4M3.F32.PACK_AB_MERGE_C R11, RZ, R11, RZ ;  /* 0x0000000bff0b723e */ /* 0x000fca00048070ff */
[----:B------:R0:W-:Y:S02]  /*8de70*/  @!P2 STG.E.U8 desc[UR32][R14.64+0x131], R11 ;  /* 0x0001310b0e00a986 */ /* 0x0001e4000c101120 */
[----:B0-----:R-:W-:-:S05]  /*8de80*/  FMUL R11, R53, UR27 ;  /* 0x0000001b350b7c20 */ /* 0x001fca0008400000 */
[----:B------:R-:W-:-:S05]  /*8de90*/  F2FP.SATFINITE.E4M3.F32.PACK_AB_MERGE_C R11, RZ, R11, RZ ;  /* 0x0000000bff0b723e */ /* 0x000fca00048070ff */
[----:B------:R3:W-:Y:S02]  /*8dea0*/  @!P0 STG.E.U8 desc[UR32][R78.64+0x130], R11 ;  /* 0x0001300b4e008986 */ /* 0x0007e4000c101120 */
[----:B---3--:R-:W-:Y:S02]  /*8deb0*/  FMUL R11, R54, UR27 ;  /* 0x0000001b360b7c20 */ /* 0x008fe40008400000 */
[----:B------:R-:W3:Y:S03]  /*8dec0*/  LDL.LU R54, [R1+0xf80] ;  /* 0x000f800001367983 */ /* 0x000ee60000300800 */
[----:B------:R-:W-:-:S05]  /*8ded0*/  F2FP.SATFINITE.E4M3.F32.PACK_AB_MERGE_C R11, RZ, R11, RZ ;  /* 0x0000000bff0b723e */ /* 0x000fca00048070ff */
[----:B------:R4:W-:Y:S02]  /*8dee0*/  @!P4 STG.E.U8 desc[UR32][R76.64+0x131], R11 ;  /* 0x0001310b4c00c986 */ /* 0x0009e4000c101120 */
[----:B----4-:R-:W-:Y:S02]  /*8def0*/  FMUL R11, R55, UR27 ;  /* 0x0000001b370b7c20 */ /* 0x010fe40008400000 */
[----:B------:R-:W4:Y:S01]  /*8df00*/  LDL.LU R55, [R1+0xf84] ;  /* 0x000f840001377983 */ /* 0x000f220000300800 */
[----:B------:R-:W-:Y:S02]  /*8df10*/  ISETP.LT.OR P2, PT, R28, 0x139, !P1 ;  /* 0x000001391c00780c */ /* 0x000fe40004f41670 */
[----:B------:R-:W-:Y:S01]  /*8df20*/  F2FP.SATFINITE.E4M3.F32.PACK_AB_MERGE_C R11, RZ, R11, RZ ;  /* 0x0000000bff0b723e */ /* 0x000fe200048070ff */
[----:B------:R-:W4:Y:S10]  /*8df30*/  LDL.LU R53, [R1+0xf88] ;  /* 0x000f880001357983 */ /* 0x000f340000300800 */
[----:B------:R-:W0:Y:S02]  /*8df40*/  @!P2 LDC.64 R14, c[0x0][0x5c0] ;  /* 0x00017000ff0eab82 */ /* 0x000e240000000a00 */
[----:B0-----:R-:W-:-:S05]  /*8df50*/  @!P2 IADD3 R14, P6, R24, R14, RZ ;  /* 0x0000000e180ea210 */ /* 0x001fca0007fde0ff */
[----:B------:R-:W-:-:S05]  /*8df60*/  @!P2 IMAD.X R15, R29, 0x1, R15, P6 ;  /* 0x000000011d0fa824 */ /* 0x000fca00030e060f */
[----:B------:R0:W-:Y:S01]  /*8df70*/  @!P2 STG.E.U8 desc[UR32][R14.64+0x138], R11 ;  /* 0x0001380b0e00a986 */ /* 0x0001e2000c101120 */
[----:B------:R-:W-:-:S13]  /*8df80*/  ISETP.LT.OR P2, PT, R28, 0x13a, !P1 ;  /* 0x0000013a1c00780c */ /* 0x000fda0004f41670 */
[----:B0-----:R-:W0:Y:S01]  /*8df90*/  @!P2 LDC.64 R14, c[0x0][0x5c0] ;  /* 0x00017000ff0eab82 */ /* 0x001e220000000a00 */
[----:B------:R-:W-:Y:S02]  /*8dfa0*/  FMUL R11, R48, UR27 ;  /* 0x0000001b300b7c20 */ /* 0x000fe40008400000 */
[----:B------:R-:W4:Y:S03]  /*8dfb0*/  LDL.LU R48, [R1+0xf8c] ;  /* 0x000f8c0001307983 */ /* 0x000f260000300800 */
[----:B------:R-:W-:Y:S02]  /*8dfc0*/  F2FP.SATFINITE.E4M3.F32.PACK_AB_MERGE_C R11, RZ, R11, RZ ;  /* 0x0000000bff0b723e */ /* 0x000fe400048070ff */
[----:B------:R-:W-:Y:S02]  /*8dfd0*/  LOP3.LUT P3, RZ, R5, 0x8000000, RZ, 0xc0, !PT ;  /* 0x0800000005ff7812 */ /* 0x000fe4000786c0ff */
[----:B0-----:R-:W-:-:S05]  /*8dfe0*/  @!P2 IADD3 R14, P6, R24, R14, RZ ;  /* 0x0000000e180ea210 */ /* 0x001fca0007fde0ff */
[----:B------:R-:W-:-:S05]  /*8dff0*/  @!P2 IMAD.X R15, R29, 0x1, R15, P6 ;  /* 0x000000011d0fa824 */ /* 0x000fca00030e060f */
[----:B------:R0:W-:Y:S02]  /*8e000*/  @!P2 STG.E.U8 desc[UR32][R14.64+0x139], R11 ;  /* 0x0001390b0e00a986 */ /* 0x0001e4000c101120 */
[----:B0-----:R-:W-:-:S05]  /*8e010*/  FMUL R11, R52, UR27 ;  /* 0x0000001b340b7c20 */ /* 0x001fca0008400000 */
[----:B------:R-:W-:-:S05]  /*8e020*/  F2FP.SATFINITE.E4M3.F32.PACK_AB_MERGE_C R11, RZ, R11, RZ ;  /* 0x0000000bff0b723e */ /* 0x000fca00048070ff */
[----:B------:R2:W-:Y:S01]  /*8e030*/  @!P3 STG.E.U8 desc[UR32][R82.64+0x138], R11 ;  /* 0x0001380b5200b986 */ /* 0x0005e2000c101120 */
[----:B------:R-:W-:Y:S02]  /*8e040*/  ISETP.LT.OR P2, PT, R28, 0x141, !P1 ;  /* 0x000001411c00780c */ /* 0x000fe40004f41670 */
[----:B------:R-:W-:-:S11]  /*8e050*/  LOP3.LUT P5, RZ, R5, 0x4000, RZ, 0xc0, !PT ;  /* 0x0000400005ff7812 */ /* 0x000fd600078ac0ff */
[----:B------:R-:W0:Y:S01]  /*8e060*/  @!P2 LDC.64 R14, c[0x0][0x5c0] ;  /* 0x00017000ff0eab82 */ /* 0x000e220000000a00 */
[----:B--2---:R-:W-:Y:S02]  /*8e070*/  FMUL R11, R49, UR27 ;  /* 0x0000001b310b7c20 */ /* 0x004fe40008400000 */
[----:B------:R-:W2:Y:S03]  /*8e080*/  LDL.LU R49, [R1+0xf90] ;  /* 0x000f900001317983 */ /* 0x000ea60000300800 */
[----:B------:R-:W-:-:S05]  /*8e090*/  F2FP.SATFINITE.E4M3.F32.PACK_AB_MERGE_C R11, RZ, R11, RZ ;  /* 0x0000000bff0b723e */ /* 0x000fca00048070ff */
[----:B------:R3:W-:Y:S01]  /*8e0a0*/  @!P5 STG.E.U8 desc[UR32][R80.64+0x139], R11 ;  /* 0x0001390b5000d986 */ /* 0x0007e2000c101120 */
[----:B0-----:R-:W-:-:S05]  /*8e0b0*/  @!P2 IADD3 R14, P6, R24, R14, RZ ;  /* 0x0000000e180ea210 */ /* 0x001fca0007fde0ff */
[----:B------:R-:W-:Y:S02]  /*8e0c0*/  @!P2 IMAD.X R15, R29, 0x1, R15, P6 ;  /* 0x000000011d0fa824 */ /* 0x000fe400030e060f */
[----:B---3--:R-:W-:Y:S02]  /*8e0d0*/  FMUL R11, R54, UR27 ;  /* 0x0000001b360b7c20 */ /* 0x008fe40008400000 */
[----:B------:R-:W3:Y:S04]  /*8e0e0*/  LDL.LU R54, [R1+0xf94] ;  /* 0x000f940001367983 */ /* 0x000ee80000300800 */
[----:B------:R-:W3:Y:S01]  /*8e0f0*/  LDL.LU R52, [R1+0xf98] ;  /* 0x000f980001347983 */ /* 0x000ee20000300800 */
[----:B------:R-:W-:-:S05]  /*8e100*/  F2FP.SATFINITE.E4M3.F32.PACK_AB_MERGE_C R11, RZ, R11, RZ ;  /* 0x0000000bff0b723e */ /* 0x000fca00048070ff */
[----:B------:R4:W-:Y:S02]  /*8e110*/  @!P2 STG.E.U8 desc[UR32][R14.64+0x140], R11 ;  /* 0x0001400b0e00a986 */ /* 0x0009e4000c101120 */
[----:B----4-:R-:W-:Y:S02]  /*8e120*/  FMUL R11, R55, UR27 ;  /* 0x0000001b370b7c20 */ /* 0x010fe40008400000 */
[----:B------:R-:W4:Y:S01]  /*8e130*/  LDL.LU R55, [R1+0xf9c] ;  /* 0x000f9c0001377983 */ /* 0x000f220000300800 */
[----:B------:R-:W-:-:S13]  /*8e140*/  ISETP.LT.OR P2, PT, R28, 0x142, !P1 ;  /* 0x000001421c00780c */ /* 0x000fda0004f41670 */
[----:B------:R-:W0:Y:S01]  /*8e150*/  @!P2 LDC.64 R14, c[0x0][0x5c0] ;  /* 0x00017000ff0eab82 */ /* 0x000e220000000a00 */
[----:B------:R-:W-:Y:S02]  /*8e160*/  F2FP.SATFINITE.E4M3.F32.PACK_AB_MERGE_C R11, RZ, R11, RZ ;  /* 0x0000000bff0b723e */ /* 0x000fe400048070ff */
        /* <DEDUP_REMOVED lines=9> */
[----:B------:R-:W-:Y:S01]  /*8e200*/  LOP3.LUT P4, RZ, R5, 0x2000, RZ, 0xc0, !PT ;  /* 0x0000200005ff7812 */ /* 0x000fe2000788c0ff */
[----:B-1----:R-:W-:Y:S02]  /*8e210*/  FMUL R11, R48, UR27 ;  /* 0x0000001b300b7c20 */ /* 0x002fe40008400000 */
[----:B------:R-:W4:Y:S03]  /*8e220*/  LDL.LU R48, [R1+0xfa0] ;  /* 0x000fa00001307983 */ /* 0x000f260000300800 */
[----:B------:R-:W-:Y:S02]  /*8e230*/  F2FP.SATFINITE.E4M3.F32.PACK_AB_MERGE_C R11, RZ, R11, RZ ;  /* 0x0000000bff0b723e */ /* 0x000fe400048070ff */
[----:B0-----:R-:W-:-:S05]  /*8e240*/  @!P2 IADD3 R14, P6, R24, R14, RZ ;  /* 0x0000000e180ea210 */ /* 0x001fca0007fde0ff */
[----:B------:R2:W-:Y:S01]  /*8e250*/  @!P4 STG.E.U8 desc[UR32][R84.64+0x141], R11 ;  /* 0x0001410b5400c986 */ /* 0x0005e2000c101120 */
[----:B------:R-:W-:Y:S01]  /*8e260*/  @!P2 IMAD.X R15, R29, 0x1, R15, P6 ;  /* 0x000000011d0fa824 */ /* 0x000fe200030e060f */
        /* <DEDUP_REMOVED lines=9> */
[----:B------:R-:W3:Y:S01]  /*8e300*/  LDL.LU R54, [R1+0xfac] ;  /* 0x000fac0001367983 */ /* 0x000ee20000300800 */
[----:B0-----:R-:W-:Y:S02]  /*8e310*/  @!P2 IADD3 R14, P6, R24, R14, RZ ;  /* 0x0000000e180ea210 */ /* 0x001fe40007fde0ff */
[----:B------:R-:W-:-:S03]  /*8e320*/  F2FP.SATFINITE.E4M3.F32.PACK_AB_MERGE_C R11, RZ, R11, RZ ;  /* 0x0000000bff0b723e */ /* 0x000fc600048070ff */
[----:B------:R-:W-:-:S05]  /*8e330*/  @!P2 IMAD.X R15, R29, 0x1, R15, P6 ;  /* 0x000000011d0fa824 */ /* 0x000fca00030e060f */
[----:B------:R0:W-:Y:S02]  /*8e340*/  @!P2 STG.E.U8 desc[UR32][R14.64+0x149], R11 ;  /* 0x0001490b0e00a986 */ /* 0x0001e4000c101120 */
[----:B0-----:R-:W-:-:S05]  /*8e350*/  FMUL R11, R52, UR27 ;  /* 0x0000001b340b7c20 */ /* 0x001fca0008400000 */
[----:B------:R-:W-:-:S05]  /*8e360*/  F2FP.SATFINITE.E4M3.F32.PACK_AB_MERGE_C R11, RZ, R11, RZ ;  /* 0x0000000bff0b723e */ /* 0x000fca00048070ff */
[----:B------:R4:W-:Y:S02]  /*8e370*/  @!P3 STG.E.U8 desc[UR32][R90.64+0x148], R11 ;  /* 0x0001480b5a00b986 */ /* 0x0009e4000c101120 */
[----:B----4-:R-:W-:Y:S02]  /*8e380*/  FMUL R11, R55, UR27 ;  /* 0x0000001b370b7c20 */ /* 0x010fe40008400000 */
        /* <DEDUP_REMOVED lines=41> */
[----:B------:R-:W-:Y:S01]  /*8e620*/  LOP3.LUT P3, RZ, R5, 0x800000, RZ, 0xc0, !PT ;  /* 0x0080000005ff7812 */ /* 0x000fe2000786c0ff */
[----:B------:R-:W-:Y:S02]  /*8e630*/  FMUL R11, R48, UR27 ;  /* 0x0000001b300b7c20 */ /* 0x000fe40008400000 */
[----:B------:R-:W4:Y:S01]  /*8e640*/  LDL.LU R48, [R1+0xfcc] ;  /* 0x000fcc0001307983 */ /* 0x000f220000300800 */
[----:B0-----:R-:W-:Y:S02]  /*8e650*/  @!P2 IADD3 R14, P6, R24, R14, RZ ;  /* 0x0000000e180ea210 */ /* 0x001fe40007fde0ff */
[----:B------:R-:W-:-:S03]  /*8e660*/  F2FP.SATFINITE.E4M3.F32.PACK_AB_MERGE_C R11, RZ, R11, RZ ;  /* 0x0000000bff0b723e */ /* 0x000fc600048070ff */
        /* <DEDUP_REMOVED lines=36> */
[----:B------:R-:W-:Y:S01]  /*8e8b0*/  F2FP.SATFINITE.E4M3.F32.PACK_AB_MERGE_C R11, RZ, R11, RZ ;  /* 0x0000000bff0b723e */ /* 0x000fe200048070ff */
[----:B------:R-:W4:Y:S01]  /*8e8c0*/  LDL.LU R53, [R1+0xfe4] ;  /* 0x000fe40001357983 */ /* 0x000f220000300800 */
[----:B0-----:R-:W-:-:S05]  /*8e8d0*/  @!P2 IADD3 R14, P6, R24, R14, RZ ;  /* 0x0000000e180ea210 */ /* 0x001fca0007fde0ff */
[----:B------:R2:W-:Y:S01]  /*8e8e0*/  @!P4 STG.E.U8 desc[UR32][R100.64+0x161], R11 ;  /* 0x0001610b6400c986 */ /* 0x0005e2000c101120 */
[----:B------:R-:W-:Y:S01]  /*8e8f0*/  @!P2 IMAD.X R15, R29, 0x1, R15, P6 ;  /* 0x000000011d0fa824 */ /* 0x000fe200030e060f */
[----:B------:R-:W-:Y:S01]  /*8e900*/  LOP3.LUT P3, RZ, R5, 0x200000, RZ, 0xc0, !PT ;  /* 0x0020000005ff7812 */ /* 0x000fe2000786c0ff */
[----:B--2---:R-:W-:Y:S02]  /*8e910*/  FMUL R11, R49, UR27 ;  /* 0x0000001b310b7c20 */ /* 0x004fe40008400000 */
[----:B------:R-:W2:Y:S03]  /*8e920*/  LDL.LU R49, [R1+0xfe8] ;  /* 0x000fe80001317983 */ /* 0x000ea60000300800 */
[----:B------:R-:W-:-:S05]  /*8e930*/  F2FP.SATFINITE.E4M3.F32.PACK_AB_MERGE_C R11, RZ, R11, RZ ;  /* 0x0000000bff0b723e */ /* 0x000fca00048070ff */
        /* <DEDUP_REMOVED lines=28> */
[----:B------:R-:W-:-:S05]  /*8eb00*/  FMUL R11, R53, UR27 ;  /* 0x0000001b350b7c20 */ /* 0x000fca0008400000 */
[----:B------:R-:W-:Y:S02]  /*8eb10*/  F2FP.SATFINITE.E4M3.F32.PACK_AB_MERGE_C R11, RZ, R11, RZ ;  /* 0x0000000bff0b723e */ /* 0x000fe400048070ff */
[----:B0-----:R-:W-:-:S05]  /*8eb20*/  @!P2 IADD3 R14, P6, R24, R14, RZ ;  /* 0x0000000e180ea210 */ /* 0x001fca0007fde0ff */
[----:B------:R-:W-:-:S05]  /*8eb30*/  @!P2 IMAD.X R15, R29, 0x1, R15, P6 ;  /* 0x000000011d0fa824 */ /* 0x000fca00030e060f */
[----:B------:R2:W-:Y:S01]  /*8eb40*/  @!P2 STG.E.U8 desc[UR32][R14.64+0x171], R11 ;  /* 0x0001710b0e00a986 */ /* 0x0005e2000c101120 */
[C---:B------:R-:W-:Y:S02]  /*8eb50*/  LOP3.LUT P0, RZ, R5.reuse, 0x100000, RZ, 0xc0, !PT ;  /* 0x0010000005ff7812 */ /* 0x040fe4000780c0ff */
[----:B------:R-:W-:Y:S01]  /*8eb60*/  LOP3.LUT P4, RZ, R5, 0x80, RZ, 0xc0, !PT ;  /* 0x0000008005ff7812 */ /* 0x000fe2000788c0ff */
[----:B--2---:R-:W-:Y:S02]  /*8eb70*/  FMUL R11, R49, UR27 ;  /* 0x0000001b310b7c20 */ /* 0x004fe40008400000 */
[----:B------:R-:W2:Y:S04]  /*8eb80*/  LDL.LU R49, [R1+0xffc] ;  /* 0x000ffc0001317983 */ /* 0x000ea80000300800 */
[----:B------:R-:W2:Y:S01]  /*8eb90*/  LDL.LU R53, [R1+0x1000] ;  /* 0x0010000001357983 */ /* 0x000ea20000300800 */
        /* <DEDUP_REMOVED lines=8> */
[----:B------:R-:W-:-:S13]  /*8ec20*/  ISETP.LT.OR P2, PT, R28, 0x179, !P1 ;  /* 0x000001791c00780c */ /* 0x000fda0004f41670 */
[----:B------:R-:W0:Y:S01]  /*8ec30*/  @!P2 LDC.64 R14, c[0x0][0x5c0] ;  /* 0x00017000ff0eab82 */ /* 0x000e220000000a00 */
[----:B------:R-:W-:Y:S02]  /*8ec40*/  ISETP.LT.OR P1, PT, R28, 0x17a, !P1 ;  /* 0x0000017a1c00780c */ /* 0x000fe40004f21670 */
[----:B------:R-:W-:Y:S02]  /*8ec50*/  F2FP.SATFINITE.E4M3.F32.PACK_AB_MERGE_C R11, RZ, R11, RZ ;  /* 0x0000000bff0b723e */ /* 0x000fe400048070ff */
[----:B0-----:R-:W-:-:S05]  /*8ec60*/  @!P2 IADD3 R14, P6, R24, R14, RZ ;  /* 0x0000000e180ea210 */ /* 0x001fca0007fde0ff */
[----:B------:R-:W-:-:S05]  /*8ec70*/  @!P2 IMAD.X R15, R29, 0x1, R15, P6 ;  /* 0x000000011d0fa824 */ /* 0x000fca00030e060f */
[----:B------:R0:W-:Y:S02]  /*8ec80*/  @!P2 STG.E.U8 desc[UR32][R14.64+0x178], R11 ;  /* 0x0001780b0e00a986 */ /* 0x0001e4000c101120 */
[----:B0-----:R-:W0:Y:S01]  /*8ec90*/  @!P1 LDC.64 R14, c[0x0][0x5c0] ;  /* 0x00017000ff0e9b82 */ /* 0x001e220000000a00 */
[----:B------:R-:W-:Y:S02]  /*8eca0*/  LOP3.LUT P5, RZ, R5, 0x80000, RZ, 0xc0, !PT ;  /* 0x0008000005ff7812 */ /* 0x000fe400078ac0ff */
[----:B------:R-:W-:Y:S01]  /*8ecb0*/  LOP3.LUT P3, RZ, R3, 0x20000000, RZ, 0xc0, !PT ;  /* 0x2000000003ff7812 */ /* 0x000fe2000786c0ff */
[----:B------:R-:W-:Y:S01]  /*8ecc0*/  FMUL R11, R48, UR27 ;  /* 0x0000001b300b7c20 */ /* 0x000fe20008400000 */
[----:B0-----:R-:W-:Y:S01]  /*8ecd0*/  @!P1 IADD3 R14, P2, R24, R14, RZ ;  /* 0x0000000e180e9210 */ /* 0x001fe20007f5e0ff */
[----:B------:R-:W4:Y:S03]  /*8ece0*/  LDL.LU R48, [R1+0x100c] ;  /* 0x00100c0001307983 */ /* 0x000f260000300800 */
[----:B------:R-:W-:Y:S01]  /*8ecf0*/  F2FP.SATFINITE.E4M3.F32.PACK_AB_MERGE_C R11, RZ, R11, RZ ;  /* 0x0000000bff0b723e */ /* 0x000fe200048070ff */
[----:B------:R-:W-:-:S05]  /*8ed00*/  @!P1 IMAD.X R15, R29, 0x1, R15, P2 ;  /* 0x000000011d0f9824 */ /* 0x000fca00010e060f */
[----:B------:R0:W-:Y:S01]  /*8ed10*/  @!P1 STG.E.U8 desc[UR32][R14.64+0x179], R11 ;  /* 0x0001790b0e009986 */ /* 0x0001e2000c101120 */
[C---:B------:R-:W-:Y:S01]  /*8ed20*/  LOP3.LUT P1, RZ, R5.reuse, 0x40, RZ, 0xc0, !PT ;  /* 0x0000004005ff7812 */ /* 0x040fe2000782c0ff */
[----:B0-----:R-:W-:Y:S01]  /*8ed30*/  FMUL R11, R52, UR27 ;  /* 0x0000001b340b7c20 */ /* 0x001fe20008400000 */
[C---:B------:R-:W-:Y:S01]  /*8ed40*/  LOP3.LUT P6, RZ, R5.reuse, 0x20, RZ, 0xc0, !PT ;  /* 0x0000002005ff7812 */ /* 0x040fe200078cc0ff */
[----:B------:R-:W0:Y:S01]  /*8ed50*/  @!P3 LDC.64 R14, c[0x0][0x5c0] ;  /* 0x00017000ff0ebb82 */ /* 0x000e220000000a00 */
[----:B------:R-:W-:Y:S01]  /*8ed60*/  LOP3.LUT P0, RZ, R5, 0x10, RZ, 0xc0, !PT ;  /* 0x0000001005ff7812 */ /* 0x000fe2000780c0ff */
[----:B------:R-:W4:Y:S01]  /*8ed70*/  LDL.LU R52, [R1+0x1010] ;  /* 0x0010100001347983 */ /* 0x000f220000300800 */
[----:B------:R-:W-:-:S05]  /*8ed80*/  F2FP.SATFINITE.E4M3.F32.PACK_AB_MERGE_C R11, RZ, R11, RZ ;  /* 0x0000000bff0b723e */ /* 0x000fca00048070ff */
[----:B------:R2:W-:Y:S01]  /*8ed90*/  @!P5 STG.E.U8 desc[UR32][R118.64+0x178], R11 ;  /* 0x0001780b7600d986 */ /* 0x0005e2000c101120 */
[----:B------:R-:W-:Y:S01]  /*8eda0*/  LOP3.LUT P4, RZ, R3, 0x10000000, RZ, 0xc0, !PT ;  /* 0x1000000003ff7812 */ /* 0x000fe2000788c0ff */
[----:B--2---:R-:W-:Y:S02]  /*8edb0*/  FMUL R11, R49, UR27 ;  /* 0x0000001b310b7c20 */ /* 0x004fe40008400000 */
[----:B------:R-:W2:Y:S03]  /*8edc0*/  LDL.LU R49, [R1+0x1014] ;  /* 0x0010140001317983 */ /* 0x000ea60000300800 */
[----:B------:R-:W-:-:S05]  /*8edd0*/  F2FP.SATFINITE.E4M3.F32.PACK_AB_MERGE_C R11, RZ, R11, RZ ;  /* 0x0000000bff0b723e */ /* 0x000fca00048070ff */
[----:B------:R1:W-:Y:S02]  /*8ede0*/  @!P1 STG.E.U8 desc[UR32][R116.64+0x179], R11 ;  /* 0x0001790b74009986 */ /* 0x0003e4000c101120 */
[----:B-1----:R-:W-:Y:S01]  /*8edf0*/  FMUL R11, R53, UR27 ;  /* 0x0000001b350b7c20 */ /* 0x002fe20008400000 */
[----:B0-----:R-:W-:Y:S01]  /*8ee00*/  @!P3 IADD3 R14, P1, R120, R14, RZ ;  /* 0x0000000e780eb210 */ /* 0x001fe20007f3e0ff */
[----:B------:R-:W2:Y:S03]  /*8ee10*/  LDL.LU R53, [R1+0x1018] ;  /* 0x0010180001357983 */ /* 0x000ea60000300800 */
[----:B------:R-:W-:Y:S01]  /*8ee20*/  F2FP.SATFINITE.E4M3.F32.PACK_AB_MERGE_C R11, RZ, R11, RZ ;  /* 0x0000000bff0b723e */ /* 0x000fe200048070ff */
[----:B------:R-:W-:Y:S01]  /*8ee30*/  @!P3 IMAD.X R15, R121, 0x1, R15, P1 ;  /* 0x00000001790fb824 */ /* 0x000fe200008e060f */
[----:B------:R-:W2:Y:S04]  /*8ee40*/  LDL.LU R120, [R1+0x1680] ;  /* 0x0016800001787983 */ /* 0x000ea80000300800 */
[----:B------:R3:W-:Y:S04]  /*8ee50*/  @!P6 STG.E.U8 desc[UR32][R114.64+0xc0], R11 ;  /* 0x0000c00b7200e986 */ /* 0x0007e8000c101120 */
[----:B------:R-:W2:Y:S01]  /*8ee60*/  LDL.LU R121, [R1+0x167c] ;  /* 0x00167c0001797983 */ /* 0x000ea20000300800 */
[----:B---3--:R-:W-:-:S03]  /*8ee70*/  FMUL R11, R54, UR27 ;  /* 0x0000001b360b7c20 */ /* 0x008fc60008400000 */
[----:B------:R-:W3:Y:S02]  /*8ee80*/  LDL.LU R54, [R1+0x101c] ;  /* 0x00101c0001367983 */ /* 0x000ee40000300800 */
[----:B------:R-:W-:-:S05]  /*8ee90*/  F2FP.SATFINITE.E4M3.F32.PACK_AB_MERGE_C R11, RZ, R11, RZ ;  /* 0x0000000bff0b723e */ /* 0x000fca00048070ff */
[----:B------:R4:W-:Y:S02]  /*8eea0*/  @!P0 STG.E.U8 desc[UR32][R112.64+0xc1], R11 ;  /* 0x0000c10b70008986 */ /* 0x0009e4000c101120 */
[----:B----4-:R-:W-:-:S05]  /*8eeb0*/  FMUL R11, R55, UR27 ;  /* 0x0000001b370b7c20 */ /* 0x010fca0008400000 */
[----:B------:R-:W-:-:S05]  /*8eec0*/  F2FP.SATFINITE.E4M3.F32.PACK_AB_MERGE_C R11, RZ, R11, RZ ;  /* 0x0000000bff0b723e */ /* 0x000fca00048070ff */
[----:B------:R0:W-:Y:S02]  /*8eed0*/  @!P3 STG.E.U8 desc[UR32][R14.64+0xc0], R11 ;  /* 0x0000c00b0e00b986 */ /* 0x0001e4000c101120 */
[----:B0-----:R-:W0:Y:S02]  /*8eee0*/  @!P4 LDC.64 R14, c[0x0][0x5c0] ;  /* 0x00017000ff0ecb82 */ /* 0x001e240000000a00 */
[----:B0-----:R-:W-:Y:S02]  /*8eef0*/  @!P4 IADD3 R14, P1, R122, R14, RZ ;  /* 0x0000000e7a0ec210 */ /* 0x001fe40007f3e0ff */
[----:B------:R-:W4:Y:S03]  /*8ef00*/  LDL.LU R122, [R1+0x1678] ;  /* 0x00167800017a7983 */ /* 0x000f260000300800 */
[----:B------:R-:W-:Y:S02]  /*8ef10*/  @!P4 IMAD.X R15, R123, 0x1, R15, P1 ;  /* 0x000000017b0fc824 */ /* 0x000fe400008e060f */
[----:B------:R-:W4:Y:S01]  /*8ef20*/  LDL.LU R123, [R1+0x1674] ;  /* 0x00167400017b7983 */ /* 0x000f220000300800 */
[----:B------:R-:W-:-:S02]  /*8ef30*/  LOP3.LUT P5, RZ, R3, 0x8000000, RZ, 0xc0, !PT ;  /* 0x0800000003ff7812 */ /* 0x000fc400078ac0ff */
[C---:B------:R-:W-:Y:S01]  /*8ef40*/  LOP3.LUT P1, RZ, R5.reuse, 0x8, RZ, 0xc0, !PT ;  /* 0x0000000805ff7812 */ /* 0x040fe2000782c0ff */
[----:B------:R-:W3:Y:S01]  /*8ef50*/  LDL.LU R55, [R1+0x1020] ;  /* 0x0010200001377983 */ /* 0x000ee20000300800 */
[----:B------:R-:W-:Y:S01]  /*8ef60*/  LOP3.LUT P2, RZ, R5, 0x1, RZ, 0xc0, !PT ;  /* 0x0000000105ff7812 */ /* 0x000fe2000784c0ff */
[----:B------:R-:W-:Y:S01]  /*8ef70*/  FMUL R11, R48, UR27 ;  /* 0x0000001b300b7c20 */ /* 0x000fe20008400000 */
[----:B------:R-:W-:Y:S01]  /*8ef80*/  LOP3.LUT P0, RZ, R3, 0x4000000, RZ, 0xc0, !PT ;  /* 0x0400000003ff7812 */ /* 0x000fe2000780c0ff */
[----:B------:R-:W3:Y:S03]  /*8ef90*/  LDL.LU R48, [R1+0x1024] ;  /* 0x0010240001307983 */ /* 0x000ee60000300800 */
[----:B------:R-:W-:-:S05]  /*8efa0*/  F2FP.SATFINITE.E4M3.F32.PACK_AB_MERGE_C R11, RZ, R11, RZ ;  /* 0x0000000bff0b723e */ /* 0x000fca00048070ff */
[----:B------:R0:W-:Y:S02]  /*8efb0*/  @!P4 STG.E.U8 desc[UR32][R14.64+0xc1], R11 ;  /* 0x0000c10b0e00c986 */ /* 0x0001e4000c101120 */
[----:B0-----:R-:W0:Y:S01]  /*8efc0*/  @!P5 LDC.64 R14, c[0x0][0x5c0] ;  /* 0x00017000ff0edb82 */ /* 0x001e220000000a00 */
[----:B------:R-:W-:-:S05]  /*8efd0*/  FMUL R11, R52, UR27 ;  /* 0x0000001b340b7c20 */ /* 0x000fca0008400000 */
[----:B------:R-:W-:-:S05]  /*8efe0*/  F2FP.SATFINITE.E4M3.F32.PACK_AB_MERGE_C R11, RZ, R11, RZ ;  /* 0x0000000bff0b723e */ /* 0x000fca00048070ff */
[----:B----4-:R2:W-:Y:S01]  /*8eff0*/  @!P1 STG.E.U8 desc[UR32][R122.64+0xc8], R11 ;  /* 0x0000c80b7a009986 */ /* 0x0105e2000c101120 */
[----:B0-----:R-:W-:Y:S01]  /*8f000*/  @!P5 IADD3 R14, P1, R124, R14, RZ ;  /* 0x0000000e7c0ed210 */ /* 0x001fe20007f3e0ff */
[----:B--2---:R-:W-:-:S04]  /*8f010*/  FMUL R11, R49, UR27 ;  /* 0x0000001b310b7c20 */ /* 0x004fc80008400000 */
[----:B------:R-:W-:Y:S01]  /*8f020*/  @!P5 IMAD.X R15, R126, 0x1, R15, P1 ;  /* 0x000000017e0fd824 */ /* 0x000fe200008e060f */
[----:B------:R-:W2:Y:S01]  /*8f030*/  LDL.LU R49, [R1+0x1028] ;  /* 0x0010280001317983 */ /* 0x000ea20000300800 */
[----:B------:R-:W-:-:S03]  /*8f040*/  F2FP.SATFINITE.E4M3.F32.PACK_AB_MERGE_C R11, RZ, R11, RZ ;  /* 0x0000000bff0b723e */ /* 0x000fc600048070ff */
[----:B------:R-:W4:Y:S04]  /*8f050*/  LDL.LU R124, [R1+0x1670] ;  /* 0x00167000017c7983 */ /* 0x000f280000300800 */
[----:B------:R0:W-:Y:S04]  /*8f060*/  @!P2 STG.E.U8 desc[UR32][R120.64+0xc9], R11 ;  /* 0x0000c90b7800a986 */ /* 0x0001e8000c101120 */
[----:B------:R-:W2:Y:S01]  /*8f070*/  LDL.LU R126, [R1+0x166c] ;  /* 0x00166c00017e7983 */ /* 0x000ea20000300800 */
[----:B0-----:R-:W-:-:S05]  /*8f080*/  FMUL R11, R53, UR27 ;  /* 0x0000001b350b7c20 */ /* 0x001fca0008400000 */
[----:B------:R-:W-:-:S05]  /*8f090*/  F2FP.SATFINITE.E4M3.F32.PACK_AB_MERGE_C R11, RZ, R11, RZ ;  /* 0x0000000bff0b723e */ /* 0x000fca00048070ff */
[----:B------:R0:W-:Y:S02]  /*8f0a0*/  @!P5 STG.E.U8 desc[UR32][R14.64+0xc8], R11 ;  /* 0x0000c80b0e00d986 */ /* 0x0001e4000c101120 */
[----:B0-----:R-:W0:Y:S02]  /*8f0b0*/  @!P0 LDC.64 R14, c[0x0][0x5c0] ;  /* 0x00017000ff0e8b82 */ /* 0x001e240000000a00 */
[----:B0-----:R-:W-:Y:S02]  /*8f0c0*/  @!P0 IADD3 R14, P1, R127, R14, RZ ;  /* 0x0000000e7f0e8210 */ /* 0x001fe40007f3e0ff */
[----:B------:R-:W2:Y:S03]  /*8f0d0*/  LDL.LU R127, [R1+0x1668] ;  /* 0x00166800017f7983 */ /* 0x000ea60000300800 */
[----:B------:R-:W-:Y:S02]  /*8f0e0*/  @!P0 IMAD.X R15, R125, 0x1, R15, P1 ;  /* 0x000000017d0f8824 */ /* 0x000fe400008e060f */
[----:B------:R-:W4:Y:S01]  /*8f0f0*/  LDL.LU R125, [R1+0x1664] ;  /* 0x00166400017d7983 */ /* 0x000f220000300800 */
[----:B------:R-:W-:Y:S01]  /*8f100*/  LOP3.LUT P4, RZ, R3, 0x2000000, RZ, 0xc0, !PT ;  /* 0x0200000003ff7812 */ /* 0x000fe2000788c0ff */
[----:B---3--:R-:W-:Y:S01]  /*8f110*/  FMUL R11, R54, UR27 ;  /* 0x0000001b360b7c20 */ /* 0x008fe20008400000 */
[C---:B------:R-:W-:Y:S01]  /*8f120*/  LOP3.LUT P6, RZ, R6.reuse, 0x80000000, RZ, 0xc0, !PT ;  /* 0x8000000006ff7812 */ /* 0x040fe200078cc0ff */
[----:B------:R-:W3:Y:S03]  /*8f130*/  LDL.LU R54, [R1+0x102c] ;  /* 0x00102c0001367983 */ /* 0x000ee60000300800 */
[----:B------:R-:W-:Y:S01]  /*8f140*/  F2FP.SATFINITE.E4M3.F32.PACK_AB_MERGE_C R11, RZ, R11, RZ ;  /* 0x0000000bff0b723e */ /* 0x000fe200048070ff */
[----:B------:R-:W3:Y:S04]  /*8f150*/  LDL.LU R52, [R1+0x1030] ;  /* 0x0010300001347983 */ /* 0x000ee80000300800 */
[----:B------:R0:W-:Y:S01]  /*8f160*/  @!P0 STG.E.U8 desc[UR32][R14.64+0xc9], R11 ;  /* 0x0000c90b0e008986 */ /* 0x0001e2000c101120 */
[C---:B------:R-:W-:Y:S01]  /*8f170*/  LOP3.LUT P5, RZ, R6.reuse, 0x20000000, RZ, 0xc0, !PT ;  /* 0x2000000006ff7812 */ /* 0x040fe200078ac0ff */
[----:B0-----:R-:W0:Y:S01]  /*8f180*/  @!P4 LDC.64 R14, c[0x0][0x5c0] ;  /* 0x00017000ff0ecb82 */ /* 0x001e220000000a00 */
[----:B------:R-:W-:Y:S01]  /*8f190*/  FMUL R11, R55, UR27 ;  /* 0x0000001b370b7c20 */ /* 0x000fe20008400000 */
[----:B------:R-:W-:Y:S01]  /*8f1a0*/  LOP3.LUT P3, RZ, R6, 0x40000000, RZ, 0xc0, !PT ;  /* 0x4000000006ff7812 */ /* 0x000fe2000786c0ff */
[----:B------:R-:W3:Y:S03]  /*8f1b0*/  LDL.LU R55, [R1+0x1034] ;  /* 0x0010340001377983 */ /* 0x000ee60000300800 */
[----:B------:R-:W-:-:S02]  /*8f1c0*/  F2FP.SATFINITE.E4M3.F32.PACK_AB_MERGE_C R11, RZ, R11, RZ ;  /* 0x0000000bff0b723e */ /* 0x000fc400048070ff */
[----:B------:R-:W-:-:S04]  /*8f1d0*/  LOP3.LUT R2, R2, 0xffff7fff, RZ, 0xc0, !PT ;  /* 0xffff7fff02027812 */ /* 0x000fc800078ec0ff */
[----:B------:R-:W-:Y:S02]  /*8f1e0*/  @P5 LOP3.LUT R2, R2, 0x8000, RZ, 0xfc, !PT ;  /* 0x0000800002025812 */ /* 0x000fe400078efcff */
[----:B------:R-:W-:Y:S02]  /*8f1f0*/  LOP3.LUT P5, RZ, R3, 0x1000000, RZ, 0xc0, !PT ;  /* 0x0100000003ff7812 */ /* 0x000fe400078ac0ff */
[----:B0-----:R-:W-:Y:S02]  /*8f200*/  @!P4 IADD3 R14, P1, R128, R14, RZ ;  /* 0x0000000e800ec210 */ /* 0x001fe40007f3e0ff */
[----:B------:R-:W3:Y:S03]  /*8f210*/  LDL.LU R128, [R1+0x1660] ;  /* 0x0016600001807983 */ /* 0x000ee60000300800 */
[----:B------:R-:W-:Y:S02]  /*8f220*/  @!P4 IMAD.X R15, R130, 0x1, R15, P1 ;  /* 0x00000001820fc824 */ /* 0x000fe400008e060f */
[----:B------:R-:W3:Y:S04]  /*8f230*/  LDL.LU R130, [R1+0x165c] ;  /* 0x00165c0001827983 */ /* 0x000ee80000300800 */
[----:B--2---:R0:W-:Y:S02]  /*8f240*/  @!P6 STG.E.U8 desc[UR32][R126.64+0xd0], R11 ;  /* 0x0000d00b7e00e986 */ /* 0x0041e4000c101120 */
[----:B0-----:R-:W-:-:S02]  /*8f250*/  FMUL R11, R48, UR27 ;  /* 0x0000001b300b7c20 */ /* 0x001fc40008400000 */
[----:B------:R-:W2:Y:S03]  /*8f260*/  LDL.LU R48, [R1+0x1038] ;  /* 0x0010380001307983 */ /* 0x000ea60000300800 */
[----:B------:R-:W-:-:S05]  /*8f270*/  F2FP.SATFINITE.E4M3.F32.PACK_AB_MERGE_C R11, RZ, R11, RZ ;  /* 0x0000000bff0b723e */ /* 0x000fca00048070ff */
[----:B----4-:R0:W-:Y:S02]  /*8f280*/  @!P3 STG.E.U8 desc[UR32][R124.64+0xd1], R11 ;  /* 0x0000d10b7c00b986 */ /* 0x0101e4000c101120 */
[----:B0-----:R-:W-:-:S05]  /*8f290*/  FMUL R11, R49, UR27 ;  /* 0x0000001b310b7c20 */ /* 0x001fca0008400000 */
[----:B------:R-:W-:-:S05]  /*8f2a0*/  F2FP.SATFINITE.E4M3.F32.PACK_AB_MERGE_C R11, RZ, R11, RZ ;  /* 0x0000000bff0b723e */ /* 0x000fca00048070ff */
[----:B------:R0:W-:Y:S02]  /*8f2b0*/  @!P4 STG.E.U8 desc[UR32][R14.64+0xd0], R11 ;  /* 0x0000d00b0e00c986 */ /* 0x0001e4000c101120 */
[----:B0-----:R-:W0:Y:S02]  /*8f2c0*/  @!P5 LDC.64 R14, c[0x0][0x5c0] ;  /* 0x00017000ff0edb82 */ /* 0x001e240000000a00 */
[----:B0-----:R-:W-:Y:S02]  /*8f2d0*/  @!P5 IADD3 R14, P1, R131, R14, RZ ;  /* 0x0000000e830ed210 */ /* 0x001fe40007f3e0ff */
[----:B------:R-:W4:Y:S03]  /*8f2e0*/  LDL.LU R131, [R1+0x1658] ;  /* 0x0016580001837983 */ /* 0x000f260000300800 */
[----:B------:R-:W-:Y:S01]  /*8f2f0*/  @!P5 IMAD.X R15, R129, 0x1, R15, P1 ;  /* 0x00000001810fd824 */ /* 0x000fe200008e060f */
[----:B------:R-:W2:Y:S04]  /*8f300*/  LDL.LU R49, [R1+0x103c] ;  /* 0x00103c0001317983 */ /* 0x000ea80000300800 */
[----:B------:R-:W2:Y:S01]  /*8f310*/  LDL.LU R129, [R1+0x1654] ;  /* 0x0016540001817983 */ /* 0x000ea20000300800 */
[----:B------:R-:W-:-:S02]  /*8f320*/  LOP3.LUT P6, RZ, R6, 0x8000000, RZ, 0xc0, !PT ;  /* 0x0800000006ff7812 */ /* 0x000fc400078cc0ff */
[C---:B------:R-:W-:Y:S02]  /*8f330*/  LOP3.LUT P1, RZ, R3.reuse, 0x1000000, RZ, 0xc0, !PT ;  /* 0x0100000003ff7812 */ /* 0x040fe4000782c0ff */
[----:B------:R-:W-:Y:S01]  /*8f340*/  LOP3.LUT P0, RZ, R3, 0x800000, RZ, 0xc0, !PT ;  /* 0x0080000003ff7812 */ /* 0x000fe2000780c0ff */
[----:B---3--:R-:W-:Y:S01]  /*8f350*/  FMUL R11, R54, UR27 ;  /* 0x0000001b360b7c20 */ /* 0x008fe20008400000 */
[----:B------:R-:W-:Y:S01]  /*8f360*/  LOP3.LUT R2, R2, 0xffffbfff, RZ, 0xc0, !PT ;  /* 0xffffbfff02027812 */ /* 0x000fe200078ec0ff */
[----:B------:R-:W3:Y:S03]  /*8f370*/  LDL.LU R53, [R1+0x1040] ;  /* 0x0010400001357983 */ /* 0x000ee60000300800 */
[----:B------:R-:W-:Y:S01]  /*8f380*/  F2FP.SATFINITE.E4M3.F32.PACK_AB_MERGE_C R11, RZ, R11, RZ ;  /* 0x0000000bff0b723e */ /* 0x000fe200048070ff */
[----:B------:R-:W3:Y:S02]  /*8f390*/  LDL.LU R54, [R1+0x1044] ;  /* 0x0010440001367983 */ /* 0x000ee40000300800 */
[----:B------:R-:W-:-:S02]  /*8f3a0*/  @P6 LOP3.LUT R2, R2, 0x4000, RZ, 0xfc, !PT ;  /* 0x0000400002026812 */ /* 0x000fc400078efcff */
[----:B------:R0:W-:Y:S02]  /*8f3b0*/  @!P1 STG.E.U8 desc[UR32][R14.64+0xd1], R11 ;  /* 0x0000d10b0e009986 */ /* 0x0001e4000c101120 */
[----:B------:R-:W-:Y:S01]  /*8f3c0*/  LOP3.LUT P5, RZ, R2, 0x8000, RZ, 0xc0, !PT ;  /* 0x0000800002ff7812 */ /* 0x000fe200078ac0ff */
[----:B0-----:R-:W0:Y:S01]  /*8f3d0*/  @!P0 LDC.64 R14, c[0x0][0x5c0] ;  /* 0x00017000ff0e8b82 */ /* 0x001e220000000a00 */
[----:B------:R-:W-:Y:S01]  /*8f3e0*/  FMUL R11, R52, UR27 ;  /* 0x0000001b340b7c20 */ /* 0x000fe20008400000 */
[----:B------:R-:W-:-:S04]  /*8f3f0*/  LOP3.LUT P2, RZ, R6, 0x10000000, RZ, 0xc0, !PT ;  /* 0x1000000006ff7812 */ /* 0x000fc8000784c0ff */
[----:B------:R-:W-:Y:S02]  /*8f400*/  F2FP.SATFINITE.E4M3.F32.PACK_AB_MERGE_C R11, RZ, R11, RZ ;  /* 0x0000000bff0b723e */ /* 0x000fe400048070ff */
[----:B------:R-:W-:Y:S02]  /*8f410*/  LOP3.LUT P6, RZ, R3, 0x400000, RZ, 0xc0, !PT ;  /* 0x0040000003ff7812 */ /* 0x000fe400078cc0ff */
[----:B0-----:R-:W-:-:S05]  /*8f420*/  @!P0 IADD3 R14, P1, R132, R14, RZ ;  /* 0x0000000e840e8210 */ /* 0x001fca0007f3e0ff */
[----:B------:R-:W-:Y:S01]  /*8f430*/  @!P0 IMAD.X R15, R134, 0x1, R15, P1 ;  /* 0x00000001860f8824 */ /* 0x000fe200008e060f */
[----:B----4-:R0:W-:Y:S02]  /*8f440*/  @!P5 STG.E.U8 desc[UR32][R130.64+0xd8], R11 ;  /* 0x0000d80b8200d986 */ /* 0x0101e4000c101120 */
[----:B0-----:R-:W-:Y:S02]  /*8f450*/  FMUL R11, R55, UR27 ;  /* 0x0000001b370b7c20 */ /* 0x001fe40008400000 */
[----:B------:R-:W4:Y:S03]  /*8f460*/  LDL.LU R55, [R1+0x1048] ;  /* 0x0010480001377983 */ /* 0x000f260000300800 */
[----:B------:R-:W-:Y:S01]  /*8f470*/  F2FP.SATFINITE.E4M3.F32.PACK_AB_MERGE_C R11, RZ, R11, RZ ;  /* 0x0000000bff0b723e */ /* 0x000fe200048070ff */
[----:B------:R-:W4:Y:S04]  /*8f480*/  LDL.LU R132, [R1+0x1650] ;  /* 0x0016500001847983 */ /* 0x000f280000300800 */
[----:B--2---:R0:W-:Y:S04]  /*8f490*/  @!P2 STG.E.U8 desc[UR32][R128.64+0xd9], R11 ;  /* 0x0000d90b8000a986 */ /* 0x0041e8000c101120 */
[----:B------:R-:W2:Y:S01]  /*8f4a0*/  LDL.LU R134, [R1+0x164c] ;  /* 0x00164c0001867983 */ /* 0x000ea20000300800 */
[----:B0-----:R-:W-:-:S03]  /*8f4b0*/  FMUL R11, R48, UR27 ;  /* 0x0000001b300b7c20 */ /* 0x001fc60008400000 */
[----:B------:R-:W4:Y:S02]  /*8f4c0*/  LDL.LU R48, [R1+0x104c] ;  /* 0x00104c0001307983 */ /* 0x000f240000300800 */
[----:B------:R-:W-:-:S05]  /*8f4d0*/  F2FP.SATFINITE.E4M3.F32.PACK_AB_MERGE_C R11, RZ, R11, RZ ;  /* 0x0000000bff0b723e */ /* 0x000fca00048070ff */
[----:B------:R0:W-:Y:S02]  /*8f4e0*/  @!P0 STG.E.U8 desc[UR32][R14.64+0xd8], R11 ;  /* 0x0000d80b0e008986 */ /* 0x0001e4000c101120 */
[----:B0-----:R-:W0:Y:S02]  /*8f4f0*/  @!P6 LDC.64 R14, c[0x0][0x5c0] ;  /* 0x00017000ff0eeb82 */ /* 0x001e240000000a00 */
[----:B0-----:R-:W-:Y:S02]  /*8f500*/  @!P6 IADD3 R14, P1, R135, R14, RZ ;  /* 0x0000000e870ee210 */ /* 0x001fe40007f3e0ff */
[----:B------:R-:W2:Y:S03]  /*8f510*/  LDL.LU R135, [R1+0x1648] ;  /* 0x0016480001877983 */ /* 0x000ea60000300800 */
[----:B------:R-:W-:Y:S02]  /*8f520*/  @!P6 IMAD.X R15, R133, 0x1, R15, P1 ;  /* 0x00000001850fe824 */ /* 0x000fe400008e060f */
[----:B------:R-:W4:Y:S01]  /*8f530*/  LDL.LU R133, [R1+0x1644] ;  /* 0x0016440001857983 */ /* 0x000f220000300800 */
[----:B------:R-:W-:-:S02]  /*8f540*/  LOP3.LUT P1, RZ, R3, 0x400000, RZ, 0xc0, !PT ;  /* 0x0040000003ff7812 */ /* 0x000fc4000782c0ff */
[----:B------:R-:W-:Y:S01]  /*8f550*/  LOP3.LUT P3, RZ, R3, 0x200000, RZ, 0xc0, !PT ;  /* 0x0020000003ff7812 */ /* 0x000fe2000786c0ff */
[----:B------:R-:W-:Y:S01]  /*8f560*/  FMUL R11, R49, UR27 ;  /* 0x0000001b310b7c20 */ /* 0x000fe20008400000 */
[----:B------:R-:W-:Y:S01]  /*8f570*/  LOP3.LUT P6, RZ, R2, 0x4000, RZ, 0xc0, !PT ;  /* 0x0000400002ff7812 */ /* 0x000fe200078cc0ff */
[----:B------:R-:W4:Y:S03]  /*8f580*/  LDL.LU R52, [R1+0x1050] ;  /* 0x0010500001347983 */ /* 0x000f260000300800 */
[----:B------:R-:W-:Y:S01]  /*8f590*/  F2FP.SATFINITE.E4M3.F32.PACK_AB_MERGE_C R11, RZ, R11, RZ ;  /* 0x0000000bff0b723e */ /* 0x000fe200048070ff */
[----:B------:R-:W4:Y:S04]  /*8f5a0*/  LDL.LU R49, [R1+0x1054] ;  /* 0x0010540001317983 */ /* 0x000f280000300800 */
[----:B------:R0:W-:Y:S01]  /*8f5b0*/  @!P1 STG.E.U8 desc[UR32][R14.64+0xd9], R11 ;  /* 0x0000d90b0e009986 */ /* 0x0001e2000c101120 */
[----:B------:R-:W-:Y:S01]  /*8f5c0*/  LOP3.LUT P4, RZ, R6, 0x4000000, RZ, 0xc0, !PT ;  /* 0x0400000006ff7812 */ /* 0x000fe2000788c0ff */
[----:B0-----:R-:W0:Y:S01]  /*8f5d0*/  @!P3 LDC.64 R14, c[0x0][0x5c0] ;  /* 0x00017000ff0ebb82 */ /* 0x001e220000000a00 */
[----:B---3--:R-:W-:Y:S01]  /*8f5e0*/  FMUL R11, R53, UR27 ;  /* 0x0000001b350b7c20 */ /* 0x008fe20008400000 */
[----:B------:R-:W-:Y:S01]  /*8f5f0*/  LOP3.LUT P5, RZ, R3, 0x100000, RZ, 0xc0, !PT ;  /* 0x0010000003ff7812 */ /* 0x000fe200078ac0ff */
[----:B------:R-:W3:Y:S03]  /*8f600*/  LDL.LU R53, [R1+0x1058] ;  /* 0x0010580001357983 */ /* 0x000ee60000300800 */
[----:B------:R-:W-:-:S02]  /*8f610*/  F2FP.SATFINITE.E4M3.F32.PACK_AB_MERGE_C R11, RZ, R11, RZ ;  /* 0x0000000bff0b723e */ /* 0x000fc400048070ff */
        /* <DEDUP_REMOVED lines=15> */
[----:B------:R-:W-:Y:S02]  /*8f710*/  @!P5 IMAD.X R15, R139, 0x1, R15, P1 ;  /* 0x000000018b0fd824 */ /* 0x000fe400008e060f */
[----:B------:R-:W4:Y:S01]  /*8f720*/  LDL.LU R139, [R1+0x1634] ;  /* 0x00163400018b7983 */ /* 0x000f220000300800 */
[----:B------:R-:W-:Y:S01]  /*8f730*/  LOP3.LUT P0, RZ, R3, 0x80000, RZ, 0xc0, !PT ;  /* 0x0008000003ff7812 */ /* 0x000fe2000780c0ff */
[----:B------:R-:W-:Y:S01]  /*8f740*/  FMUL R11, R48, UR27 ;  /* 0x0000001b300b7c20 */ /* 0x000fe20008400000 */
[C---:B------:R-:W-:Y:S01]  /*8f750*/  LOP3.LUT P1, RZ, R6.reuse, 0x2000000, RZ, 0xc0, !PT ;  /* 0x0200000006ff7812 */ /* 0x040fe2000782c0ff */
[----:B------:R-:W2:Y:S03]  /*8f760*/  LDL.LU R55, [R1+0x1060] ;  /* 0x0010600001377983 */ /* 0x000ea60000300800 */
[----:B------:R-:W-:Y:S01]  /*8f770*/  F2FP.SATFINITE.E4M3.F32.PACK_AB_MERGE_C R11, RZ, R11, RZ ;  /* 0x0000000bff0b723e */ /* 0x000fe200048070ff */
[----:B------:R-:W2:Y:S04]  /*8f780*/  LDL.LU R48, [R1+0x1064] ;  /* 0x0010640001307983 */ /* 0x000ea80000300800 */
[----:B------:R0:W-:Y:S01]  /*8f790*/  @!P5 STG.E.U8 desc[UR32][R14.64+0xe1], R11 ;  /* 0x0000e10b0e00d986 */ /* 0x0001e2000c101120 */
[----:B------:R-:W-:Y:S01]  /*8f7a0*/  LOP3.LUT P2, RZ, R6, 0x1000000, RZ, 0xc0, !PT ;  /* 0x0100000006ff7812 */ /* 0x000fe2000784c0ff */
[----:B0-----:R-:W0:Y:S01]  /*8f7b0*/  @!P0 LDC.64 R14, c[0x0][0x5c0] ;  /* 0x00017000ff0e8b82 */ /* 0x001e220000000a00 */
[----:B------:R-:W-:-:S05]  /*8f7c0*/  FMUL R11, R52, UR27 ;  /* 0x0000001b340b7c20 */ /* 0x000fca0008400000 */
[----:B------:R-:W-:Y:S02]  /*8f7d0*/  F2FP.SATFINITE.E4M3.F32.PACK_AB_MERGE_C R11, RZ, R11, RZ ;  /* 0x0000000bff0b723e */ /* 0x000fe400048070ff */
[----:B------:R-:W-:-:S03]  /*8f7e0*/  LOP3.LUT P4, RZ, R3, 0x40000, RZ, 0xc0, !PT ;  /* 0x0004000003ff7812 */ /* 0x000fc6000788c0ff */
[----:B----4-:R1:W-:Y:S01]  /*8f7f0*/  @!P1 STG.E.U8 desc[UR32][R138.64+0xe8], R11 ;  /* 0x0000e80b8a009986 */ /* 0x0103e2000c101120 */
[----:B0-----:R-:W-:Y:S01]  /*8f800*/  @!P0 IADD3 R14, P1, R140, R14, RZ ;  /* 0x0000000e8c0e8210 */ /* 0x001fe20007f3e0ff */
[----:B-1----:R-:W-:-:S04]  /*8f810*/  FMUL R11, R49, UR27 ;  /* 0x0000001b310b7c20 */ /* 0x002fc80008400000 */
[----:B------:R-:W-:Y:S01]  /*8f820*/  @!P0 IMAD.X R15, R142, 0x1, R15, P1 ;  /* 0x000000018e0f8824 */ /* 0x000fe200008e060f */
[----:B------:R-:W4:Y:S01]  /*8f830*/  LDL.LU R49, [R1+0x1068] ;  /* 0x0010680001317983 */ /* 0x000f220000300800 */
[----:B------:R-:W-:-:S03]  /*8f840*/  F2FP.SATFINITE.E4M3.F32.PACK_AB_MERGE_C R11, RZ, R11, RZ ;  /* 0x0000000bff0b723e */ /* 0x000fc600048070ff */
[----:B------:R-:W4:Y:S04]  /*8f850*/  LDL.LU R140, [R1+0x1630] ;  /* 0x00163000018c7983 */ /* 0x000f280000300800 */
[----:B---3--:R0:W-:Y:S04]  /*8f860*/  @!P2 STG.E.U8 desc[UR32][R136.64+0xe9], R11 ;  /* 0x0000e90b8800a986 */ /* 0x0081e8000c101120 */
[----:B------:R-:W3:Y:S01]  /*8f870*/  LDL.LU R142, [R1+0x162c] ;  /* 0x00162c00018e7983 */ /* 0x000ee20000300800 */
[----:B0-----:R-:W-:-:S05]  /*8f880*/  FMUL R11, R53, UR27 ;  /* 0x0000001b350b7c20 */ /* 0x001fca0008400000 */
[----:B------:R-:W-:-:S05]  /*8f890*/  F2FP.SATFINITE.E4M3.F32.PACK_AB_MERGE_C R11, RZ, R11, RZ ;  /* 0x0000000bff0b723e */ /* 0x000fca00048070ff */
[----:B------:R0:W-:Y:S02]  /*8f8a0*/  @!P0 STG.E.U8 desc[UR32][R14.64+0xe8], R11 ;  /* 0x0000e80b0e008986 */ /* 0x0001e4000c101120 */
[----:B0-----:R-:W0:Y:S02]  /*8f8b0*/  @!P4 LDC.64 R14, c[0x0][0x5c0] ;  /* 0x00017000ff0ecb82 */ /* 0x001e240000000a00 */
[----:B0-----:R-:W-:Y:S02]  /*8f8c0*/  @!P4 IADD3 R14, P1, R143, R14, RZ ;  /* 0x0000000e8f0ec210 */ /* 0x001fe40007f3e0ff */
[----:B------:R-:W3:Y:S03]  /*8f8d0*/  LDL.LU R143, [R1+0x1628] ;  /* 0x00162800018f7983 */ /* 0x000ee60000300800 */
[----:B------:R-:W-:Y:S02]  /*8f8e0*/  @!P4 IMAD.X R15, R141, 0x1, R15, P1 ;  /* 0x000000018d0fc824 */ /* 0x000fe400008e060f */
[----:B------:R-:W4:Y:S01]  /*8f8f0*/  LDL.LU R141, [R1+0x1624] ;  /* 0x00162400018d7983 */ /* 0x000f220000300800 */
[----:B------:R-:W-:Y:S01]  /*8f900*/  LOP3.LUT P5, RZ, R3, 0x20000, RZ, 0xc0, !PT ;  /* 0x0002000003ff7812 */ /* 0x000fe200078ac0ff */
[----:B--2---:R-:W-:Y:S01]  /*8f910*/  FMUL R11, R54, UR27 ;  /* 0x0000001b360b7c20 */ /* 0x004fe20008400000 */
[C---:B------:R-:W-:Y:S01]  /*8f920*/  LOP3.LUT P6, RZ, R6.reuse, 0x800000, RZ, 0xc0, !PT ;  /* 0x0080000006ff7812 */ /* 0x040fe200078cc0ff */
[----:B------:R-:W2:Y:S03]  /*8f930*/  LDL.LU R54, [R1+0x106c] ;  /* 0x00106c0001367983 */ /* 0x000ea60000300800 */
[----:B------:R-:W-:Y:S01]  /*8f940*/  F2FP.SATFINITE.E4M3.F32.PACK_AB_MERGE_C R11, RZ, R11, RZ ;  /* 0x0000000bff0b723e */ /* 0x000fe200048070ff */
[----:B------:R-:W2:Y:S04]  /*8f950*/  LDL.LU R52, [R1+0x1070] ;  /* 0x0010700001347983 */ /* 0x000ea80000300800 */
[----:B------:R0:W-:Y:S01]  /*8f960*/  @!P4 STG.E.U8 desc[UR32][R14.64+0xe9], R11 ;  /* 0x0000e90b0e00c986 */ /* 0x0001e2000c101120 */
[C---:B------:R-:W-:Y:S01]  /*8f970*/  LOP3.LUT P0, RZ, R6.reuse, 0x200000, RZ, 0xc0, !PT ;  /* 0x0020000006ff7812 */ /* 0x040fe2000780c0ff */
[----:B0-----:R-:W0:Y:S01]  /*8f980*/  @!P5 LDC.64 R14, c[0x0][0x5c0] ;  /* 0x00017000ff0edb82 */ /* 0x001e220000000a00 */
[----:B------:R-:W-:Y:S01]  /*8f990*/  FMUL R11, R55, UR27 ;  /* 0x0000001b370b7c20 */ /* 0x000fe20008400000 */
[----:B------:R-:W-:Y:S01]  /*8f9a0*/  LOP3.LUT P3, RZ, R6, 0x400000, RZ, 0xc0, !PT ;  /* 0x0040000006ff7812 */ /* 0x000fe2000786c0ff */
[----:B------:R-:W2:Y:S03]  /*8f9b0*/  LDL.LU R55, [R1+0x1074] ;  /* 0x0010740001377983 */ /* 0x000ea60000300800 */
[----:B------:R-:W-:-:S02]  /*8f9c0*/  F2FP.SATFINITE.E4M3.F32.PACK_AB_MERGE_C R11, RZ, R11, RZ ;  /* 0x0000000bff0b723e */ /* 0x000fc400048070ff */
[----:B------:R-:W-:-:S04]  /*8f9d0*/  LOP3.LUT R2, R2, 0xffffdfff, RZ, 0xc0, !PT ;  /* 0xffffdfff02027812 */ /* 0x000fc800078ec0ff */
[----:B------:R-:W-:Y:S02]  /*8f9e0*/  @P0 LOP3.LUT R2, R2, 0x2000, RZ, 0xfc, !PT ;  /* 0x0000200002020812 */ /* 0x000fe400078efcff */
[----:B------:R-:W-:Y:S02]  /*8f9f0*/  LOP3.LUT P0, RZ, R3, 0x10000, RZ, 0xc0, !PT ;  /* 0x0001000003ff7812 */ /* 0x000fe4000780c0ff */
[----:B0-----:R-:W-:Y:S02]  /*8fa00*/  @!P5 IADD3 R14, P1, R144, R14, RZ ;  /* 0x0000000e900ed210 */ /* 0x001fe40007f3e0ff */
[----:B------:R-:W2:Y:S03]  /*8fa10*/  LDL.LU R144, [R1+0x1620] ;  /* 0x0016200001907983 */ /* 0x000ea60000300800 */
[----:B------:R-:W-:Y:S02]  /*8fa20*/  @!P5 IMAD.X R15, R146, 0x1, R15, P1 ;  /* 0x00000001920fd824 */ /* 0x000fe400008e060f */
[----:B------:R-:W2:Y:S04]  /*8fa30*/  LDL.LU R146, [R1+0x161c] ;  /* 0x00161c0001927983 */ /* 0x000ea80000300800 */
[----:B---3--:R0:W-:Y:S02]  /*8fa40*/  @!P6 STG.E.U8 desc[UR32][R142.64+0xf0], R11 ;  /* 0x0000f00b8e00e986 */ /* 0x0081e4000c101120 */
[----:B0-----:R-:W-:-:S02]  /*8fa50*/  FMUL R11, R48, UR27 ;  /* 0x0000001b300b7c20 */ /* 0x001fc40008400000 */
[----:B------:R-:W3:Y:S03]  /*8fa60*/  LDL.LU R48, [R1+0x1078] ;  /* 0x0010780001307983 */ /* 0x000ee60000300800 */
        /* <DEDUP_REMOVED lines=9> */
[----:B------:R-:W3:Y:S04]  /*8fb00*/  LDL.LU R49, [R1+0x107c] ;  /* 0x00107c0001317983 */ /* 0x000ee80000300800 */
[----:B------:R-:W3:Y:S01]  /*8fb10*/  LDL.LU R145, [R1+0x1614] ;  /* 0x0016140001917983 */ /* 0x000ee20000300800 */
[----:B------:R-:W-:-:S02]  /*8fb20*/  LOP3.LUT P6, RZ, R6, 0x20000, RZ, 0xc0, !PT ;  /* 0x0002000006ff7812 */ /* 0x000fc400078cc0ff */
[C---:B------:R-:W-:Y:S02]  /*8fb30*/  LOP3.LUT P1, RZ, R3.reuse, 0x10000, RZ, 0xc0, !PT ;  /* 0x0001000003ff7812 */ /* 0x040fe4000782c0ff */
[----:B------:R-:W-:Y:S01]  /*8fb40*/  LOP3.LUT P4, RZ, R3, 0x8000, RZ, 0xc0, !PT ;  /* 0x0000800003ff7812 */ /* 0x000fe2000788c0ff */
[----:B--2---:R-:W-:Y:S01]  /*8fb50*/  FMUL R11, R54, UR27 ;  /* 0x0000001b360b7c20 */ /* 0x004fe20008400000 */
[----:B------:R-:W-:Y:S01]  /*8fb60*/  LOP3.LUT R2, R2, 0xffffefff, RZ, 0xc0, !PT ;  /* 0xffffefff02027812 */ /* 0x000fe200078ec0ff */
[----:B------:R-:W2:Y:S03]  /*8fb70*/  LDL.LU R53, [R1+0x1080] ;  /* 0x0010800001357983 */ /* 0x000ea60000300800 */
[----:B------:R-:W-:Y:S01]  /*8fb80*/  F2FP.SATFINITE.E4M3.F32.PACK_AB_MERGE_C R11, RZ, R11, RZ ;  /* 0x0000000bff0b723e */ /* 0x000fe200048070ff */
[----:B------:R-:W2:Y:S02]  /*8fb90*/  LDL.LU R54, [R1+0x1084] ;  /* 0x0010840001367983 */ /* 0x000ea40000300800 */
        /* <DEDUP_REMOVED lines=15> */
[----:B---3--:R0:W-:Y:S04]  /*8fc90*/  @!P2 STG.E.U8 desc[UR32][R144.64+0xf9], R11 ;  /* 0x0000f90b9000a986 */ /* 0x0081e8000c101120 */
[----:B------:R-:W3:Y:S01]  /*8fca0*/  LDL.LU R148, [R1+0x160c] ;  /* 0x00160c0001947983 */ /* 0x000ee20000300800 */
[----:B0-----:R-:W-:-:S03]  /*8fcb0*/  FMUL R11, R48, UR27 ;  /* 0x0000001b300b7c20 */ /* 0x001fc60008400000 */
[----:B------:R-:W4:Y:S02]  /*8fcc0*/  LDL.LU R48, [R1+0x108c] ;  /* 0x00108c0001307983 */ /* 0x000f240000300800 */
[----:B------:R-:W-:-:S05]  /*8fcd0*/  F2FP.SATFINITE.E4M3.F32.PACK_AB_MERGE_C R11, RZ, R11, RZ ;  /* 0x0000000bff0b723e */ /* 0x000fca00048070ff */
[----:B------:R0:W-:Y:S02]  /*8fce0*/  @!P4 STG.E.U8 desc[UR32][R14.64+0xf8], R11 ;  /* 0x0000f80b0e00c986 */ /* 0x0001e4000c101120 */
[----:B0-----:R-:W0:Y:S02]  /*8fcf0*/  @!P6 LDC.64 R14, c[0x0][0x5c0] ;  /* 0x00017000ff0eeb82 */ /* 0x001e240000000a00 */
[----:B0-----:R-:W-:Y:S02]  /*8fd00*/  @!P6 IADD3 R14, P1, R149, R14, RZ ;  /* 0x0000000e950ee210 */ /* 0x001fe40007f3e0ff */
[----:B------:R-:W3:Y:S03]  /*8fd10*/  LDL.LU R149, [R1+0x1608] ;  /* 0x0016080001957983 */ /* 0x000ee60000300800 */
        /* <DEDUP_REMOVED lines=12> */
[----:B--2---:R-:W-:Y:S01]  /*8fde0*/  FMUL R11, R53, UR27 ;  /* 0x0000001b350b7c20 */ /* 0x004fe20008400000 */
[----:B------:R-:W-:Y:S01]  /*8fdf0*/  LOP3.LUT P0, RZ, R3, 0x1000, RZ, 0xc0, !PT ;  /* 0x0000100003ff7812 */ /* 0x000fe2000780c0ff */
[----:B------:R-:W2:Y:S03]  /*8fe00*/  LDL.LU R53, [R1+0x1098] ;  /* 0x0010980001357983 */ /* 0x000ea60000300800 */
[----:B------:R-:W-:-:S02]  /*8fe10*/  F2FP.SATFINITE.E4M3.F32.PACK_AB_MERGE_C R11, RZ, R11, RZ ;  /* 0x0000000bff0b723e */ /* 0x000fc400048070ff */
        /* <DEDUP_REMOVED lines=20> */
[----:B------:R-:W3:Y:S03]  /*8ff60*/  LDL.LU R55, [R1+0x10a0] ;  /* 0x0010a00001377983 */ /* 0x000ee60000300800 */
[----:B------:R-:W-:Y:S01]  /*8ff70*/  F2FP.SATFINITE.E4M3.F32.PACK_AB_MERGE_C R11, RZ, R11, RZ ;  /* 0x0000000bff0b723e */ /* 0x000fe200048070ff */
[----:B------:R-:W3:Y:S04]  /*8ff80*/  LDL.LU R48, [R1+0x10a4] ;  /* 0x0010a40001307983 */ /* 0x000ee80000300800 */
        /* <DEDUP_REMOVED lines=13> */
[----:B--2---:R0:W-:Y:S04]  /*90060*/  @!P2 STG.E.U8 desc[UR32][R154.64+0x109], R11 ;  /* 0x0001090b9a00a986 */ /* 0x0041e8000c101120 */
        /* <DEDUP_REMOVED lines=172> */
[----:B------:R-:W-:Y:S02]  /*90b30*/  LOP3.LUT P1, RZ, R3, 0x1, RZ, 0xc0, !PT ;  /* 0x0000000103ff7812 */ /* 0x000fe4000782c0ff */
        /* <DEDUP_REMOVED lines=99> */
[----:B------:R-:W-:Y:S01]  /*91170*/  LOP3.LUT P0, RZ, R7, 0x2000000, RZ, 0xc0, !PT ;  /* 0x0200000007ff7812 */ /* 0x000fe2000780c0ff */
        /* <DEDUP_REMOVED lines=127> */
[----:B------:R-:W-:Y:S01]  /*91970*/  LOP3.LUT P4, RZ, R7, 0x8000, RZ, 0xc0, !PT ;  /* 0x0000800007ff7812 */ /* 0x000fe2000788c0ff */
        /* <DEDUP_REMOVED lines=195> */
[----:B------:R-:W-:-:S02]  /*925b0*/  LOP3.LUT P4, RZ, R7, 0x10, RZ, 0xc0, !PT ;  /* 0x0000001007ff7812 */ /* 0x000fc4000788c0ff */
[----:B------:R-:W-:Y:S01]  /*925c0*/  LOP3.LUT P5, RZ, R4, 0x20, RZ, 0xc0, !PT ;  /* 0x0000002004ff7812 */ /* 0x000fe200078ac0ff */
[----:B------:R-:W4:Y:S01]  /*925d0*/  LDL.LU R52, [R1+0x11d4] ;  /* 0x0011d40001347983 */ /* 0x000f220000300800 */
[----:B0-----:R-:W0:Y:S01]  /*925e0*/  @!P3 LDC.64 R14, c[0x0][0x5c0] ;  /* 0x00017000ff0ebb82 */ /* 0x001e220000000a00 */
[----:B---3--:R-:W-:Y:S02]  /*925f0*/  FMUL R11, R53, UR27 ;  /* 0x0000001b350b7c20 */ /* 0x008fe40008400000 */
[----:B------:R-:W3:Y:S03]  /*92600*/  LDL.LU R53, [R1+0x378] ;  /* 0x0003780001357983 */ /* 0x000ee60000300800 */
[----:B------:R-:W-:Y:S02]  /*92610*/  F2FP.SATFINITE.E4M3.F32.PACK_AB_MERGE_C R11, RZ, R11, RZ ;  /* 0x0000000bff0b723e */ /* 0x000fe400048070ff */
[----:B0-----:R-:W-:-:S02]  /*92620*/  @!P3 IADD3 R14, P1, R232, R14, RZ ;  /* 0x0000000ee80eb210 */ /* 0x001fc40007f3e0ff */
[----:B------:R-:W3:Y:S03]  /*92630*/  LDL.LU R232, [R1+0x14c0] ;  /* 0x0014c00001e87983 */ /* 0x000ee60000300800 */
[----:B------:R-:W-:Y:S02]  /*92640*/  @!P3 IMAD.X R15, R233, 0x1, R15, P1 ;  /* 0x00000001e90fb824 */ /* 0x000fe400008e060f */
[----:B------:R-:W3:Y:S04]  /*92650*/  LDL.LU R233, [R1+0x14bc] ;  /* 0x0014bc0001e97983 */ /* 0x000ee80000300800 */
[----:B------:R-:W3:Y:S04]  /*92660*/  LDL.LU R62, [R1+0x394] ;  /* 0x00039400013e7983 */ /* 0x000ee80000300800 */
[----:B------:R-:W3:Y:S04]  /*92670*/  LDL.LU R63, [R1+0x11d8] ;  /* 0x0011d800013f7983 */ /* 0x000ee80000300800 */
[----:B--2---:R0:W-:Y:S02]  /*92680*/  @!P6 STG.E.U8 desc[UR32][R230.64+0xe0], R11 ;  /* 0x0000e00be600e986 */ /* 0x0041e4000c101120 */
[----:B0-----:R-:W-:-:S05]  /*92690*/  FMUL R11, R54, UR27 ;  /* 0x0000001b360b7c20 */ /* 0x001fca0008400000 */
[----:B------:R-:W-:-:S05]  /*926a0*/  F2FP.SATFINITE.E4M3.F32.PACK_AB_MERGE_C R11, RZ, R11, RZ ;  /* 0x0000000bff0b723e */ /* 0x000fca00048070ff */
[----:B----4-:R0:W-:Y:S02]  /*926b0*/  @!P4 STG.E.U8 desc[UR32][R228.64+0xe1], R11 ;  /* 0x0000e10be400c986 */ /* 0x0101e4000c101120 */
[----:B0-----:R-:W-:-:S05]  /*926c0*/  FMUL R11, R55, UR27 ;  /* 0x0000001b370b7c20 */ /* 0x001fca0008400000 */
[----:B------:R-:W-:-:S05]  /*926d0*/  F2FP.SATFINITE.E4M3.F32.PACK_AB_MERGE_C R11, RZ, R11, RZ ;  /* 0x0000000bff0b723e */ /* 0x000fca00048070ff */
[----:B------:R0:W-:Y:S02]  /*926e0*/  @!P3 STG.E.U8 desc[UR32][R14.64+0xe0], R11 ;  /* 0x0000e00b0e00b986 */ /* 0x0001e4000c101120 */
[----:B0-----:R-:W0:Y:S02]  /*926f0*/  @!P5 LDC.64 R14, c[0x0][0x5c0] ;  /* 0x00017000ff0edb82 */ /* 0x001e240000000a00 */
[----:B0-----:R-:W-:Y:S02]  /*92700*/  @!P5 IADD3 R14, P1, R234, R14, RZ ;  /* 0x0000000eea0ed210 */ /* 0x001fe40007f3e0ff */
[----:B------:R-:W2:Y:S03]  /*92710*/  LDL.LU R234, [R1+0x14b8] ;  /* 0x0014b80001ea7983 */ /* 0x000ea60000300800 */
[----:B------:R-:W-:Y:S02]  /*92720*/  @!P5 IMAD.X R15, R235, 0x1, R15, P1 ;  /* 0x00000001eb0fd824 */ /* 0x000fe400008e060f */
[----:B------:R-:W2:Y:S04]  /*92730*/  LDL.LU R235, [R1+0x14b4] ;  /* 0x0014b40001eb7983 */ /* 0x000ea80000300800 */
[----:B------:R-:W4:Y:S04]  /*92740*/  LDL.LU R58, [R1+0x2d0] ;  /* 0x0002d000013a7983 */ /* 0x000f280000300800 */
[----:B------:R-:W4:Y:S04]  /*92750*/  LDL.LU R54, [R1+0x2ec] ;  /* 0x0002ec0001367983 */ /* 0x000f280000300800 */
[----:B------:R-:W4:Y:S01]  /*92760*/  LDL.LU R55, [R1+0x11dc] ;  /* 0x0011dc0001377983 */ /* 0x000f220000300800 */
[----:B------:R-:W-:-:S03]  /*92770*/  FMUL R11, R48, UR27 ;  /* 0x0000001b300b7c20 */ /* 0x000fc60008400000 */
[----:B------:R-:W4:Y:S02]  /*92780*/  LDL.LU R48, [R1+0x11e0] ;  /* 0x0011e00001307983 */ /* 0x000f240000300800 */
[----:B------:R-:W-:Y:S02]  /*92790*/  F2FP.SATFINITE.E4M3.F32.PACK_AB_MERGE_C R11, RZ, R11, RZ ;  /* 0x0000000bff0b723e */ /* 0x000fe400048070ff */
[----:B------:R-:W4:Y:S04]  /*927a0*/  LDL.LU.64 R56, [R1] ;  /* 0x0000000001387983 */ /* 0x000f280000300a00 */
[----:B------:R0:W-:Y:S01]  /*927b0*/  @!P5 STG.E.U8 desc[UR32][R14.64+0xe1], R11 ;  /* 0x0000e10b0e00d986 */ /* 0x0001e2000c101120 */
[----:B------:R-:W-:Y:S01]  /*927c0*/  LOP3.LUT P0, RZ, R4, 0x10, RZ, 0xc0, !PT ;  /* 0x0000001004ff7812 */ /* 0x000fe2000780c0ff */
[----:B0-----:R-:W-:-:S02]  /*927d0*/  FMUL R11, R49, UR27 ;  /* 0x0000001b310b7c20 */ /* 0x001fc40008400000 */
[----:B------:R-:W4:Y:S10]  /*927e0*/  LDL.LU R49, [R1+0x11e4] ;  /* 0x0011e40001317983 */ /* 0x000f340000300800 */
[----:B------:R-:W3:Y:S01]  /*927f0*/  @!P0 LDC.64 R14, c[0x0][0x5c0] ;  /* 0x00017000ff0e8b82 */ /* 0x000ee20000000a00 */
[----:B------:R-:W-:-:S02]  /*92800*/  LOP3.LUT P1, RZ, R7, 0x8, RZ, 0xc0, !PT ;  /* 0x0000000807ff7812 */ /* 0x000fc4000782c0ff */
[----:B------:R-:W-:Y:S01]  /*92810*/  F2FP.SATFINITE.E4M3.F32.PACK_AB_MERGE_C R11, RZ, R11, RZ ;  /* 0x0000000bff0b723e */ /* 0x000fe200048070ff */
[----:B------:R-:W4:Y:S01]  /*92820*/  LDL.LU R59, [R1+0x33c] ;  /* 0x00033c00013b7983 */ /* 0x000f220000300800 */
[C---:B------:R-:W-:Y:S02]  /*92830*/  LOP3.LUT P2, RZ, R7.reuse, 0x4, RZ, 0xc0, !PT ;  /* 0x0000000407ff7812 */ /* 0x040fe4000784c0ff */
[----:B------:R-:W-:Y:S02]  /*92840*/  LOP3.LUT P4, RZ, R4, 0x8, RZ, 0xc0, !PT ;  /* 0x0000000804ff7812 */ /* 0x000fe4000788c0ff */
[----:B------:R-:W-:-:S05]  /*92850*/  LOP3.LUT P6, RZ, R7, 0x2, RZ, 0xc0, !PT ;  /* 0x0000000207ff7812 */ /* 0x000fca00078cc0ff */
[----:B--2---:R0:W-:Y:S01]  /*92860*/  @!P1 STG.E.U8 desc[UR32][R234.64+0xe8], R11 ;  /* 0x0000e80bea009986 */ /* 0x0041e2000c101120 */
[----:B---3--:R-:W-:Y:S01]  /*92870*/  @!P0 IADD3 R14, P1, R53, R14, RZ ;  /* 0x0000000e350e8210 */ /* 0x008fe20007f3e0ff */
[----:B0-----:R-:W-:Y:S02]  /*92880*/  FMUL R11, R52, UR27 ;  /* 0x0000001b340b7c20 */ /* 0x001fe40008400000 */
[----:B------:R-:W2:Y:S03]  /*92890*/  LDL.LU R52, [R1+0x35c] ;  /* 0x00035c0001347983 */ /* 0x000ea60000300800 */
[----:B------:R-:W-:Y:S01]  /*928a0*/  F2FP.SATFINITE.E4M3.F32.PACK_AB_MERGE_C R11, RZ, R11, RZ ;  /* 0x0000000bff0b723e */ /* 0x000fe200048070ff */
[----:B------:R-:W3:Y:S04]  /*928b0*/  LDL.LU R53, [R1+0x11e8] ;  /* 0x0011e80001357983 */ /* 0x000ee80000300800 */
[----:B------:R0:W-:Y:S01]  /*928c0*/  @!P2 STG.E.U8 desc[UR32][R232.64+0xe9], R11 ;  /* 0x0000e90be800a986 */ /* 0x0001e2000c101120 */
[----:B------:R-:W-:-:S02]  /*928d0*/  @!P0 IMAD.X R15, R62, 0x1, R15, P1 ;  /* 0x000000013e0f8824 */ /* 0x000fc400008e060f */
[----:B0-----:R-:W-:-:S05]  /*928e0*/  FMUL R11, R63, UR27 ;  /* 0x0000001b3f0b7c20 */ /* 0x001fca0008400000 */
[----:B------:R-:W-:-:S05]  /*928f0*/  F2FP.SATFINITE.E4M3.F32.PACK_AB_MERGE_C R11, RZ, R11, RZ ;  /* 0x0000000bff0b723e */ /* 0x000fca00048070ff */
[----:B------:R0:W-:Y:S02]  /*92900*/  @!P0 STG.E.U8 desc[UR32][R14.64+0xe8], R11 ;  /* 0x0000e80b0e008986 */ /* 0x0001e4000c101120 */
[----:B0-----:R-:W4:Y:S02]  /*92910*/  @!P4 LDC.64 R14, c[0x0][0x5c0] ;  /* 0x00017000ff0ecb82 */ /* 0x001f240000000a00 */
[----:B----4-:R-:W-:-:S05]  /*92920*/  @!P4 IADD3 R14, P1, R58, R14, RZ ;  /* 0x0000000e3a0ec210 */ /* 0x010fca0007f3e0ff */
[----:B------:R-:W-:Y:S02]  /*92930*/  @!P4 IMAD.X R15, R54, 0x1, R15, P1 ;  /* 0x00000001360fc824 */ /* 0x000fe400008e060f */
[----:B------:R-:W4:Y:S01]  /*92940*/  LDL.LU R54, [R1+0x314] ;  /* 0x0003140001367983 */ /* 0x000f220000300800 */
[----:B------:R-:W-:-:S03]  /*92950*/  FMUL R11, R55, UR27 ;  /* 0x0000001b370b7c20 */ /* 0x000fc60008400000 */
[----:B------:R-:W4:Y:S02]  /*92960*/  LDL.LU R55, [R1+0x338] ;  /* 0x0003380001377983 */ /* 0x000f240000300800 */
[----:B------:R-:W-:-:S05]  /*92970*/  F2FP.SATFINITE.E4M3.F32.PACK_AB_MERGE_C R11, RZ, R11, RZ ;  /* 0x0000000bff0b723e */ /* 0x000fca00048070ff */
[----:B------:R0:W-:Y:S02]  /*92980*/  @!P4 STG.E.U8 desc[UR32][R14.64+0xe9], R11 ;  /* 0x0000e90b0e00c986 */ /* 0x0001e4000c101120 */
[----:B0-----:R-:W-:Y:S02]  /*92990*/  FMUL R11, R48, UR27 ;  /* 0x0000001b300b7c20 */ /* 0x001fe40008400000 */
[----:B------:R-:W4:Y:S03]  /*929a0*/  LDL.LU R48, [R1+0x11ec] ;  /* 0x0011ec0001307983 */ /* 0x000f260000300800 */
[----:B------:R-:W-:-:S05]  /*929b0*/  F2FP.SATFINITE.E4M3.F32.PACK_AB_MERGE_C R11, RZ, R11, RZ ;  /* 0x0000000bff0b723e */ /* 0x000fca00048070ff */
[----:B------:R0:W-:Y:S01]  /*929c0*/  @!P6 STG.E.U8 desc[UR32][R56.64+0xf0], R11 ;  /* 0x0000f00b3800e986 */ /* 0x0001e2000c101120 */
[----:B------:R-:W-:Y:S01]  /*929d0*/  LOP3.LUT P5, RZ, R4, 0x4, RZ, 0xc0, !PT ;  /* 0x0000000404ff7812 */ /* 0x000fe200078ac0ff */
[----:B0-----:R-:W-:Y:S02]  /*929e0*/  FMUL R11, R49, UR27 ;  /* 0x0000001b310b7c20 */ /* 0x001fe40008400000 */
[----:B------:R-:W4:Y:S10]  /*929f0*/  LDL.LU R49, [R1+0x11f0] ;  /* 0x0011f00001317983 */ /* 0x000f340000300800 */
[----:B------:R-:W0:Y:S01]  /*92a00*/  @!P5 LDC.64 R14, c[0x0][0x5c0] ;  /* 0x00017000ff0edb82 */ /* 0x000e220000000a00 */
[----:B------:R-:W4:Y:S04]  /*92a10*/  LDL.LU.64 R62, [R1+0x10] ;  /* 0x00001000013e7983 */ /* 0x000f280000300a00 */
[----:B------:R-:W4:Y:S01]  /*92a20*/  LDL.LU R58, [R1+0x11f4] ;  /* 0x0011f400013a7983 */ /* 0x000f220000300800 */
[----:B------:R-:W-:-:S03]  /*92a30*/  LOP3.LUT P3, RZ, R7, 0x1, RZ, 0xc0, !PT ;  /* 0x0000000107ff7812 */ /* 0x000fc6000786c0ff */
[----:B------:R-:W4:Y:S01]  /*92a40*/  LDL.LU.64 R56, [R1+0x8] ;  /* 0x0000080001387983 */ /* 0x000f220000300a00 */
[----:B------:R-:W-:Y:S02]  /*92a50*/  LOP3.LUT P0, RZ, R8, 0x80000000, RZ, 0xc0, !PT ;  /* 0x8000000008ff7812 */ /* 0x000fe4000780c0ff */
[----:B------:R-:W-:Y:S02]  /*92a60*/  F2FP.SATFINITE.E4M3.F32.PACK_AB_MERGE_C R11, RZ, R11, RZ ;  /* 0x0000000bff0b723e */ /* 0x000fe400048070ff */
[----:B------:R-:W-:Y:S02]  /*92a70*/  LOP3.LUT R2, R2, 0xfffffffd, RZ, 0xc0, !PT ;  /* 0xfffffffd02027812 */ /* 0x000fe400078ec0ff */
[----:B0-----:R-:W-:Y:S02]  /*92a80*/  @!P5 IADD3 R14, P1, R59, R14, RZ ;  /* 0x0000000e3b0ed210 */ /* 0x001fe40007f3e0ff */
[----:B------:R-:W4:Y:S04]  /*92a90*/  LDL.LU R59, [R1+0x374] ;  /* 0x00037400013b7983 */ /* 0x000f280000300800 */
[----:B------:R3:W-:Y:S01]  /*92aa0*/  @!P3 STG.E.U8 desc[UR32][R236.64+0xf1], R11 ;  /* 0x0000f10bec00b986 */ /* 0x0007e2000c101120 */
[----:B------:R-:W-:-:S02]  /*92ab0*/  @P0 LOP3.LUT R2, R2, 0x2, RZ, 0xfc, !PT ;  /* 0x0000000202020812 */ /* 0x000fc400078efcff */
[----:B------:R-:W-:Y:S01]  /*92ac0*/  LOP3.LUT P0, RZ, R4, 0x2, RZ, 0xc0, !PT ;  /* 0x0000000204ff7812 */ /* 0x000fe2000780c0ff */
[----:B---3--:R-:W-:Y:S02]  /*92ad0*/  FMUL R11, R53, UR27 ;  /* 0x0000001b350b7c20 */ /* 0x008fe40008400000 */
[----:B------:R-:W3:Y:S01]  /*92ae0*/  LDL.LU R53, [R1+0x390] ;  /* 0x0003900001357983 */ /* 0x000ee20000300800 */
[----:B--2---:R-:W-:-:S03]  /*92af0*/  @!P5 IMAD.X R15, R52, 0x1, R15, P1 ;  /* 0x00000001340fd824 */ /* 0x004fc600008e060f */
[----:B------:R-:W2:Y:S01]  /*92b00*/  LDL.LU R52, [R1+0x11f8] ;  /* 0x0011f80001347983 */ /* 0x000ea20000300800 */
[----:B------:R-:W-:-:S05]  /*92b10*/  F2FP.SATFINITE.E4M3.F32.PACK_AB_MERGE_C R11, RZ, R11, RZ ;  /* 0x0000000bff0b723e */ /* 0x000fca00048070ff */
[----:B------:R0:W-:Y:S02]  /*92b20*/  @!P5 STG.E.U8 desc[UR32][R14.64+0xf0], R11 ;  /* 0x0000f00b0e00d986 */ /* 0x0001e4000c101120 */
[----:B0-----:R-:W4:Y:S02]  /*92b30*/  @!P0 LDC.64 R14, c[0x0][0x5c0] ;  /* 0x00017000ff0e8b82 */ /* 0x001f240000000a00 */
[----:B----4-:R-:W-:Y:S02]  /*92b40*/  @!P0 IADD3 R14, P1, R54, R14, RZ ;  /* 0x0000000e360e8210 */ /* 0x010fe40007f3e0ff */
[----:B------:R-:W4:Y:S03]  /*92b50*/  LDL.LU R54, [R1+0x2cc] ;  /* 0x0002cc0001367983 */ /* 0x000f260000300800 */
[----:B------:R-:W-:Y:S02]  /*92b60*/  @!P0 IMAD.X R15, R55, 0x1, R15, P1 ;  /* 0x00000001370f8824 */ /* 0x000fe400008e060f */
[----:B------:R-:W4:Y:S01]  /*92b70*/  LDL.LU R55, [R1+0x2e8] ;  /* 0x0002e80001377983 */ /* 0x000f220000300800 */
[----:B------:R-:W-:-:S02]  /*92b80*/  LOP3.LUT P6, RZ, R8, 0x20000000, RZ, 0xc0, !PT ;  /* 0x2000000008ff7812 */ /* 0x000fc400078cc0ff */
[----:B------:R-:W-:Y:S01]  /*92b90*/  LOP3.LUT P1, RZ, R4, 0x2, RZ, 0xc0, !PT ;  /* 0x0000000204ff7812 */ /* 0x000fe2000782c0ff */
[----:B------:R-:W4:Y:S01]  /*92ba0*/  LDL.LU R61, [R1+0x11fc] ;  /* 0x0011fc00013d7983 */ /* 0x000f220000300800 */
[----:B------:R-:W-:-:S09]  /*92bb0*/  LOP3.LUT R2, R2, 0xfffffffe, RZ, 0xc0, !PT ;  /* 0xfffffffe02027812 */ /* 0x000fd200078ec0ff */
[----:B------:R-:W-:Y:S01]  /*92bc0*/  @P6 LOP3.LUT R2, R2, 0x1, RZ, 0xfc, !PT ;  /* 0x0000000102026812 */ /* 0x000fe200078efcff */
[----:B------:R-:W-:-:S03]  /*92bd0*/  FMUL R11, R48, UR27 ;  /* 0x0000001b300b7c20 */ /* 0x000fc60008400000 */
[----:B------:R-:W-:Y:S01]  /*92be0*/  LOP3.LUT P0, RZ, R2, 0x2, RZ, 0xc0, !PT ;  /* 0x0000000202ff7812 */ /* 0x000fe2000780c0ff */
[----:B------:R-:W4:Y:S01]  /*92bf0*/  LDL.LU R48, [R1+0x1200] ;  /* 0x0012000001307983 */ /* 0x000f220000300800 */
[----:B------:R-:W-:-:S05]  /*92c00*/  F2FP.SATFINITE.E4M3.F32.PACK_AB_MERGE_C R11, RZ, R11, RZ ;  /* 0x0000000bff0b723e */ /* 0x000fca00048070ff */
[----:B------:R0:W-:Y:S01]  /*92c10*/  @!P1 STG.E.U8 desc[UR32][R14.64+0xf1], R11 ;  /* 0x0000f10b0e009986 */ /* 0x0001e2000c101120 */
[----:B------:R-:W-:Y:S01]  /*92c20*/  LOP3.LUT P4, RZ, R4, 0x1, RZ, 0xc0, !PT ;  /* 0x0000000104ff7812 */ /* 0x000fe2000788c0ff */
[----:B0-----:R-:W-:-:S12]  /*92c30*/  FMUL R11, R49, UR27 ;  /* 0x0000001b310b7c20 */ /* 0x001fd80008400000 */
[----:B------:R-:W0:Y:S01]  /*92c40*/  @!P4 LDC.64 R14, c[0x0][0x5c0] ;  /* 0x00017000ff0ecb82 */ /* 0x000e220000000a00 */
[----:B------:R-:W-:-:S05]  /*92c50*/  F2FP.SATFINITE.E4M3.F32.PACK_AB_MERGE_C R11, RZ, R11, RZ ;  /* 0x0000000bff0b723e */ /* 0x000fca00048070ff */
[----:B------:R1:W-:Y:S01]  /*92c60*/  @!P0 STG.E.U8 desc[UR32][R62.64+0xf8], R11 ;  /* 0x0000f80b3e008986 */ /* 0x0003e2000c101120 */
[----:B------:R-:W-:-:S03]  /*92c70*/  LOP3.LUT P2, RZ, R8, 0x40000000, RZ, 0xc0, !PT ;  /* 0x4000000008ff7812 */ /* 0x000fc6000784c0ff */
[----:B-1----:R-:W4:Y:S04]  /*92c80*/  LDL.LU.64 R62, [R1+0x20] ;  /* 0x00002000013e7983 */ /* 0x002f280000300a00 */
[----:B------:R-:W4:Y:S01]  /*92c90*/  LDL.LU R49, [R1+0x1204] ;  /* 0x0012040001317983 */ /* 0x000f220000300800 */
[----:B------:R-:W-:-:S05]  /*92ca0*/  FMUL R11, R58, UR27 ;  /* 0x0000001b3a0b7c20 */ /* 0x000fca0008400000 */
[----:B------:R-:W-:-:S05]  /*92cb0*/  F2FP.SATFINITE.E4M3.F32.PACK_AB_MERGE_C R11, RZ, R11, RZ ;  /* 0x0000000bff0b723e */ /* 0x000fca00048070ff */
[----:B------:R1:W-:Y:S01]  /*92cc0*/  @!P2 STG.E.U8 desc[UR32][R56.64+0xf9], R11 ;  /* 0x0000f90b3800a986 */ /* 0x0003e2000c101120 */
[----:B0-----:R-:W-:-:S03]  /*92cd0*/  @!P4 IADD3 R14, P1, R59, R14, RZ ;  /* 0x0000000e3b0ec210 */ /* 0x001fc60007f3e0ff */
[----:B-1----:R-:W4:Y:S01]  /*92ce0*/  LDL.LU.64 R56, [R1+0x18] ;  /* 0x0000180001387983 */ /* 0x002f220000300a00 */
[----:B------:R-:W-:Y:S01]  /*92cf0*/  LOP3.LUT P6, RZ, R0, 0x80000000, RZ, 0xc0, !PT ;  /* 0x8000000000ff7812 */ /* 0x000fe200078cc0ff */
[----:B---3--:R-:W-:Y:S02]  /*92d00*/  @!P4 IMAD.X R15, R53, 0x1, R15, P1 ;  /* 0x00000001350fc824 */ /* 0x008fe400008e060f */
[----:B------:R-:W3:Y:S04]  /*92d10*/  LDL.LU R53, [R1+0x334] ;  /* 0x0003340001357983 */ /* 0x000ee80000300800 */
[----:B------:R-:W3:Y:S04]  /*92d20*/  LDL.LU R58, [R1+0x358] ;  /* 0x00035800013a7983 */ /* 0x000ee80000300800 */
[----:B------:R-:W3:Y:S01]  /*92d30*/  LDL.LU R59, [R1+0x1208] ;  /* 0x00120800013b7983 */ /* 0x000ee20000300800 */
[----:B--2---:R-:W-:-:S03]  /*92d40*/  FMUL R11, R52, UR27 ;  /* 0x0000001b340b7c20 */ /* 0x004fc60008400000 */
[----:B------:R-:W2:Y:S02]  /*92d50*/  LDL.LU R52, [R1+0x310] ;  /* 0x0003100001347983 */ /* 0x000ea40000300800 */
[----:B------:R-:W-:-:S05]  /*92d60*/  F2FP.SATFINITE.E4M3.F32.PACK_AB_MERGE_C R11, RZ, R11, RZ ;  /* 0x0000000bff0b723e */ /* 0x000fca00048070ff */
[----:B------:R0:W-:Y:S02]  /*92d70*/  @!P4 STG.E.U8 desc[UR32][R14.64+0xf8], R11 ;  /* 0x0000f80b0e00c986 */ /* 0x0001e4000c101120 */
[----:B0-----:R-:W4:Y:S02]  /*92d80*/  @!P6 LDC.64 R14, c[0x0][0x5c0] ;  /* 0x00017000ff0eeb82 */ /* 0x001f240000000a00 */
[----:B----4-:R-:W-:Y:S02]  /*92d90*/  @!P6 IADD3 R14, P1, R54, R14, RZ ;  /* 0x0000000e360ee210 */ /* 0x010fe40007f3e0ff */
[----:B------:R-:W4:Y:S03]  /*92da0*/  LDL.LU R54, [R1+0x330] ;  /* 0x0003300001367983 */ /* 0x000f260000300800 */
[----:B------:R-:W-:Y:S02]  /*92db0*/  @!P6 IMAD.X R15, R55, 0x1, R15, P1 ;  /* 0x00000001370fe824 */ /* 0x000fe400008e060f */
[----:B------:R-:W4:Y:S01]  /*92dc0*/  LDL.LU R55, [R1+0x120c] ;  /* 0x00120c0001377983 */ /* 0x000f220000300800 */
[----:B------:R-:W-:Y:S01]  /*92dd0*/  LOP3.LUT P1, RZ, R0, 0x80000000, RZ, 0xc0, !PT ;  /* 0x8000000000ff7812 */ /* 0x000fe2000782c0ff */
[----:B------:R-:W-:Y:S01]  /*92de0*/  FMUL R11, R61, UR27 ;  /* 0x0000001b3d0b7c20 */ /* 0x000fe20008400000 */
[----:B------:R-:W-:-:S04]  /*92df0*/  LOP3.LUT P6, RZ, R2, 0x1, RZ, 0xc0, !PT ;  /* 0x0000000102ff7812 */ /* 0x000fc800078cc0ff */
[----:B------:R-:W-:-:S07]  /*92e00*/  F2FP.SATFINITE.E4M3.F32.PACK_AB_MERGE_C R11, RZ, R11, RZ ;  /* 0x0000000bff0b723e */ /* 0x000fce00048070ff */
[----:B------:R0:W-:Y:S01]  /*92e10*/  @!P1 STG.E.U8 desc[UR32][R14.64+0xf9], R11 ;  /* 0x0000f90b0e009986 */ /* 0x0001e2000c101120 */
[----:B------:R-:W-:Y:S01]  /*92e20*/  LOP3.LUT P3, RZ, R0, 0x40000000, RZ, 0xc0, !PT ;  /* 0x4000000000ff7812 */ /* 0x000fe2000786c0ff */
[----:B0-----:R-:W-:Y:S02]  /*92e30*/  FMUL R11, R48, UR27 ;  /* 0x0000001b300b7c20 */ /* 0x001fe40008400000 */
[----:B------:R-:W4:Y:S01]  /*92e40*/  LDL.LU R48, [R1+0x1210] ;  /* 0x0012100001307983 */ /* 0x000f220000300800 */
[----:B------:R-:W-:-:S09]  /*92e50*/  LOP3.LUT P5, RZ, R8, 0x10000000, RZ, 0xc0, !PT ;  /* 0x1000000008ff7812 */ /* 0x000fd200078ac0ff */
[----:B------:R-:W3:Y:S01]  /*92e60*/  @!P3 LDC.64 R14, c[0x0][0x5c0] ;  /* 0x00017000ff0ebb82 */ /* 0x000ee20000000a00 */
[----:B------:R-:W-:-:S05]  /*92e70*/  F2FP.SATFINITE.E4M3.F32.PACK_AB_MERGE_C R11, RZ, R11, RZ ;  /* 0x0000000bff0b723e */ /* 0x000fca00048070ff */
[----:B------:R0:W-:Y:S02]  /*92e80*/  @!P6 STG.E.U8 desc[UR32][R62.64+0x100], R11 ;  /* 0x0001000b3e00e986 */ /* 0x0001e4000c101120 */
[----:B0-----:R-:W-:Y:S02]  /*92e90*/  FMUL R11, R49, UR27 ;  /* 0x0000001b310b7c20 */ /* 0x001fe40008400000 */
[----:B------:R-:W4:Y:S04]  /*92ea0*/  LDL.LU.64 R62, [R1+0x30] ;  /* 0x00003000013e7983 */ /* 0x000f280000300a00 */
[----:B------:R-:W4:Y:S01]  /*92eb0*/  LDL.LU R49, [R1+0x1214] ;  /* 0x0012140001317983 */ /* 0x000f220000300800 */
[----:B------:R-:W-:-:S05]  /*92ec0*/  F2FP.SATFINITE.E4M3.F32.PACK_AB_MERGE_C R11, RZ, R11, RZ ;  /* 0x0000000bff0b723e */ /* 0x000fca00048070ff */
[----:B------:R0:W-:Y:S04]  /*92ed0*/  @!P5 STG.E.U8 desc[UR32][R56.64+0x101], R11 ;  /* 0x0001010b3800d986 */ /* 0x0001e8000c101120 */
[----:B0-----:R-:W4:Y:S01]  /*92ee0*/  LDL.LU.64 R56, [R1+0x28] ;  /* 0x0000280001387983 */ /* 0x001f220000300a00 */
[----:B------:R-:W-:Y:S02]  /*92ef0*/  LOP3.LUT P0, RZ, R0, 0x20000000, RZ, 0xc0, !PT ;  /* 0x2000000000ff7812 */ /* 0x000fe4000780c0ff */
[----:B---3--:R-:W-:Y:S02]  /*92f00*/  @!P3 IADD3 R14, P1, R53, R14, RZ ;  /* 0x0000000e350eb210 */ /* 0x008fe40007f3e0ff */
[----:B------:R-:W3:Y:S04]  /*92f10*/  LDL.LU R53, [R1+0x370] ;  /* 0x0003700001357983 */ /* 0x000ee80000300800 */
[----:B------:R-:W3:Y:S01]  /*92f20*/  LDL.LU R60, [R1+0x38c] ;  /* 0x00038c00013c7983 */ /* 0x000ee20000300800 */
[----:B------:R-:W-:-:S03]  /*92f30*/  FMUL R11, R59, UR27 ;  /* 0x0000001b3b0b7c20 */ /* 0x000fc60008400000 */
[----:B------:R-:W3:Y:S01]  /*92f40*/  LDL.LU R61, [R1+0x1218] ;  /* 0x00121800013d7983 */ /* 0x000ee20000300800 */
[----:B------:R-:W-:Y:S01]  /*92f50*/  @!P3 IMAD.X R15, R58, 0x1, R15, P1 ;  /* 0x000000013a0fb824 */ /* 0x000fe200008e060f */
[----:B------:R-:W-:Y:S02]  /*92f60*/  F2FP.SATFINITE.E4M3.F32.PACK_AB_MERGE_C R11, RZ, R11, RZ ;  /* 0x0000000bff0b723e */ /* 0x000fe400048070ff */
[----:B------:R-:W3:Y:S04]  /*92f70*/  LDL.LU R58, [R1+0x2c8] ;  /* 0x0002c800013a7983 */ /* 0x000ee80000300800 */
[----:B------:R0:W-:Y:S02]  /*92f80*/  @!P3 STG.E.U8 desc[UR32][R14.64+0x100], R11 ;  /* 0x0001000b0e00b986 */ /* 0x0001e4000c101120 */
[----:B0-----:R-:W2:Y:S02]  /*92f90*/  @!P0 LDC.64 R14, c[0x0][0x5c0] ;  /* 0x00017000ff0e8b82 */ /* 0x001ea40000000a00 */
[----:B--2---:R-:W-:-:S05]  /*92fa0*/  @!P0 IADD3 R14, P1, R52, R14, RZ ;  /* 0x0000000e340e8210 */ /* 0x004fca0007f3e0ff */
[----:B----4-:R-:W-:Y:S02]  /*92fb0*/  @!P0 IMAD.X R15, R54, 0x1, R15, P1 ;  /* 0x00000001360f8824 */ /* 0x010fe400008e060f */
[----:B------:R-:W2:Y:S01]  /*92fc0*/  LDL.LU R54, [R1+0x2e4] ;  /* 0x0002e40001367983 */ /* 0x000ea20000300800 */
[----:B------:R-:W-:-:S03]  /*92fd0*/  FMUL R11, R55, UR27 ;  /* 0x0000001b370b7c20 */ /* 0x000fc60008400000 */
[----:B------:R-:W4:Y:S02]  /*92fe0*/  LDL.LU R55, [R1+0x121c] ;  /* 0x00121c0001377983 */ /* 0x000f240000300800 */
[----:B------:R-:W-:Y:S02]  /*92ff0*/  F2FP.SATFINITE.E4M3.F32.PACK_AB_MERGE_C R11, RZ, R11, RZ ;  /* 0x0000000bff0b723e */ /* 0x000fe400048070ff */
[----:B------:R-:W-:-:S03]  /*93000*/  LOP3.LUT P1, RZ, R8, 0x8000000, RZ, 0xc0, !PT ;  /* 0x0800000008ff7812 */ /* 0x000fc6000782c0ff */
[----:B------:R0:W-:Y:S01]  /*93010*/  @!P0 STG.E.U8 desc[UR32][R14.64+0x101], R11 ;  /* 0x0001010b0e008986 */ /* 0x0001e2000c101120 */
[----:B------:R-:W-:Y:S02]  /*93020*/  LOP3.LUT P4, RZ, R0, 0x10000000, RZ, 0xc0, !PT ;  /* 0x1000000000ff7812 */ /* 0x000fe4000788c0ff */
[----:B------:R-:W-:-:S11]  /*93030*/  LOP3.LUT P2, RZ, R8, 0x4000000, RZ, 0xc0, !PT ;  /* 0x0400000008ff7812 */ /* 0x000fd6000784c0ff */
[----:B0-----:R-:W3:Y:S01]  /*93040*/  @!P4 LDC.64 R14, c[0x0][0x5c0] ;  /* 0x00017000ff0ecb82 */ /* 0x001ee20000000a00 */
[----:B------:R-:W-:Y:S02]  /*93050*/  FMUL R11, R48, UR27 ;  /* 0x0000001b300b7c20 */ /* 0x000fe40008400000 */
[----:B------:R-:W4:Y:S03]  /*93060*/  LDL.LU R48, [R1+0x1220] ;  /* 0x0012200001307983 */ /* 0x000f260000300800 */
[----:B------:R-:W-:Y:S02]  /*93070*/  F2FP.SATFINITE.E4M3.F32.PACK_AB_MERGE_C R11, RZ, R11, RZ ;  /* 0x0000000bff0b723e */ /* 0x000fe400048070ff */
[----:B------:R-:W-:-:S03]  /*93080*/  LOP3.LUT P5, RZ, R0, 0x8000000, RZ, 0xc0, !PT ;  /* 0x0800000000ff7812 */ /* 0x000fc600078ac0ff */
[----:B------:R0:W-:Y:S02]  /*93090*/  @!P1 STG.E.U8 desc[UR32][R62.64+0x108], R11 ;  /* 0x0001080b3e009986 */ /* 0x0001e4000c101120 */
[----:B0-----:R-:W-:Y:S02]  /*930a0*/  FMUL R11, R49, UR27 ;  /* 0x0000001b310b7c20 */ /* 0x001fe40008400000 */
[----:B------:R-:W4:Y:S04]  /*930b0*/  LDL.LU.64 R62, [R1+0x40] ;  /* 0x00004000013e7983 */ /* 0x000f280000300a00 */
[----:B------:R-:W4:Y:S01]  /*930c0*/  LDL.LU R49, [R1+0x1224] ;  /* 0x0012240001317983 */ /* 0x000f220000300800 */
[----:B------:R-:W-:-:S05]  /*930d0*/  F2FP.SATFINITE.E4M3.F32.PACK_AB_MERGE_C R11, RZ, R11, RZ ;  /* 0x0000000bff0b723e */ /* 0x000fca00048070ff */
[----:B------:R0:W-:Y:S04]  /*930e0*/  @!P2 STG.E.U8 desc[UR32][R56.64+0x109], R11 ;  /* 0x0001090b3800a986 */ /* 0x0001e8000c101120 */
[----:B0-----:R-:W4:Y:S04]  /*930f0*/  LDL.LU.64 R56, [R1+0x38] ;  /* 0x0000380001387983 */ /* 0x001f280000300a00 */
[----:B------:R-:W4:Y:S04]  /*93100*/  LDL.LU R59, [R1+0x32c] ;  /* 0x00032c00013b7983 */ /* 0x000f280000300800 */
[----:B------:R-:W4:Y:S01]  /*93110*/  LDL.LU R52, [R1+0x354] ;  /* 0x0003540001347983 */ /* 0x000f220000300800 */
[----:B---3--:R-:W-:-:S03]  /*93120*/  @!P4 IADD3 R14, P1, R53, R14, RZ ;  /* 0x0000000e350ec210 */ /* 0x008fc60007f3e0ff */
[----:B------:R-:W3:Y:S01]  /*93130*/  LDL.LU R53, [R1+0x1228] ;  /* 0x0012280001357983 */ /* 0x000ee20000300800 */
[----:B------:R-:W-:Y:S01]  /*93140*/  FMUL R11, R61, UR27 ;  /* 0x0000001b3d0b7c20 */ /* 0x000fe20008400000 */
[----:B------:R-:W-:-:S04]  /*93150*/  @!P4 IMAD.X R15, R60, 0x1, R15, P1 ;  /* 0x000000013c0fc824 */ /* 0x000fc800008e060f */
[----:B------:R-:W-:-:S05]  /*93160*/  F2FP.SATFINITE.E4M3.F32.PACK_AB_MERGE_C R11, RZ, R11, RZ ;  /* 0x0000000bff0b723e */ /* 0x000fca00048070ff */
[----:B------:R0:W-:Y:S02]  /*93170*/  @!P4 STG.E.U8 desc[UR32][R14.64+0x108], R11 ;  /* 0x0001080b0e00c986 */ /* 0x0001e4000c101120 */
[----:B0-----:R-:W0:Y:S02]  /*93180*/  @!P5 LDC.64 R14, c[0x0][0x5c0] ;  /* 0x00017000ff0edb82 */ /* 0x001e240000000a00 */
[----:B0-----:R-:W-:-:S05]  /*93190*/  @!P5 IADD3 R14, P1, R58, R14, RZ ;  /* 0x0000000e3a0ed210 */ /* 0x001fca0007f3e0ff */
[----:B--2---:R-:W-:Y:S02]  /*931a0*/  @!P5 IMAD.X R15, R54, 0x1, R15, P1 ;  /* 0x00000001360fd824 */ /* 0x004fe400008e060f */
[----:B------:R-:W2:Y:S01]  /*931b0*/  LDL.LU R54, [R1+0x30c] ;  /* 0x00030c0001367983 */ /* 0x000ea20000300800 */
[----:B----4-:R-:W-:-:S03]  /*931c0*/  FMUL R11, R55, UR27 ;  /* 0x0000001b370b7c20 */ /* 0x010fc60008400000 */
[----:B------:R-:W4:Y:S02]  /*931d0*/  LDL.LU R55, [R1+0x328] ;  /* 0x0003280001377983 */ /* 0x000f240000300800 */
[----:B------:R-:W-:Y:S02]  /*931e0*/  F2FP.SATFINITE.E4M3.F32.PACK_AB_MERGE_C R11, RZ, R11, RZ ;  /* 0x0000000bff0b723e */ /* 0x000fe400048070ff */
[----:B------:R-:W-:-:S03]  /*931f0*/  LOP3.LUT P6, RZ, R8, 0x2000000, RZ, 0xc0, !PT ;  /* 0x0200000008ff7812 */ /* 0x000fc600078cc0ff */
[----:B------:R0:W-:Y:S01]  /*93200*/  @!P5 STG.E.U8 desc[UR32][R14.64+0x109], R11 ;  /* 0x0001090b0e00d986 */ /* 0x0001e2000c101120 */
[----:B------:R-:W-:Y:S02]  /*93210*/  LOP3.LUT P0, RZ, R0, 0x4000000, RZ, 0xc0, !PT ;  /* 0x0400000000ff7812 */ /* 0x000fe4000780c0ff */
[----:B------:R-:W-:-:S11]  /*93220*/  LOP3.LUT P3, RZ, R8, 0x1000000, RZ, 0xc0, !PT ;  /* 0x0100000008ff7812 */ /* 0x000fd6000786c0ff */
[----:B0-----:R-:W0:Y:S01]  /*93230*/  @!P0 LDC.64 R14, c[0x0][0x5c0] ;  /* 0x00017000ff0e8b82 */ /* 0x001e220000000a00 */
[----:B------:R-:W-:Y:S02]  /*93240*/  FMUL R11, R48, UR27 ;  /* 0x0000001b300b7c20 */ /* 0x000fe40008400000 */
[----:B------:R-:W4:Y:S03]  /*93250*/  LDL.LU R48, [R1+0x122c] ;  /* 0x00122c0001307983 */ /* 0x000f260000300800 */
[----:B------:R-:W-:Y:S02]  /*93260*/  F2FP.SATFINITE.E4M3.F32.PACK_AB_MERGE_C R11, RZ, R11, RZ ;  /* 0x0000000bff0b723e */ /* 0x000fe400048070ff */
[----:B------:R-:W-:Y:S02]  /*93270*/  LOP3.LUT P4, RZ, R8, 0x800000, RZ, 0xc0, !PT ;  /* 0x0080000008ff7812 */ /* 0x000fe4000788c0ff */
[----:B------:R-:W-:Y:S01]  /*93280*/  LOP3.LUT R9, R9, 0x7fffffff, RZ, 0xc0, !PT ;  /* 0x7fffffff09097812 */ /* 0x000fe200078ec0ff */
[----:B------:R1:W-:Y:S02]  /*93290*/  @!P6 STG.E.U8 desc[UR32][R62.64+0x110], R11 ;  /* 0x0001100b3e00e986 */ /* 0x0003e4000c101120 */
[----:B-1----:R-:W-:-:S02]  /*932a0*/  FMUL R11, R49, UR27 ;  /* 0x0000001b310b7c20 */ /* 0x002fc40008400000 */
[----:B------:R-:W4:Y:S04]  /*932b0*/  LDL.LU R49, [R1+0x1230] ;  /* 0x0012300001317983 */ /* 0x000f280000300800 */
[----:B------:R-:W4:Y:S04]  /*932c0*/  LDL.LU.64 R62, [R1+0x50] ;  /* 0x00005000013e7983 */ /* 0x000f280000300a00 */
[----:B------:R-:W4:Y:S01]  /*932d0*/  LDL.LU R58, [R1+0x1234] ;  /* 0x00123400013a7983 */ /* 0x000f220000300800 */
[----:B------:R-:W-:-:S05]  /*932e0*/  F2FP.SATFINITE.E4M3.F32.PACK_AB_MERGE_C R11, RZ, R11, RZ ;  /* 0x0000000bff0b723e */ /* 0x000fca00048070ff */
[----:B------:R1:W-:Y:S01]  /*932f0*/  @!P3 STG.E.U8 desc[UR32][R56.64+0x111], R11 ;  /* 0x0001110b3800b986 */ /* 0x0003e2000c101120 */
[----:B0-----:R-:W-:-:S03]  /*93300*/  @!P0 IADD3 R14, P1, R59, R14, RZ ;  /* 0x0000000e3b0e8210 */ /* 0x001fc60007f3e0ff */
[----:B-1----:R-:W4:Y:S02]  /*93310*/  LDL.LU.64 R56, [R1+0x48] ;  /* 0x0000480001387983 */ /* 0x002f240000300a00 */
[----:B------:R-:W-:Y:S02]  /*93320*/  @!P0 IMAD.X R15, R52, 0x1, R15, P1 ;  /* 0x00000001340f8824 */ /* 0x000fe400008e060f */
[----:B------:R-:W4:Y:S01]  /*93330*/  LDL.LU R59, [R1+0x36c] ;  /* 0x00036c00013b7983 */ /* 0x000f220000300800 */
[----:B------:R-:W-:-:S03]  /*93340*/  @P4 LOP3.LUT R9, R9, 0x80000000, RZ, 0xfc, !PT ;  /* 0x8000000009094812 */ /* 0x000fc600078efcff */
[----:B------:R-:W4:Y:S01]  /*93350*/  LDL.LU R52, [R1+0x388] ;  /* 0x0003880001347983 */ /* 0x000f220000300800 */
[----:B------:R-:W-:Y:S01]  /*93360*/  LOP3.LUT P4, RZ, R0, 0x2000000, RZ, 0xc0, !PT ;  /* 0x0200000000ff7812 */ /* 0x000fe2000788c0ff */
[----:B---3--:R-:W-:Y:S02]  /*93370*/  FMUL R11, R53, UR27 ;  /* 0x0000001b350b7c20 */ /* 0x008fe40008400000 */
[----:B------:R-:W3:Y:S03]  /*93380*/  LDL.LU R53, [R1+0x1238] ;  /* 0x0012380001357983 */ /* 0x000ee60000300800 */
[----:B------:R-:W-:-:S05]  /*93390*/  F2FP.SATFINITE.E4M3.F32.PACK_AB_MERGE_C R11, RZ, R11, RZ ;  /* 0x0000000bff0b723e */ /* 0x000fca00048070ff */
[----:B------:R0:W-:Y:S02]  /*933a0*/  @!P0 STG.E.U8 desc[UR32][R14.64+0x110], R11 ;  /* 0x0001100b0e008986 */ /* 0x0001e4000c101120 */
[----:B0-----:R-:W2:Y:S02]  /*933b0*/  @!P4 LDC.64 R14, c[0x0][0x5c0] ;  /* 0x00017000ff0ecb82 */ /* 0x001ea40000000a00 */
[----:B--2---:R-:W-:Y:S02]  /*933c0*/  @!P4 IADD3 R14, P1, R54, R14, RZ ;  /* 0x0000000e360ec210 */ /* 0x004fe40007f3e0ff */
[----:B------:R-:W2:Y:S03]  /*933d0*/  LDL.LU R54, [R1+0x2c4] ;  /* 0x0002c40001367983 */ /* 0x000ea60000300800 */
[----:B----4-:R-:W-:Y:S02]  /*933e0*/  @!P4 IMAD.X R15, R55, 0x1, R15, P1 ;  /* 0x00000001370fc824 */ /* 0x010fe400008e060f */
[----:B------:R-:W4:Y:S01]  /*933f0*/  LDL.LU R55, [R1+0x2e0] ;  /* 0x0002e00001377983 */ /* 0x000f220000300800 */
[----:B------:R-:W-:-:S02]  /*93400*/  LOP3.LUT P6, RZ, R8, 0x200000, RZ, 0xc0, !PT ;  /* 0x0020000008ff7812 */ /* 0x000fc400078cc0ff */
[C---:B------:R-:W-:Y:S01]  /*93410*/  LOP3.LUT P1, RZ, R0.reuse, 0x2000000, RZ, 0xc0, !PT ;  /* 0x0200000000ff7812 */ /* 0x040fe2000782c0ff */
[----:B------:R-:W4:Y:S01]  /*93420*/  LDL.LU R61, [R1+0x123c] ;  /* 0x00123c00013d7983 */ /* 0x000f220000300800 */
[----:B------:R-:W-:Y:S02]  /*93430*/  LOP3.LUT R9, R9, 0xbfffffff, RZ, 0xc0, !PT ;  /* 0xbfffffff09097812 */ /* 0x000fe400078ec0ff */
[----:B------:R-:W-:-:S07]  /*93440*/  LOP3.LUT P5, RZ, R0, 0x1000000, RZ, 0xc0, !PT ;  /* 0x0100000000ff7812 */ /* 0x000fce00078ac0ff */
[----:B------:R-:W-:-:S04]  /*93450*/  @P6 LOP3.LUT R9, R9, 0x40000000, RZ, 0xfc, !PT ;  /* 0x4000000009096812 */ /* 0x000fc800078efcff */
[----:B------:R-:W-:Y:S01]  /*93460*/  LOP3.LUT P4, RZ, R9, 0x80000000, RZ, 0xc0, !PT ;  /* 0x8000000009ff7812 */ /* 0x000fe2000788c0ff */
[----:B------:R-:W-:Y:S02]  /*93470*/  FMUL R11, R48, UR27 ;  /* 0x0000001b300b7c20 */ /* 0x000fe40008400000 */
[----:B------:R-:W4:Y:S03]  /*93480*/  LDL.LU R48, [R1+0x1240] ;  /* 0x0012400001307983 */ /* 0x000f260000300800 */
[----:B------:R-:W-:-:S05]  /*93490*/  F2FP.SATFINITE.E4M3.F32.PACK_AB_MERGE_C R11, RZ, R11, RZ ;  /* 0x0000000bff0b723e */ /* 0x000fca00048070ff */
[----:B------:R0:W-:Y:S01]  /*934a0*/  @!P1 STG.E.U8 desc[UR32][R14.64+0x111], R11 ;  /* 0x0001110b0e009986 */ /* 0x0001e2000c101120 */
[----:B------:R-:W-:Y:S01]  /*934b0*/  LOP3.LUT P2, RZ, R8, 0x400000, RZ, 0xc0, !PT ;  /* 0x0040000008ff7812 */ /* 0x000fe2000784c0ff */
[----:B0-----:R-:W0:Y:S01]  /*934c0*/  @!P5 LDC.64 R14, c[0x0][0x5c0] ;  /* 0x00017000ff0edb82 */ /* 0x001e220000000a00 */
[----:B------:R-:W-:Y:S01]  /*934d0*/  LOP3.LUT P6, RZ, R0, 0x800000, RZ, 0xc0, !PT ;  /* 0x0080000000ff7812 */ /* 0x000fe200078cc0ff */
[----:B------:R-:W-:-:S05]  /*934e0*/  FMUL R11, R49, UR27 ;  /* 0x0000001b310b7c20 */ /* 0x000fca0008400000 */
[----:B------:R-:W-:-:S05]  /*934f0*/  F2FP.SATFINITE.E4M3.F32.PACK_AB_MERGE_C R11, RZ, R11, RZ ;  /* 0x0000000bff0b723e */ /* 0x000fca00048070ff */
[----:B------:R1:W-:Y:S04]  /*93500*/  @!P4 STG.E.U8 desc[UR32][R62.64+0x118], R11 ;  /* 0x0001180b3e00c986 */ /* 0x0003e8000c101120 */
[----:B-1----:R-:W4:Y:S01]  /*93510*/  LDL.LU.64 R62, [R1+0x60] ;  /* 0x00006000013e7983 */ /* 0x002f220000300a00 */
[----:B------:R-:W-:-:S03]  /*93520*/  FMUL R11, R58, UR27 ;  /* 0x0000001b3a0b7c20 */ /* 0x000fc60008400000 */
[----:B------:R-:W4:Y:S02]  /*93530*/  LDL.LU R49, [R1+0x1244] ;  /* 0x0012440001317983 */ /* 0x000f240000300800 */
[----:B------:R-:W-:-:S05]  /*93540*/  F2FP.SATFINITE.E4M3.F32.PACK_AB_MERGE_C R11, RZ, R11, RZ ;  /* 0x0000000bff0b723e */ /* 0x000fca00048070ff */
[----:B------:R1:W-:Y:S01]  /*93550*/  @!P2 STG.E.U8 desc[UR32][R56.64+0x119], R11 ;  /* 0x0001190b3800a986 */ /* 0x0003e2000c101120 */
[----:B0-----:R-:W-:-:S03]  /*93560*/  @!P5 IADD3 R14, P1, R59, R14, RZ ;  /* 0x0000000e3b0ed210 */ /* 0x001fc60007f3e0ff */
[----:B-1----:R-:W4:Y:S04]  /*93570*/  LDL.LU.64 R56, [R1+0x58] ;  /* 0x0000580001387983 */ /* 0x002f280000300a00 */
[----:B------:R-:W4:Y:S01]  /*93580*/  LDL.LU R59, [R1+0x324] ;  /* 0x00032400013b7983 */ /* 0x000f220000300800 */
[----:B------:R-:W-:Y:S02]  /*93590*/  @!P5 IMAD.X R15, R52, 0x1, R15, P1 ;  /* 0x00000001340fd824 */ /* 0x000fe400008e060f */
[----:B---3--:R-:W-:Y:S02]  /*935a0*/  FMUL R11, R53, UR27 ;  /* 0x0000001b350b7c20 */ /* 0x008fe40008400000 */
[----:B------:R-:W3:Y:S04]  /*935b0*/  LDL.LU R53, [R1+0x350] ;  /* 0x0003500001357983 */ /* 0x000ee80000300800 */
[----:B------:R-:W3:Y:S01]  /*935c0*/  LDL.LU R58, [R1+0x1248] ;  /* 0x00124800013a7983 */ /* 0x000ee20000300800 */
[----:B------:R-:W-:-:S03]  /*935d0*/  F2FP.SATFINITE.E4M3.F32.PACK_AB_MERGE_C R11, RZ, R11, RZ ;  /* 0x0000000bff0b723e */ /* 0x000fc600048070ff */
[----:B------:R-:W3:Y:S04]  /*935e0*/  LDL.LU R52, [R1+0x308] ;  /* 0x0003080001347983 */ /* 0x000ee80000300800 */
[----:B------:R0:W-:Y:S02]  /*935f0*/  @!P5 STG.E.U8 desc[UR32][R14.64+0x118], R11 ;  /* 0x0001180b0e00d986 */ /* 0x0001e4000c101120 */
[----:B0-----:R-:W2:Y:S02]  /*93600*/  @!P6 LDC.64 R14, c[0x0][0x5c0] ;  /* 0x00017000ff0eeb82 */ /* 0x001ea40000000a00 */
[----:B--2---:R-:W-:Y:S02]  /*93610*/  @!P6 IADD3 R14, P1, R54, R14, RZ ;  /* 0x0000000e360ee210 */ /* 0x004fe40007f3e0ff */
[----:B------:R-:W2:Y:S03]  /*93620*/  LDL.LU R54, [R1+0x320] ;  /* 0x0003200001367983 */ /* 0x000ea60000300800 */
[----:B----4-:R-:W-:-:S02]  /*93630*/  @!P6 IMAD.X R15, R55, 0x1, R15, P1 ;  /* 0x00000001370fe824 */ /* 0x010fc400008e060f */
[----:B------:R-:W4:Y:S01]  /*93640*/  LDL.LU R55, [R1+0x124c] ;  /* 0x00124c0001377983 */ /* 0x000f220000300800 */
[C---:B------:R-:W-:Y:S01]  /*93650*/  LOP3.LUT P1, RZ, R0.reuse, 0x800000, RZ, 0xc0, !PT ;  /* 0x0080000000ff7812 */ /* 0x040fe2000782c0ff */
[----:B------:R-:W-:Y:S01]  /*93660*/  FMUL R11, R61, UR27 ;  /* 0x0000001b3d0b7c20 */ /* 0x000fe20008400000 */
[----:B------:R-:W-:-:S04]  /*93670*/  LOP3.LUT P0, RZ, R0, 0x400000, RZ, 0xc0, !PT ;  /* 0x0040000000ff7812 */ /* 0x000fc8000780c0ff */
[----:B------:R-:W-:Y:S02]  /*93680*/  F2FP.SATFINITE.E4M3.F32.PACK_AB_MERGE_C R11, RZ, R11, RZ ;  /* 0x0000000bff0b723e */ /* 0x000fe400048070ff */
[----:B------:R-:W-:-:S05]  /*93690*/  LOP3.LUT P6, RZ, R9, 0x40000000, RZ, 0xc0, !PT ;  /* 0x4000000009ff7812 */ /* 0x000fca00078cc0ff */
[----:B------:R0:W-:Y:S01]  /*936a0*/  @!P1 STG.E.U8 desc[UR32][R14.64+0x119], R11 ;  /* 0x0001190b0e009986 */ /* 0x0001e2000c101120 */
[----:B------:R-:W-:Y:S01]  /*936b0*/  LOP3.LUT P3, RZ, R8, 0x100000, RZ, 0xc0, !PT ;  /* 0x0010000008ff7812 */ /* 0x000fe2000786c0ff */
[----:B0-----:R-:W-:Y:S01]  /*936c0*/  FMUL R11, R48, UR27 ;  /* 0x0000001b300b7c20 */ /* 0x001fe20008400000 */
[----:B------:R-:W0:Y:S01]  /*936d0*/  @!P0 LDC.64 R14, c[0x0][0x5c0] ;  /* 0x00017000ff0e8b82 */ /* 0x000e220000000a00 */
[----:B------:R-:W4:Y:S03]  /*936e0*/  LDL.LU R48, [R1+0x1250] ;  /* 0x0012500001307983 */ /* 0x000f260000300800 */
[----:B------:R-:W-:Y:S01]  /*936f0*/  F2FP.SATFINITE.E4M3.F32.PACK_AB_MERGE_C R11, RZ, R11, RZ ;  /* 0x0000000bff0b723e */ /* 0x000fe200048070ff */
[----:B------:R-:W4:Y:S01]  /*93700*/  LDL.LU.64 R60, [R1+0x70] ;  /* 0x00007000013c7983 */ /* 0x000f220000300a00 */
[----:B------:R-:W-:-:S03]  /*93710*/  LOP3.LUT P4, RZ, R0, 0x200000, RZ, 0xc0, !PT ;  /* 0x0020000000ff7812 */ /* 0x000fc6000788c0ff */
[----:B------:R1:W-:Y:S02]  /*93720*/  @!P6 STG.E.U8 desc[UR32][R62.64+0x120], R11 ;  /* 0x0001200b3e00e986 */ /* 0x0003e4000c101120 */
[----:B-1----:R-:W-:Y:S02]  /*93730*/  FMUL R11, R49, UR27 ;  /* 0x0000001b310b7c20 */ /* 0x002fe40008400000 */
[----:B------:R-:W4:Y:S03]  /*93740*/  LDL.LU R49, [R1+0x1254] ;  /* 0x0012540001317983 */ /* 0x000f260000300800 */
[----:B------:R-:W-:-:S05]  /*93750*/  F2FP.SATFINITE.E4M3.F32.PACK_AB_MERGE_C R11, RZ, R11, RZ ;  /* 0x0000000bff0b723e */ /* 0x000fca00048070ff */
[----:B------:R1:W-:Y:S04]  /*93760*/  @!P3 STG.E.U8 desc[UR32][R56.64+0x121], R11 ;  /* 0x0001210b3800b986 */ /* 0x0003e8000c101120 */
[----:B-1----:R-:W4:Y:S01]  /*93770*/  LDL.LU.64 R56, [R1+0x68] ;  /* 0x0000680001387983 */ /* 0x002f220000300a00 */
[----:B0-----:R-:W-:-:S03]  /*93780*/  @!P0 IADD3 R14, P1, R59, R14, RZ ;  /* 0x0000000e3b0e8210 */ /* 0x001fc60007f3e0ff */
[----:B------:R-:W4:Y:S02]  /*93790*/  LDL.LU R59, [R1+0x368] ;  /* 0x00036800013b7983 */ /* 0x000f240000300800 */
[----:B---3--:R-:W-:Y:S02]  /*937a0*/  @!P0 IMAD.X R15, R53, 0x1, R15, P1 ;  /* 0x00000001350f8824 */ /* 0x008fe400008e060f */
[----:B------:R-:W3:Y:S01]  /*937b0*/  LDL.LU R53, [R1+0x384] ;  /* 0x0003840001357983 */ /* 0x000ee20000300800 */
[----:B------:R-:W-:-:S03]  /*937c0*/  FMUL R11, R58, UR27 ;  /* 0x0000001b3a0b7c20 */ /* 0x000fc60008400000 */
[----:B------:R-:W3:Y:S02]  /*937d0*/  LDL.LU R63, [R1+0x1258] ;  /* 0x00125800013f7983 */ /* 0x000ee40000300800 */
[----:B------:R-:W-:-:S05]  /*937e0*/  F2FP.SATFINITE.E4M3.F32.PACK_AB_MERGE_C R11, RZ, R11, RZ ;  /* 0x0000000bff0b723e */ /* 0x000fca00048070ff */
[----:B------:R0:W-:Y:S02]  /*937f0*/  @!P0 STG.E.U8 desc[UR32][R14.64+0x120], R11 ;  /* 0x0001200b0e008986 */ /* 0x0001e4000c101120 */
[----:B0-----:R-:W0:Y:S02]  /*93800*/  @!P4 LDC.64 R14, c[0x0][0x5c0] ;  /* 0x00017000ff0ecb82 */ /* 0x001e240000000a00 */
[----:B0-----:R-:W-:Y:S02]  /*93810*/  @!P4 IADD3 R14, P1, R52, R14, RZ ;  /* 0x0000000e340ec210 */ /* 0x001fe40007f3e0ff */
[----:B------:R-:W3:Y:S03]  /*93820*/  LDL.LU R52, [R1+0x2b4] ;  /* 0x0002b40001347983 */ /* 0x000ee60000300800 */
[----:B--2---:R-:W-:Y:S02]  /*93830*/  @!P4 IMAD.X R15, R54, 0x1, R15, P1 ;  /* 0x00000001360fc824 */ /* 0x004fe400008e060f */
[----:B------:R-:W2:Y:S01]  /*93840*/  LDL.LU R54, [R1+0x2dc] ;  /* 0x0002dc0001367983 */ /* 0x000ea20000300800 */
[----:B----4-:R-:W-:-:S03]  /*93850*/  FMUL R11, R55, UR27 ;  /* 0x0000001b370b7c20 */ /* 0x010fc60008400000 */
[----:B------:R-:W4:Y:S01]  /*93860*/  LDL.LU R55, [R1+0x125c] ;  /* 0x00125c0001377983 */ /* 0x000f220000300800 */
[----:B------:R-:W-:Y:S02]  /*93870*/  LOP3.LUT P5, RZ, R0, 0x100000, RZ, 0xc0, !PT ;  /* 0x0010000000ff7812 */ /* 0x000fe400078ac0ff */
[----:B------:R-:W-:Y:S02]  /*93880*/  F2FP.SATFINITE.E4M3.F32.PACK_AB_MERGE_C R11, RZ, R11, RZ ;  /* 0x0000000bff0b723e */ /* 0x000fe400048070ff */
[----:B------:R-:W-:-:S03]  /*93890*/  LOP3.LUT P1, RZ, R8, 0x80000, RZ, 0xc0, !PT ;  /* 0x0008000008ff7812 */ /* 0x000fc6000782c0ff */
[----:B------:R0:W-:Y:S01]  /*938a0*/  @!P4 STG.E.U8 desc[UR32][R14.64+0x121], R11 ;  /* 0x0001210b0e00c986 */ /* 0x0001e2000c101120 */
[----:B------:R-:W-:-:S05]  /*938b0*/  LOP3.LUT P2, RZ, R8, 0x40000, RZ, 0xc0, !PT ;  /* 0x0004000008ff7812 */ /* 0x000fca000784c0ff */
[----:B0-----:R-:W0:Y:S01]  /*938c0*/  @!P5 LDC.64 R14, c[0x0][0x5c0] ;  /* 0x00017000ff0edb82 */ /* 0x001e220000000a00 */
[----:B------:R-:W-:Y:S02]  /*938d0*/  FMUL R11, R48, UR27 ;  /* 0x0000001b300b7c20 */ /* 0x000fe40008400000 */
[----:B------:R-:W4:Y:S03]  /*938e0*/  LDL.LU R48, [R1+0x1260] ;  /* 0x0012600001307983 */ /* 0x000f260000300800 */
[----:B------:R-:W-:-:S05]  /*938f0*/  F2FP.SATFINITE.E4M3.F32.PACK_AB_MERGE_C R11, RZ, R11, RZ ;  /* 0x0000000bff0b723e */ /* 0x000fca00048070ff */
[----:B------:R1:W-:Y:S04]  /*93900*/  @!P1 STG.E.U8 desc[UR32][R60.64+0x128], R11 ;  /* 0x0001280b3c009986 */ /* 0x0003e8000c101120 */
[----:B-1----:R-:W4:Y:S01]  /*93910*/  LDL.LU.64 R60, [R1+0x80] ;  /* 0x00008000013c7983 */ /* 0x002f220000300a00 */
[----:B------:R-:W-:Y:S01]  /*93920*/  LOP3.LUT P6, RZ, R0, 0x80000, RZ, 0xc0, !PT ;  /* 0x0008000000ff7812 */ /* 0x000fe200078cc0ff */
[----:B------:R-:W-:Y:S02]  /*93930*/  FMUL R11, R49, UR27 ;  /* 0x0000001b310b7c20 */ /* 0x000fe40008400000 */
[----:B------:R-:W4:Y:S03]  /*93940*/  LDL.LU R49, [R1+0x1264] ;  /* 0x0012640001317983 */ /* 0x000f260000300800 */
[----:B------:R-:W-:-:S05]  /*93950*/  F2FP.SATFINITE.E4M3.F32.PACK_AB_MERGE_C R11, RZ, R11, RZ ;  /* 0x0000000bff0b723e */ /* 0x000fca00048070ff */
[----:B------:R1:W-:Y:S04]  /*93960*/  @!P2 STG.E.U8 desc[UR32][R56.64+0x129], R11 ;  /* 0x0001290b3800a986 */ /* 0x0003e8000c101120 */
[----:B-1----:R-:W4:Y:S04]  /*93970*/  LDL.LU.64 R56, [R1+0x78] ;  /* 0x0000780001387983 */ /* 0x002f280000300a00 */
[----:B------:R-:W4:Y:S01]  /*93980*/  LDL.LU R58, [R1+0x2f8] ;  /* 0x0002f800013a7983 */ /* 0x000f220000300800 */
        /* <DEDUP_REMOVED lines=9> */
[----:B0-----:R-:W-:-:S05]  /*93a20*/  @!P6 IADD3 R14, P1, R52, R14, RZ ;  /* 0x0000000e340ee210 */ /* 0x001fca0007f3e0ff */
[----:B--2---:R-:W-:Y:S02]  /*93a30*/  @!P6 IMAD.X R15, R54, 0x1, R15, P1 ;  /* 0x00000001360fe824 */ /* 0x004fe400008e060f */
[----:B------:R-:W2:Y:S01]  /*93a40*/  LDL.LU R54, [R1+0x2bc] ;  /* 0x0002bc0001367983 */ /* 0x000ea20000300800 */
[----:B----4-:R-:W-:-:S03]  /*93a50*/  FMUL R11, R55, UR27 ;  /* 0x0000001b370b7c20 */ /* 0x010fc60008400000 */
[----:B------:R-:W4:Y:S01]  /*93a60*/  LDL.LU R55, [R1+0x126c] ;  /* 0x00126c0001377983 */ /* 0x000f220000300800 */
[----:B------:R-:W-:Y:S02]  /*93a70*/  LOP3.LUT P4, RZ, R0, 0x40000, RZ, 0xc0, !PT ;  /* 0x0004000000ff7812 */ /* 0x000fe4000788c0ff */
[----:B------:R-:W-:Y:S01]  /*93a80*/  F2FP.SATFINITE.E4M3.F32.PACK_AB_MERGE_C R11, RZ, R11, RZ ;  /* 0x0000000bff0b723e */ /* 0x000fe200048070ff */
[----:B------:R-:W4:Y:S04]  /*93a90*/  LDL.LU R52, [R1+0x1270] ;  /* 0x0012700001347983 */ /* 0x000f280000300800 */
[----:B------:R0:W-:Y:S01]  /*93aa0*/  @!P6 STG.E.U8 desc[UR32][R14.64+0x129], R11 ;  /* 0x0001290b0e00e986 */ /* 0x0001e2000c101120 */
[----:B------:R-:W-:-:S05]  /*93ab0*/  LOP3.LUT P3, RZ, R8, 0x20000, RZ, 0xc0, !PT ;  /* 0x0002000008ff7812 */ /* 0x000fca000786c0ff */
[----:B0-----:R-:W0:Y:S01]  /*93ac0*/  @!P4 LDC.64 R14, c[0x0][0x5c0] ;  /* 0x00017000ff0ecb82 */ /* 0x001e220000000a00 */
[----:B------:R-:W-:Y:S01]  /*93ad0*/  LOP3.LUT P0, RZ, R8, 0x10000, RZ, 0xc0, !PT ;  /* 0x0001000008ff7812 */ /* 0x000fe2000780c0ff */
[----:B------:R-:W-:-:S05]  /*93ae0*/  FMUL R11, R48, UR27 ;  /* 0x0000001b300b7c20 */ /* 0x000fca0008400000 */
[----:B------:R-:W-:Y:S02]  /*93af0*/  F2FP.SATFINITE.E4M3.F32.PACK_AB_MERGE_C R11, RZ, R11, RZ ;  /* 0x0000000bff0b723e */ /* 0x000fe400048070ff */
[----:B------:R-:W-:-:S03]  /*93b00*/  LOP3.LUT P5, RZ, R8, 0x8000, RZ, 0xc0, !PT ;  /* 0x0000800008ff7812 */ /* 0x000fc600078ac0ff */
[----:B------:R1:W-:Y:S04]  /*93b10*/  @!P3 STG.E.U8 desc[UR32][R60.64+0x130], R11 ;  /* 0x0001300b3c00b986 */ /* 0x0003e8000c101120 */
[----:B-1----:R-:W4:Y:S04]  /*93b20*/  LDL.LU.64 R60, [R1+0x90] ;  /* 0x00009000013c7983 */ /* 0x002f280000300a00 */
[----:B------:R-:W4:Y:S04]  /*93b30*/  LDL.LU R63, [R1+0x1274] ;  /* 0x00127400013f7983 */ /* 0x000f280000300800 */
[----:B------:R-:W4:Y:S01]  /*93b40*/  LDL.LU.64 R64, [R1+0x88] ;  /* 0x0000880001407983 */ /* 0x000f220000300a00 */
[----:B------:R-:W-:-:S04]  /*93b50*/  LOP3.LUT R9, R9, 0xdfffffff, RZ, 0xc0, !PT ;  /* 0xdfffffff09097812 */ /* 0x000fc800078ec0ff */
[----:B------:R-:W-:Y:S02]  /*93b60*/  @P5 LOP3.LUT R9, R9, 0x20000000, RZ, 0xfc, !PT ;  /* 0x2000000009095812 */ /* 0x000fe400078efcff */
[----:B------:R-:W-:Y:S01]  /*93b70*/  LOP3.LUT P5, RZ, R0, 0x20000, RZ, 0xc0, !PT ;  /* 0x0002000000ff7812 */ /* 0x000fe200078ac0ff */
[----:B------:R-:W-:-:S05]  /*93b80*/  FMUL R48, R49, UR27 ;  /* 0x0000001b31307c20 */ /* 0x000fca0008400000 */
[----:B------:R-:W-:-:S05]  /*93b90*/  F2FP.SATFINITE.E4M3.F32.PACK_AB_MERGE_C R49, RZ, R48, RZ ;  /* 0x00000030ff31723e */ /* 0x000fca00048070ff */
[----:B------:R1:W-:Y:S01]  /*93ba0*/  @!P0 STG.E.U8 desc[UR32][R56.64+0x131], R49 ;  /* 0x0001313138008986 */ /* 0x0003e2000c101120 */
[----:B0-----:R-:W-:-:S03]  /*93bb0*/  @!P4 IADD3 R14, P1, R58, R14, RZ ;  /* 0x0000000e3a0ec210 */ /* 0x001fc60007f3e0ff */
[----:B------:R-:W4:Y:S04]  /*93bc0*/  LDL.LU R58, [R1+0x2a0] ;  /* 0x0002a000013a7983 */ /* 0x000f280000300800 */
[----:B-1----:R-:W4:Y:S04]  /*93bd0*/  LDL.LU R56, [R1+0x2ac] ;  /* 0x0002ac0001387983 */ /* 0x002f280000300800 */
[----:B------:R-:W4:Y:S01]  /*93be0*/  LDL.LU R57, [R1+0x1278] ;  /* 0x0012780001397983 */ /* 0x000f220000300800 */
[----:B------:R-:W-:-:S03]  /*93bf0*/  @!P4 IMAD.X R15, R59, 0x1, R15, P1 ;  /* 0x000000013b0fc824 */ /* 0x000fc600008e060f */
[----:B------:R-:W4:Y:S01]  /*93c00*/  LDL.LU R59, [R1+0x278] ;  /* 0x00027800013b7983 */ /* 0x000f220000300800 */
[----:B---3--:R-:W-:-:S05]  /*93c10*/  FMUL R48, R53, UR27 ;  /* 0x0000001b35307c20 */ /* 0x008fca0008400000 */
[----:B------:R-:W-:-:S05]  /*93c20*/  F2FP.SATFINITE.E4M3.F32.PACK_AB_MERGE_C R53, RZ, R48, RZ ;  /* 0x00000030ff35723e */ /* 0x000fca00048070ff */
[----:B------:R0:W-:Y:S02]  /*93c30*/  @!P4 STG.E.U8 desc[UR32][R14.64+0x130], R53 ;  /* 0x000130350e00c986 */ /* 0x0001e4000c101120 */
[----:B0-----:R-:W0:Y:S02]  /*93c40*/  @!P5 LDC.64 R14, c[0x0][0x5c0] ;  /* 0x00017000ff0edb82 */ /* 0x001e240000000a00 */
[----:B0-----:R-:W-:-:S05]  /*93c50*/  @!P5 IADD3 R14, P1, R62, R14, RZ ;  /* 0x0000000e3e0ed210 */ /* 0x001fca0007f3e0ff */
[----:B--2---:R-:W-:Y:S02]  /*93c60*/  @!P5 IMAD.X R15, R54, 0x1, R15, P1 ;  /* 0x00000001360fd824 */ /* 0x004fe400008e060f */
[----:B------:R-:W2:Y:S01]  /*93c70*/  LDL.LU R54, [R1+0x127c] ;  /* 0x00127c0001367983 */ /* 0x000ea20000300800 */
[----:B----4-:R-:W-:-:S03]  /*93c80*/  FMUL R48, R55, UR27 ;  /* 0x0000001b37307c20 */ /* 0x010fc60008400000 */
[----:B------:R-:W3:Y:S01]  /*93c90*/  LDL.LU R55, [R1+0x1280] ;  /* 0x0012800001377983 */ /* 0x000ee20000300800 */
[C---:B------:R-:W-:Y:S02]  /*93ca0*/  LOP3.LUT P1, RZ, R0.reuse, 0x20000, RZ, 0xc0, !PT ;  /* 0x0002000000ff7812 */ /* 0x040fe4000782c0ff */
[----:B------:R-:W-:Y:S01]  /*93cb0*/  LOP3.LUT P6, RZ, R0, 0x10000, RZ, 0xc0, !PT ;  /* 0x0001000000ff7812 */ /* 0x000fe200078cc0ff */
[----:B------:R-:W4:Y:S01]  /*93cc0*/  LDL.LU.64 R66, [R1+0xa0] ;  /* 0x0000a00001427983 */ /* 0x000f220000300a00 */
[----:B------:R-:W-:-:S09]  /*93cd0*/  F2FP.SATFINITE.E4M3.F32.PACK_AB_MERGE_C R49, RZ, R48, RZ ;  /* 0x00000030ff31723e */ /* 0x000fd200048070ff */
[----:B------:R0:W-:Y:S01]  /*93ce0*/  @!P1 STG.E.U8 desc[UR32][R14.64+0x131], R49 ;  /* 0x000131310e009986 */ /* 0x0001e2000c101120 */
[----:B------:R-:W-:Y:S01]  /*93cf0*/  LOP3.LUT P5, RZ, R9, 0x20000000, RZ, 0xc0, !PT ;  /* 0x2000000009ff7812 */ /* 0x000fe200078ac0ff */
[----:B0-----:R-:W0:Y:S01]  /*93d00*/  @!P6 LDC.64 R14, c[0x0][0x5c0] ;  /* 0x00017000ff0eeb82 */ /* 0x001e220000000a00 */
[----:B------:R-:W-:Y:S01]  /*93d10*/  FMUL R48, R52, UR27 ;  /* 0x0000001b34307c20 */ /* 0x000fe20008400000 */
[----:B------:R-:W-:-:S04]  /*93d20*/  LOP3.LUT P0, RZ, R8, 0x2000, RZ, 0xc0, !PT ;  /* 0x0000200008ff7812 */ /* 0x000fc8000780c0ff */
[----:B------:R-:W-:Y:S02]  /*93d30*/  F2FP.SATFINITE.E4M3.F32.PACK_AB_MERGE_C R52, RZ, R48, RZ ;  /* 0x00000030ff34723e */ /* 0x000fe400048070ff */
[----:B------:R-:W-:Y:S02]  /*93d40*/  LOP3.LUT P2, RZ, R8, 0x4000, RZ, 0xc0, !PT ;  /* 0x0000400008ff7812 */ /* 0x000fe4000784c0ff */
[----:B------:R-:W-:Y:S02]  /*93d50*/  P2R R11, PR, RZ, 0x1 ;  /* 0x00000001ff0b7803 */ /* 0x000fe40000000000 */
[----:B------:R-:W-:Y:S01]  /*93d60*/  LOP3.LUT P0, RZ, R0, 0x8000, RZ, 0xc0, !PT ;  /* 0x0000800000ff7812 */ /* 0x000fe2000780c0ff */
[----:B------:R-:W-:Y:S01]  /*93d70*/  FMUL R48, R63, UR27 ;  /* 0x0000001b3f307c20 */ /* 0x000fe20008400000 */
[----:B------:R1:W-:Y:S04]  /*93d80*/  @!P5 STG.E.U8 desc[UR32][R60.64+0x138], R52 ;  /* 0x000138343c00d986 */ /* 0x0003e8000c101120 */
[----:B------:R-:W-:Y:S01]  /*93d90*/  F2FP.SATFINITE.E4M3.F32.PACK_AB_MERGE_C R53, RZ, R48, RZ ;  /* 0x00000030ff35723e */ /* 0x000fe200048070ff */
[----:B-1----:R-:W4:Y:S04]  /*93da0*/  LDL.LU R61, [R1+0x1284] ;  /* 0x00128400013d7983 */ /* 0x002f280000300800 */
[----:B------:R-:W-:Y:S04]  /*93db0*/  @!P2 STG.E.U8 desc[UR32][R64.64+0x139], R53 ;  /* 0x000139354000a986 */ /* 0x000fe8000c101120 */
[----:B------:R-:W4:Y:S01]  /*93dc0*/  LDL.LU.64 R62, [R1+0x98] ;  /* 0x00009800013e7983 */ /* 0x000f220000300a00 */
[----:B0-----:R-:W-:-:S03]  /*93dd0*/  @!P6 IADD3 R14, P1, R58, R14, RZ ;  /* 0x0000000e3a0ee210 */ /* 0x001fc60007f3e0ff */
[----:B------:R-:W4:Y:S01]  /*93de0*/  LDL.LU R58, [R1+0x1288] ;  /* 0x00128800013a7983 */ /* 0x000f220000300800 */
[----:B------:R-:W-:Y:S01]  /*93df0*/  FMUL R48, R57, UR27 ;  /* 0x0000001b39307c20 */ /* 0x000fe20008400000 */
[----:B------:R-:W-:-:S04]  /*93e00*/  @!P6 IMAD.X R15, R56, 0x1, R15, P1 ;  /* 0x00000001380fe824 */ /* 0x000fc800008e060f */
[----:B------:R-:W-:-:S05]  /*93e10*/  F2FP.SATFINITE.E4M3.F32.PACK_AB_MERGE_C R49, RZ, R48, RZ ;  /* 0x00000030ff31723e */ /* 0x000fca00048070ff */
[----:B------:R0:W-:Y:S02]  /*93e20*/  @!P6 STG.E.U8 desc[UR32][R14.64+0x138], R49 ;  /* 0x000138310e00e986 */ /* 0x0001e4000c101120 */
[----:B0-----:R-:W0:Y:S02]  /*93e30*/  @!P0 LDC.64 R14, c[0x0][0x5c0] ;  /* 0x00017000ff0e8b82 */ /* 0x001e240000000a00 */
[----:B0-----:R-:W-:-:S05]  /*93e40*/  @!P0 IADD3 R14, P1, R59, R14, RZ ;  /* 0x0000000e3b0e8210 */ /* 0x001fca0007f3e0ff */
[----:B------:R-:W-:Y:S02]  /*93e50*/  @!P0 IMAD.X R15, R12, 0x1, R15, P1 ;  /* 0x000000010c0f8824 */ /* 0x000fe400008e060f */
[----:B------:R-:W4:Y:S04]  /*93e60*/  LDL.LU R12, [R1+0x14b0] ;  /* 0x0014b000010c7983 */ /* 0x000f280000300800 */
[----:B------:R-:W4:Y:S01]  /*93e70*/  LDL.LU R59, [R1+0x128c] ;  /* 0x00128c00013b7983 */ /* 0x000f220000300800 */
[----:B------:R-:W-:Y:S01]  /*93e80*/  ISETP.NE.AND P0, PT, R11, RZ, PT ;  /* 0x000000ff0b00720c */ /* 0x000fe20003f05270 */
[----:B--2---:R-:W-:Y:S02]  /*93e90*/  FMUL R11, R54, UR27 ;  /* 0x0000001b360b7c20 */ /* 0x004fe40008400000 */
[----:B------:R-:W2:Y:S03]  /*93ea0*/  LDL.LU R54, [R1+0x1290] ;  /* 0x0012900001367983 */ /* 0x000ea60000300800 */
[----:B------:R-:W-:Y:S01]  /*93eb0*/  F2FP.SATFINITE.E4M3.F32.PACK_AB_MERGE_C R53, RZ, R11, RZ ;  /* 0x0000000bff35723e */ /* 0x000fe200048070ff */
[----:B---3--:R-:W-:Y:S01]  /*93ec0*/  FMUL R11, R55, UR27 ;  /* 0x0000001b370b7c20 */ /* 0x008fe20008400000 */
[----:B------:R-:W3:Y:S04]  /*93ed0*/  LDL.LU.64 R56, [R1+0xb0] ;  /* 0x0000b00001387983 */ /* 0x000ee80000300a00 */
[----:B------:R-:W3:Y:S01]  /*93ee0*/  LDL.LU R55, [R1+0x1294] ;  /* 0x0012940001377983 */ /* 0x000ee20000300800 */
[----:B------:R-:W-:-:S02]  /*93ef0*/  LOP3.LUT P1, RZ, R0, 0x8000, RZ, 0xc0, !PT ;  /* 0x0000800000ff7812 */ /* 0x000fc4000782c0ff */
[----:B------:R-:W-:Y:S02]  /*93f00*/  LOP3.LUT P4, RZ, R0, 0x4000, RZ, 0xc0, !PT ;  /* 0x0000400000ff7812 */ /* 0x000fe4000788c0ff */
[----:B------:R-:W-:-:S09]  /*93f10*/  F2FP.SATFINITE.E4M3.F32.PACK_AB_MERGE_C R48, RZ, R11, RZ ;  /* 0x0000000bff30723e */ /* 0x000fd200048070ff */
[----:B------:R0:W-:Y:S02]  /*93f20*/  @!P1 STG.E.U8 desc[UR32][R14.64+0x139], R53 ;  /* 0x000139350e009986 */ /* 0x0001e4000c101120 */
[----:B0-----:R-:W0:Y:S02]  /*93f30*/  @!P4 LDC.64 R14, c[0x0][0x5c0] ;  /* 0x00017000ff0ecb82 */ /* 0x001e240000000a00 */
[----:B----4-:R1:W-:Y:S04]  /*93f40*/  @!P0 STG.E.U8 desc[UR32][R66.64+0x140], R48 ;  /* 0x0001403042008986 */ /* 0x0103e8000c101120 */
[----:B-1----:R-:W4:Y:S01]  /*93f50*/  LDL.LU.64 R66, [R1+0xa8] ;  /* 0x0000a80001427983 */ /* 0x002f220000300a00 */
[----:B0-----:R-:W-:Y:S01]  /*93f60*/  @!P4 IADD3 R14, P1, R13, R14, RZ ;  /* 0x0000000e0d0ec210 */ /* 0x001fe20007f3e0ff */
[----:B------:R-:W-:-:S02]  /*93f70*/  FMUL R11, R61, UR27 ;  /* 0x0000001b3d0b7c20 */ /* 0x000fc40008400000 */
[----:B------:R-:W4:Y:S02]  /*93f80*/  LDL.LU R61, [R1+0x1298] ;  /* 0x00129800013d7983 */ /* 0x000f240000300800 */
[----:B------:R-:W-:Y:S01]  /*93f90*/  @!P4 IMAD.X R15, R10, 0x1, R15, P1 ;  /* 0x000000010a0fc824 */ /* 0x000fe200008e060f */
[----:B------:R-:W-:Y:S01]  /*93fa0*/  F2FP.SATFINITE.E4M3.F32.PACK_AB_MERGE_C R49, RZ, R11, RZ ;  /* 0x0000000bff31723e */ /* 0x000fe200048070ff */
[----:B------:R-:W4:Y:S04]  /*93fb0*/  LDL.LU R13, [R1+0x14ac] ;  /* 0x0014ac00010d7983 */ /* 0x000f280000300800 */
[----:B------:R0:W5:Y:S01]  /*93fc0*/  LDL.LU R10, [R1+0x14a8] ;  /* 0x0014a800010a7983 */ /* 0x0001620000300800 */
[----:B------:R-:W-:Y:S02]  /*93fd0*/  LOP3.LUT P3, RZ, R8, 0x1000, RZ, 0xc0, !PT ;  /* 0x0000100008ff7812 */ /* 0x000fe4000786c0ff */
[----:B------:R-:W-:-:S11]  /*93fe0*/  LOP3.LUT P5, RZ, R0, 0x2000, RZ, 0xc0, !PT ;  /* 0x0000200000ff7812 */ /* 0x000fd600078ac0ff */
[----:B------:R-:W-:Y:S01]  /*93ff0*/  @!P3 STG.E.U8 desc[UR32][R62.64+0x141], R49 ;  /* 0x000141313e00b986 */ /* 0x000fe2000c101120 */
[----:B------:R-:W-:-:S03]  /*94000*/  FMUL R11, R58, UR27 ;  /* 0x0000001b3a0b7c20 */ /* 0x000fc60008400000 */
[----:B------:R-:W4:Y:S02]  /*94010*/  LDL.LU R58, [R1+0x129c] ;  /* 0x00129c00013a7983 */ /* 0x000f240000300800 */
[----:B------:R-:W-:-:S05]  /*94020*/  F2FP.SATFINITE.E4M3.F32.PACK_AB_MERGE_C R53, RZ, R11, RZ ;  /* 0x0000000bff35723e */ /* 0x000fca00048070ff */
[----:B------:R1:W-:Y:S02]  /*94030*/  @!P4 STG.E.U8 desc[UR32][R14.64+0x140], R53 ;  /* 0x000140350e00c986 */ /* 0x0003e4000c101120 */
[----:B-1----:R-:W1:Y:S01]  /*94040*/  @!P5 LDC.64 R14, c[0x0][0x5c0] ;  /* 0x00017000ff0edb82 */ /* 0x002e620000000a00 */
[----:B------:R-:W-:Y:S02]  /*94050*/  FMUL R11, R59, UR27 ;  /* 0x0000001b3b0b7c20 */ /* 0x000fe40008400000 */
[----:B------:R-:W4:Y:S03]  /*94060*/  LDL.LU R59, [R1+0x12a0] ;  /* 0x0012a000013b7983 */ /* 0x000f260000300800 */
[----:B------:R-:W-:Y:S01]  /*94070*/  F2FP.SATFINITE.E4M3.F32.PACK_AB_MERGE_C R49, RZ, R11, RZ ;  /* 0x0000000bff31723e */ /* 0x000fe200048070ff */
[----:B------:R-:W4:Y:S01]  /*94080*/  LDL.LU.64 R62, [R1+0xc0] ;  /* 0x0000c000013e7983 */ /* 0x000f220000300a00 */
[----:B-1----:R-:W-:-:S05]  /*94090*/  @!P5 IADD3 R14, P1, R50, R14, RZ ;  /* 0x0000000e320ed210 */ /* 0x002fca0007f3e0ff */
[----:B------:R-:W-:Y:S01]  /*940a0*/  @!P5 IMAD.X R15, R51, 0x1, R15, P1 ;  /* 0x00000001330fd824 */ /* 0x000fe200008e060f */
[----:B------:R-:W-:-:S04]  /*940b0*/  LOP3.LUT P1, RZ, R8, 0x800, RZ, 0xc0, !PT ;  /* 0x0000080008ff7812 */ /* 0x000fc8000782c0ff */
[----:B------:R-:W-:Y:S01]  /*940c0*/  @!P5 STG.E.U8 desc[UR32][R14.64+0x141], R49 ;  /* 0x000141310e00d986 */ /* 0x000fe2000c101120 */
[----:B--2---:R-:W-:-:S03]  /*940d0*/  FMUL R11, R54, UR27 ;  /* 0x0000001b360b7c20 */ /* 0x004fc60008400000 */
[----:B------:R-:W2:Y:S02]  /*940e0*/  LDL.LU R54, [R1+0x12a4] ;  /* 0x0012a40001367983 */ /* 0x000ea40000300800 */
[----:B------:R-:W-:Y:S01]  /*940f0*/  F2FP.SATFINITE.E4M3.F32.PACK_AB_MERGE_C R48, RZ, R11, RZ ;  /* 0x0000000bff30723e */ /* 0x000fe200048070ff */
[----:B---3--:R-:W-:-:S04]  /*94100*/  FMUL R11, R55, UR27 ;  /* 0x0000001b370b7c20 */ /* 0x008fc80008400000 */
[----:B------:R1:W-:Y:S04]  /*94110*/  @!P1 STG.E.U8 desc[UR32][R56.64+0x148], R48 ;  /* 0x0001483038009986 */ /* 0x0003e8000c101120 */
[----:B-1----:R-:W3:Y:S04]  /*94120*/  LDL.LU.64 R56, [R1+0xb8] ;  /* 0x0000b80001387983 */ /* 0x002ee80000300a00 */
[----:B------:R-:W3:Y:S01]  /*94130*/  LDL.LU R55, [R1+0x12a8] ;  /* 0x0012a80001377983 */ /* 0x000ee20000300800 */
[----:B------:R-:W-:-:S13]  /*94140*/  LOP3.LUT P6, RZ, R0, 0x1000, RZ, 0xc0, !PT ;  /* 0x0000100000ff7812 */ /* 0x000fda00078cc0ff */
[----:B------:R-:W1:Y:S01]  /*94150*/  @!P6 LDC.64 R14, c[0x0][0x5c0] ;  /* 0x00017000ff0eeb82 */ /* 0x000e620000000a00 */
[----:B------:R-:W-:Y:S02]  /*94160*/  LOP3.LUT P2, RZ, R8, 0x400, RZ, 0xc0, !PT ;  /* 0x0000040008ff7812 */ /* 0x000fe4000784c0ff */
[----:B------:R-:W-:Y:S02]  /*94170*/  LOP3.LUT P0, RZ, R0, 0x800, RZ, 0xc0, !PT ;  /* 0x0000080000ff7812 */ /* 0x000fe4000780c0ff */
[----:B------:R-:W-:-:S09]  /*94180*/  F2FP.SATFINITE.E4M3.F32.PACK_AB_MERGE_C R50, RZ, R11, RZ ;  /* 0x0000000bff32723e */ /* 0x000fd200048070ff */
[----:B----4-:R-:W-:Y:S01]  /*94190*/  @!P2 STG.E.U8 desc[UR32][R66.64+0x149], R50 ;  /* 0x000149324200a986 */ /* 0x010fe2000c101120 */
[----:B-1----:R-:W-:-:S05]  /*941a0*/  @!P6 IADD3 R14, P1, R46, R14, RZ ;  /* 0x0000000e2e0ee210 */ /* 0x002fca0007f3e0ff */
[----:B------:R-:W-:Y:S02]  /*941b0*/  @!P6 IMAD.X R15, R47, 0x1, R15, P1 ;  /* 0x000000012f0fe824 */ /* 0x000fe400008e060f */
[----:B------:R-:W-:-:S05]  /*941c0*/  FMUL R11, R61, UR27 ;  /* 0x0000001b3d0b7c20 */ /* 0x000fca0008400000 */
[----:B------:R-:W-:-:S05]  /*941d0*/  F2FP.SATFINITE.E4M3.F32.PACK_AB_MERGE_C R47, RZ, R11, RZ ;  /* 0x0000000bff2f723e */ /* 0x000fca00048070ff */
[----:B------:R1:W-:Y:S02]  /*941e0*/  @!P6 STG.E.U8 desc[UR32][R14.64+0x148], R47 ;  /* 0x0001482f0e00e986 */ /* 0x0003e4000c101120 */
[----:B-1----:R-:W1:Y:S01]  /*941f0*/  @!P0 LDC.64 R14, c[0x0][0x5c0] ;  /* 0x00017000ff0e8b82 */ /* 0x002e620000000a00 */
[----:B------:R-:W-:Y:S02]  /*94200*/  LOP3.LUT P3, RZ, R8, 0x200, RZ, 0xc0, !PT ;  /* 0x0000020008ff7812 */ /* 0x000fe4000786c0ff */
[----:B-1----:R-:W-:-:S05]  /*94210*/  @!P0 IADD3 R14, P1, R42, R14, RZ ;  /* 0x0000000e2a0e8210 */ /* 0x002fca0007f3e0ff */
[----:B------:R-:W-:Y:S02]  /*94220*/  @!P0 IMAD.X R15, R43, 0x1, R15, P1 ;  /* 0x000000012b0f8824 */ /* 0x000fe400008e060f */
[----:B------:R-:W-:Y:S02]  /*94230*/  FMUL R11, R58, UR27 ;  /* 0x0000001b3a0b7c20 */ /* 0x000fe40008400000 */
[----:B------:R-:W4:Y:S03]  /*94240*/  LDL.LU R58, [R1+0x12ac] ;  /* 0x0012ac00013a7983 */ /* 0x000f260000300800 */
[----:B------:R-:W-:-:S05]  /*94250*/  F2FP.SATFINITE.E4M3.F32.PACK_AB_MERGE_C R43, RZ, R11, RZ ;  /* 0x0000000bff2b723e */ /* 0x000fca00048070ff */
[----:B------:R-:W-:Y:S01]  /*94260*/  @!P0 STG.E.U8 desc[UR32][R14.64+0x149], R43 ;  /* 0x0001492b0e008986 */ /* 0x000fe2000c101120 */
[----:B------:R-:W-:-:S03]  /*94270*/  FMUL R11, R59, UR27 ;  /* 0x0000001b3b0b7c20 */ /* 0x000fc60008400000 */
[----:B------:R-:W4:Y:S02]  /*94280*/  LDL.LU R59, [R1+0x12b0] ;  /* 0x0012b000013b7983 */ /* 0x000f240000300800 */
[----:B------:R-:W-:Y:S02]  /*94290*/  F2FP.SATFINITE.E4M3.F32.PACK_AB_MERGE_C R42, RZ, R11, RZ ;  /* 0x0000000bff2a723e */ /* 0x000fe400048070ff */
[----:B------:R-:W4:Y:S04]  /*942a0*/  LDL.LU.64 R66, [R1+0xd0] ;  /* 0x0000d00001427983 */ /* 0x000f280000300a00 */
[----:B------:R-:W4:Y:S04]  /*942b0*/  LDL.LU R61, [R1+0x12b4] ;  /* 0x0012b400013d7983 */ /* 0x000f280000300800 */
[----:B------:R1:W-:Y:S04]  /*942c0*/  @!P3 STG.E.U8 desc[UR32][R62.64+0x150], R42 ;  /* 0x0001502a3e00b986 */ /* 0x0003e8000c101120 */
[----:B-1----:R-:W4:Y:S01]  /*942d0*/  LDL.LU.64 R62, [R1+0xc8] ;  /* 0x0000c800013e7983 */ /* 0x002f220000300a00 */
[----:B--2---:R-:W-:-:S03]  /*942e0*/  FMUL R11, R54, UR27 ;  /* 0x0000001b360b7c20 */ /* 0x004fc60008400000 */
[----:B------:R-:W2:Y:S02]  /*942f0*/  LDL.LU R54, [R1+0x12b8] ;  /* 0x0012b80001367983 */ /* 0x000ea40000300800 */
[----:B------:R-:W-:Y:S01]  /*94300*/  F2FP.SATFINITE.E4M3.F32.PACK_AB_MERGE_C R46, RZ, R11, RZ ;  /* 0x0000000bff2e723e */ /* 0x000fe200048070ff */
[----:B---3--:R-:W-:Y:S02]  /*94310*/  FMUL R11, R55, UR27 ;  /* 0x0000001b370b7c20 */ /* 0x008fe40008400000 */
[----:B------:R-:W3:Y:S01]  /*94320*/  LDL.LU R55, [R1+0x12bc] ;  /* 0x0012bc0001377983 */ /* 0x000ee20000300800 */
[----:B------:R-:W-:-:S13]  /*94330*/  LOP3.LUT P5, RZ, R9, 0x10000000, RZ, 0xc0, !PT ;  /* 0x1000000009ff7812 */ /* 0x000fda00078ac0ff */
[----:B------:R-:W1:Y:S01]  /*94340*/  @!P5 LDC.64 R14, c[0x0][0x5c0] ;  /* 0x00017000ff0edb82 */ /* 0x000e620000000a00 */
[C---:B------:R-:W-:Y:S02]  /*94350*/  LOP3.LUT P2, RZ, R8.reuse, 0x80, RZ, 0xc0, !PT ;  /* 0x0000008008ff7812 */ /* 0x040fe4000784c0ff */
[----:B------:R-:W-:Y:S02]  /*94360*/  LOP3.LUT P4, RZ, R8, 0x100, RZ, 0xc0, !PT ;  /* 0x0000010008ff7812 */ /* 0x000fe4000788c0ff */
[----:B------:R-:W-:Y:S02]  /*94370*/  P2R R47, PR, RZ, 0x4 ;  /* 0x00000004ff2f7803 */ /* 0x000fe40000000000 */
[----:B------:R-:W-:Y:S02]  /*94380*/  LOP3.LUT P2, RZ, R0, 0x200, RZ, 0xc0, !PT ;  /* 0x0000020000ff7812 */ /* 0x000fe4000784c0ff */
[----:B------:R-:W-:Y:S02]  /*94390*/  F2FP.SATFINITE.E4M3.F32.PACK_AB_MERGE_C R43, RZ, R11, RZ ;  /* 0x0000000bff2b723e */ /* 0x000fe400048070ff */
[----:B-1----:R-:W-:-:S05]  /*943a0*/  @!P5 IADD3 R14, P1, R44, R14, RZ ;  /* 0x0000000e2c0ed210 */ /* 0x002fca0007f3e0ff */
[----:B------:R-:W-:Y:S01]  /*943b0*/  @!P4 STG.E.U8 desc[UR32][R56.64+0x151], R46 ;  /* 0x0001512e3800c986 */ /* 0x000fe2000c101120 */
[----:B------:R-:W-:-:S05]  /*943c0*/  @!P5 IMAD.X R15, R45, 0x1, R15, P1 ;  /* 0x000000012d0fd824 */ /* 0x000fca00008e060f */
[----:B------:R1:W-:Y:S02]  /*943d0*/  @!P5 STG.E.U8 desc[UR32][R14.64+0x150], R43 ;  /* 0x0001502b0e00d986 */ /* 0x0003e4000c101120 */
[----:B-1----:R-:W1:Y:S02]  /*943e0*/  @!P2 LDC.64 R14, c[0x0][0x5c0] ;  /* 0x00017000ff0eab82 */ /* 0x002e640000000a00 */
[----:B-1----:R-:W-:-:S05]  /*943f0*/  @!P2 IADD3 R14, P1, R40, R14, RZ ;  /* 0x0000000e280ea210 */ /* 0x002fca0007f3e0ff */
[----:B------:R-:W-:Y:S01]  /*94400*/  @!P2 IMAD.X R15, R41, 0x1, R15, P1 ;  /* 0x00000001290fa824 */ /* 0x000fe200008e060f */
[C---:B------:R-:W-:Y:S02]  /*94410*/  LOP3.LUT P1, RZ, R0.reuse, 0x200, RZ, 0xc0, !PT ;  /* 0x0000020000ff7812 */ /* 0x040fe4000782c0ff */
[----:B------:R-:W-:Y:S02]  /*94420*/  ISETP.NE.AND P2, PT, R47, RZ, PT ;  /* 0x000000ff2f00720c */ /* 0x000fe40003f45270 */
[----:B------:R-:W-:Y:S01]  /*94430*/  LOP3.LUT P0, RZ, R0, 0x100, RZ, 0xc0, !PT ;  /* 0x0000010000ff7812 */ /* 0x000fe2000780c0ff */
[----:B----4-:R-:W-:Y:S02]  /*94440*/  FMUL R11, R58, UR27 ;  /* 0x0000001b3a0b7c20 */ /* 0x010fe40008400000 */
[----:B------:R-:W4:Y:S03]  /*94450*/  LDL.LU R58, [R1+0x12c0] ;  /* 0x0012c000013a7983 */ /* 0x000f260000300800 */
[----:B------:R-:W-:Y:S01]  /*94460*/  F2FP.SATFINITE.E4M3.F32.PACK_AB_MERGE_C R41, RZ, R11, RZ ;  /* 0x0000000bff29723e */ /* 0x000fe200048070ff */
[----:B------:R-:W4:Y:S04]  /*94470*/  LDL.LU.64 R56, [R1+0xe0] ;  /* 0x0000e00001387983 */ /* 0x000f280000300a00 */
[----:B------:R1:W-:Y:S02]  /*94480*/  @!P1 STG.E.U8 desc[UR32][R14.64+0x151], R41 ;  /* 0x000151290e009986 */ /* 0x0003e4000c101120 */
[----:B-1----:R-:W1:Y:S01]  /*94490*/  @!P0 LDC.64 R14, c[0x0][0x5c0] ;  /* 0x00017000ff0e8b82 */ /* 0x002e620000000a00 */
[----:B------:R-:W-:Y:S01]  /*944a0*/  LOP3.LUT P6, RZ, R8, 0x40, RZ, 0xc0, !PT ;  /* 0x0000004008ff7812 */ /* 0x000fe200078cc0ff */
[----:B------:R-:W-:-:S02]  /*944b0*/  FMUL R11, R59, UR27 ;  /* 0x0000001b3b0b7c20 */ /* 0x000fc40008400000 */
[----:B------:R-:W4:Y:S03]  /*944c0*/  LDL.LU R59, [R1+0x12c4] ;  /* 0x0012c400013b7983 */ /* 0x000f260000300800 */
[----:B------:R-:W-:Y:S01]  /*944d0*/  F2FP.SATFINITE.E4M3.F32.PACK_AB_MERGE_C R40, RZ, R11, RZ ;  /* 0x0000000bff28723e */ /* 0x000fe200048070ff */
[----:B------:R-:W-:-:S04]  /*944e0*/  FMUL R11, R61, UR27 ;  /* 0x0000001b3d0b7c20 */ /* 0x000fc80008400000 */
[----:B------:R0:W-:Y:S01]  /*944f0*/  @!P2 STG.E.U8 desc[UR32][R66.64+0x158], R40 ;  /* 0x000158284200a986 */ /* 0x0001e2000c101120 */
[----:B------:R-:W-:-:S03]  /*94500*/  F2FP.SATFINITE.E4M3.F32.PACK_AB_MERGE_C R42, RZ, R11, RZ ;  /* 0x0000000bff2a723e */ /* 0x000fc600048070ff */
[----:B0-----:R-:W4:Y:S01]  /*94510*/  LDL.LU.64 R66, [R1+0xd8] ;  /* 0x0000d80001427983 */ /* 0x001f220000300a00 */
[----:B-1----:R-:W-:-:S03]  /*94520*/  @!P0 IADD3 R14, P1, R38, R14, RZ ;  /* 0x0000000e260e8210 */ /* 0x002fc60007f3e0ff */
[----:B------:R0:W-:Y:S01]  /*94530*/  @!P6 STG.E.U8 desc[UR32][R62.64+0x159], R42 ;  /* 0x0001592a3e00e986 */ /* 0x0001e2000c101120 */
[----:B--2---:R-:W-:-:S03]  /*94540*/  FMUL R11, R54, UR27 ;  /* 0x0000001b360b7c20 */ /* 0x004fc60008400000 */
[----:B------:R-:W2:Y:S01]  /*94550*/  LDL.LU R54, [R1+0x12c8] ;  /* 0x0012c80001367983 */ /* 0x000ea20000300800 */
[----:B------:R-:W-:-:S03]  /*94560*/  @!P0 IMAD.X R15, R39, 0x1, R15, P1 ;  /* 0x00000001270f8824 */ /* 0x000fc600008e060f */
[----:B0-----:R-:W2:Y:S01]  /*94570*/  LDL.LU R63, [R1+0x12cc] ;  /* 0x0012cc00013f7983 */ /* 0x001ea20000300800 */
[----:B------:R-:W-:Y:S01]  /*94580*/  F2FP.SATFINITE.E4M3.F32.PACK_AB_MERGE_C R39, RZ, R11, RZ ;  /* 0x0000000bff27723e */ /* 0x000fe200048070ff */
[----:B---3--:R-:W-:Y:S02]  /*94590*/  FMUL R11, R55, UR27 ;  /* 0x0000001b370b7c20 */ /* 0x008fe40008400000 */
[----:B------:R-:W3:Y:S01]  /*945a0*/  LDL.LU R55, [R1+0x12d0] ;  /* 0x0012d00001377983 */ /* 0x000ee20000300800 */
[----:B------:R-:W-:-:S03]  /*945b0*/  LOP3.LUT P4, RZ, R8, 0x20, RZ, 0xc0, !PT ;  /* 0x0000002008ff7812 */ /* 0x000fc6000788c0ff */
[----:B------:R0:W-:Y:S01]  /*945c0*/  @!P0 STG.E.U8 desc[UR32][R14.64+0x158], R39 ;  /* 0x000158270e008986 */ /* 0x0001e2000c101120 */
[----:B------:R-:W-:Y:S02]  /*945d0*/  P2R R43, PR, RZ, 0x10 ;  /* 0x00000010ff2b7803 */ /* 0x000fe40000000000 */
[----:B------:R-:W-:Y:S01]  /*945e0*/  LOP3.LUT P4, RZ, R0, 0x80, RZ, 0xc0, !PT ;  /* 0x0000008000ff7812 */ /* 0x000fe2000788c0ff */
[----:B------:R-:W3:-:S12]  /*945f0*/  LDL.LU.64 R60, [R1+0xf0] ;  /* 0x0000f000013c7983 */ /* 0x000ed80000300a00 */
[----:B0-----:R-:W0:Y:S01]  /*94600*/  @!P4 LDC.64 R14, c[0x0][0x5c0] ;  /* 0x00017000ff0ecb82 */ /* 0x001e220000000a00 */
[----:B------:R-:W-:Y:S02]  /*94610*/  LOP3.LUT P3, RZ, R0, 0x40, RZ, 0xc0, !PT ;  /* 0x0000004000ff7812 */ /* 0x000fe4000786c0ff */
[----:B0-----:R-:W-:-:S05]  /*94620*/  @!P4 IADD3 R14, P1, R34, R14, RZ ;  /* 0x0000000e220ec210 */ /* 0x001fca0007f3e0ff */
[----:B------:R-:W-:Y:S01]  /*94630*/  @!P4 IMAD.X R15, R35, 0x1, R15, P1 ;  /* 0x00000001230fc824 */ /* 0x000fe200008e060f */
[----:B------:R-:W-:Y:S02]  /*94640*/  LOP3.LUT P1, RZ, R0, 0x80, RZ, 0xc0, !PT ;  /* 0x0000008000ff7812 */ /* 0x000fe4000782c0ff */
[----:B------:R-:W-:Y:S02]  /*94650*/  F2FP.SATFINITE.E4M3.F32.PACK_AB_MERGE_C R35, RZ, R11, RZ ;  /* 0x0000000bff23723e */ /* 0x000fe400048070ff */
[----:B------:R-:W-:-:S09]  /*94660*/  ISETP.NE.AND P4, PT, R43, RZ, PT ;  /* 0x000000ff2b00720c */ /* 0x000fd20003f85270 */
[----:B------:R0:W-:Y:S02]  /*94670*/  @!P1 STG.E.U8 desc[UR32][R14.64+0x159], R35 ;  /* 0x000159230e009986 */ /* 0x0001e4000c101120 */
[----:B0-----:R-:W0:Y:S01]  /*94680*/  @!P3 LDC.64 R14, c[0x0][0x5c0] ;  /* 0x00017000ff0ebb82 */ /* 0x001e220000000a00 */
[----:B------:R-:W-:Y:S02]  /*94690*/  LOP3.LUT P5, RZ, R8, 0x10, RZ, 0xc0, !PT ;  /* 0x0000001008ff7812 */ /* 0x000fe400078ac0ff */
[----:B------:R-:W-:Y:S02]  /*946a0*/  LOP3.LUT P2, RZ, R0, 0x20, RZ, 0xc0, !PT ;  /* 0x0000002000ff7812 */ /* 0x000fe4000784c0ff */
[----:B0-----:R-:W-:Y:S01]  /*946b0*/  @!P3 IADD3 R14, P1, R36, R14, RZ ;  /* 0x0000000e240eb210 */ /* 0x001fe20007f3e0ff */
[----:B----4-:R-:W-:Y:S02]  /*946c0*/  FMUL R11, R58, UR27 ;  /* 0x0000001b3a0b7c20 */ /* 0x010fe40008400000 */
[----:B------:R-:W4:Y:S03]  /*946d0*/  LDL.LU R58, [R1+0x12d4] ;  /* 0x0012d400013a7983 */ /* 0x000f260000300800 */
[----:B------:R-:W-:-:S05]  /*946e0*/  F2FP.SATFINITE.E4M3.F32.PACK_AB_MERGE_C R34, RZ, R11, RZ ;  /* 0x0000000bff22723e */ /* 0x000fca00048070ff */
[----:B------:R0:W-:Y:S01]  /*946f0*/  @!P4 STG.E.U8 desc[UR32][R56.64+0x160], R34 ;  /* 0x000160223800c986 */ /* 0x0001e2000c101120 */
[----:B------:R-:W-:Y:S01]  /*94700*/  @!P3 IMAD.X R15, R37, 0x1, R15, P1 ;  /* 0x00000001250fb824 */ /* 0x000fe200008e060f */
[----:B------:R-:W-:Y:S02]  /*94710*/  LOP3.LUT P1, RZ, R0, 0x40, RZ, 0xc0, !PT ;  /* 0x0000004000ff7812 */ /* 0x000fe4000782c0ff */
[----:B0-----:R-:W4:Y:S01]  /*94720*/  LDL.LU.64 R56, [R1+0xe8] ;  /* 0x0000e80001387983 */ /* 0x001f220000300a00 */
[----:B------:R-:W-:-:S03]  /*94730*/  FMUL R11, R59, UR27 ;  /* 0x0000001b3b0b7c20 */ /* 0x000fc60008400000 */
[----:B------:R-:W4:Y:S02]  /*94740*/  LDL.LU R59, [R1+0x12d8] ;  /* 0x0012d800013b7983 */ /* 0x000f240000300800 */
[----:B------:R-:W-:-:S05]  /*94750*/  F2FP.SATFINITE.E4M3.F32.PACK_AB_MERGE_C R38, RZ, R11, RZ ;  /* 0x0000000bff26723e */ /* 0x000fca00048070ff */
[----:B------:R0:W-:Y:S01]  /*94760*/  @!P5 STG.E.U8 desc[UR32][R66.64+0x161], R38 ;  /* 0x000161264200d986 */ /* 0x0001e2000c101120 */
[----:B--2---:R-:W-:-:S03]  /*94770*/  FMUL R11, R54, UR27 ;  /* 0x0000001b360b7c20 */ /* 0x004fc60008400000 */
[----:B------:R-:W2:Y:S02]  /*94780*/  LDL.LU R54, [R1+0x12dc] ;  /* 0x0012dc0001367983 */ /* 0x000ea40000300800 */
[----:B------:R-:W-:Y:S02]  /*94790*/  F2FP.SATFINITE.E4M3.F32.PACK_AB_MERGE_C R35, RZ, R11, RZ ;  /* 0x0000000bff23723e */ /* 0x000fe400048070ff */
[----:B------:R-:W2:Y:S04]  /*947a0*/  LDL.LU R62, [R1+0x12e0] ;  /* 0x0012e000013e7983 */ /* 0x000ea80000300800 */
[----:B------:R1:W-:Y:S01]  /*947b0*/  @!P1 STG.E.U8 desc[UR32][R14.64+0x160], R35 ;  /* 0x000160230e009986 */ /* 0x0003e2000c101120 */
[----:B------:R-:W-:-:S03]  /*947c0*/  FMUL R11, R63, UR27 ;  /* 0x0000001b3f0b7c20 */ /* 0x000fc60008400000 */
[----:B0-----:R-:W2:Y:S01]  /*947d0*/  LDL.LU.64 R66, [R1+0x108] ;  /* 0x0001080001427983 */ /* 0x001ea20000300a00 */
[----:B-1----:R-:W0:Y:S02]  /*947e0*/  @!P2 LDC.64 R14, c[0x0][0x5c0] ;  /* 0x00017000ff0eab82 */ /* 0x002e240000000a00 */
[----:B0-----:R-:W-:-:S05]  /*947f0*/  @!P2 IADD3 R14, P1, R32, R14, RZ ;  /* 0x0000000e200ea210 */ /* 0x001fca0007f3e0ff */
[----:B------:R-:W-:Y:S01]  /*94800*/  @!P2 IMAD.X R15, R33, 0x1, R15, P1 ;  /* 0x00000001210fa824 */ /* 0x000fe200008e060f */
[----:B------:R-:W-:Y:S01]  /*94810*/  F2FP.SATFINITE.E4M3.F32.PACK_AB_MERGE_C R33, RZ, R11, RZ ;  /* 0x0000000bff21723e */ /* 0x000fe200048070ff */
[----:B---3--:R-:W-:Y:S02]  /*94820*/  FMUL R11, R55, UR27 ;  /* 0x0000001b370b7c20 */ /* 0x008fe40008400000 */
[----:B------:R-:W3:Y:S01]  /*94830*/  LDL.LU R55, [R1+0x12e4] ;  /* 0x0012e40001377983 */ /* 0x000ee20000300800 */
[----:B------:R-:W-:Y:S02]  /*94840*/  LOP3.LUT P1, RZ, R8, 0x8, RZ, 0xc0, !PT ;  /* 0x0000000808ff7812 */ /* 0x000fe4000782c0ff */
[----:B------:R-:W-:Y:S02]  /*94850*/  LOP3.LUT P0, RZ, R0, 0x10, RZ, 0xc0, !PT ;  /* 0x0000001000ff7812 */ /* 0x000fe4000780c0ff */
[----:B------:R-:W-:Y:S01]  /*94860*/  F2FP.SATFINITE.E4M3.F32.PACK_AB_MERGE_C R32, RZ, R11, RZ ;  /* 0x0000000bff20723e */ /* 0x000fe200048070ff */
[----:B------:R0:W-:Y:S08]  /*94870*/  @!P2 STG.E.U8 desc[UR32][R14.64+0x161], R33 ;  /* 0x000161210e00a986 */ /* 0x0001f0000c101120 */
[----:B------:R1:W-:Y:S02]  /*94880*/  @!P1 STG.E.U8 desc[UR32][R60.64+0x168], R32 ;  /* 0x000168203c009986 */ /* 0x0003e4000c101120 */
[----:B0-----:R-:W0:Y:S02]  /*94890*/  @!P0 LDC.64 R14, c[0x0][0x5c0] ;  /* 0x00017000ff0e8b82 */ /* 0x001e240000000a00 */
[----:B-1----:R-:W3:Y:S01]  /*948a0*/  LDL.LU.64 R60, [R1+0x100] ;  /* 0x00010000013c7983 */ /* 0x002ee20000300a00 */
[----:B------:R-:W-:-:S02]  /*948b0*/  LOP3.LUT P6, RZ, R8, 0x4, RZ, 0xc0, !PT ;  /* 0x0000000408ff7812 */ /* 0x000fc400078cc0ff */
[----:B------:R-:W-:Y:S02]  /*948c0*/  LOP3.LUT P4, RZ, R0, 0x8, RZ, 0xc0, !PT ;  /* 0x0000000800ff7812 */ /* 0x000fe4000788c0ff */
[----:B0-----:R-:W-:-:S05]  /*948d0*/  @!P0 IADD3 R14, P1, R30, R14, RZ ;  /* 0x0000000e1e0e8210 */ /* 0x001fca0007f3e0ff */
[----:B------:R-:W-:Y:S01]  /*948e0*/  @!P0 IMAD.X R15, R31, 0x1, R15, P1 ;  /* 0x000000011f0f8824 */ /* 0x000fe200008e060f */
[----:B------:R-:W-:Y:S01]  /*948f0*/  LOP3.LUT P1, RZ, R0, 0x10, RZ, 0xc0, !PT ;  /* 0x0000001000ff7812 */ /* 0x000fe2000782c0ff */
[----:B----4-:R-:W-:Y:S02]  /*94900*/  FMUL R11, R58, UR27 ;  /* 0x0000001b3a0b7c20 */ /* 0x010fe40008400000 */
[----:B------:R-:W4:Y:S04]  /*94910*/  LDL.LU R58, [R1+0x12e8] ;  /* 0x0012e800013a7983 */ /* 0x000f280000300800 */
[----:B------:R-:W4:Y:S01]  /*94920*/  LDL.LU R63, [R1+0x12ec] ;  /* 0x0012ec00013f7983 */ /* 0x000f220000300800 */
[----:B------:R-:W-:-:S05]  /*94930*/  F2FP.SATFINITE.E4M3.F32.PACK_AB_MERGE_C R34, RZ, R11, RZ ;  /* 0x0000000bff22723e */ /* 0x000fca00048070ff */
[----:B------:R0:W-:Y:S01]  /*94940*/  @!P6 STG.E.U8 desc[UR32][R56.64+0x169], R34 ;  /* 0x000169223800e986 */ /* 0x0001e2000c101120 */
[----:B------:R-:W-:-:S03]  /*94950*/  FMUL R11, R59, UR27 ;  /* 0x0000001b3b0b7c20 */ /* 0x000fc60008400000 */
[----:B------:R-:W4:Y:S02]  /*94960*/  LDL.LU R59, [R1+0x12f0] ;  /* 0x0012f000013b7983 */ /* 0x000f240000300800 */
[----:B------:R-:W-:Y:S02]  /*94970*/  F2FP.SATFINITE.E4M3.F32.PACK_AB_MERGE_C R31, RZ, R11, RZ ;  /* 0x0000000bff1f723e */ /* 0x000fe400048070ff */
[----:B0-----:R-:W4:Y:S04]  /*94980*/  LDL.LU.64 R56, [R1+0x110] ;  /* 0x0001100001387983 */ /* 0x001f280000300a00 */
[----:B------:R0:W-:Y:S02]  /*94990*/  @!P1 STG.E.U8 desc[UR32][R14.64+0x168], R31 ;  /* 0x0001681f0e009986 */ /* 0x0001e4000c101120 */
[----:B0-----:R-:W0:Y:S01]  /*949a0*/  @!P4 LDC.64 R14, c[0x0][0x5c0] ;  /* 0x00017000ff0ecb82 */ /* 0x001e220000000a00 */
[----:B--2---:R-:W-:-:S02]  /*949b0*/  FMUL R11, R54, UR27 ;  /* 0x0000001b360b7c20 */ /* 0x004fc40008400000 */
[----:B------:R-:W2:Y:S01]  /*949c0*/  LDL.LU R54, [R1+0x12f4] ;  /* 0x0012f40001367983 */ /* 0x000ea20000300800 */
[----:B0-----:R-:W-:-:S05]  /*949d0*/  @!P4 IADD3 R14, P1, R20, R14, RZ ;  /* 0x0000000e140ec210 */ /* 0x001fca0007f3e0ff */
[----:B------:R-:W-:Y:S01]  /*949e0*/  @!P4 IMAD.X R15, R21, 0x1, R15, P1 ;  /* 0x00000001150fc824 */ /* 0x000fe200008e060f */
[----:B------:R-:W-:Y:S01]  /*949f0*/  F2FP.SATFINITE.E4M3.F32.PACK_AB_MERGE_C R21, RZ, R11, RZ ;  /* 0x0000000bff15723e */ /* 0x000fe200048070ff */
[----:B------:R-:W-:-:S05]  /*94a00*/  FMUL R11, R62, UR27 ;  /* 0x0000001b3e0b7c20 */ /* 0x000fca0008400000 */
[----:B------:R-:W-:Y:S01]  /*94a10*/  F2FP.SATFINITE.E4M3.F32.PACK_AB_MERGE_C R20, RZ, R11, RZ ;  /* 0x0000000bff14723e */ /* 0x000fe200048070ff */
[----:B---3--:R-:W-:Y:S02]  /*94a20*/  FMUL R11, R55, UR27 ;  /* 0x0000001b370b7c20 */ /* 0x008fe40008400000 */
[----:B------:R-:W3:Y:S04]  /*94a30*/  LDL.LU R55, [R1+0x12f8] ;  /* 0x0012f80001377983 */ /* 0x000ee80000300800 */
[----:B------:R0:W-:Y:S01]  /*94a40*/  @!P4 STG.E.U8 desc[UR32][R14.64+0x169], R21 ;  /* 0x000169150e00c986 */ /* 0x0001e2000c101120 */
[----:B------:R-:W-:Y:S02]  /*94a50*/  LOP3.LUT P4, RZ, R9, 0x2000000, RZ, 0xc0, !PT ;  /* 0x0200000009ff7812 */ /* 0x000fe4000788c0ff */
[----:B------:R-:W-:-:S11]  /*94a60*/  LOP3.LUT P5, RZ, R8, 0x2, RZ, 0xc0, !PT ;  /* 0x0000000208ff7812 */ /* 0x000fd600078ac0ff */
[----:B0-----:R-:W0:Y:S01]  /*94a70*/  @!P4 LDC.64 R14, c[0x0][0x5c0] ;  /* 0x00017000ff0ecb82 */ /* 0x001e220000000a00 */
[----:B------:R-:W-:Y:S02]  /*94a80*/  LOP3.LUT P1, RZ, R8, 0x1, RZ, 0xc0, !PT ;  /* 0x0000000108ff7812 */ /* 0x000fe4000782c0ff */
[----:B------:R-:W-:Y:S01]  /*94a90*/  F2FP.SATFINITE.E4M3.F32.PACK_AB_MERGE_C R30, RZ, R11, RZ ;  /* 0x0000000bff1e723e */ /* 0x000fe200048070ff */
[----:B------:R-:W-:Y:S01]  /*94aa0*/  @!P5 STG.E.U8 desc[UR32][R66.64+0x170], R20 ;  /* 0x000170144200d986 */ /* 0x000fe2000c101120 */
[----:B------:R-:W-:-:S09]  /*94ab0*/  LOP3.LUT P2, RZ, R0, 0x1, RZ, 0xc0, !PT ;  /* 0x0000000100ff7812 */ /* 0x000fd2000784c0ff */
[----:B------:R-:W-:Y:S01]  /*94ac0*/  @!P1 STG.E.U8 desc[UR32][R60.64+0x171], R30 ;  /* 0x0001711e3c009986 */ /* 0x000fe2000c101120 */
[----:B0-----:R-:W-:-:S05]  /*94ad0*/  @!P4 IADD3 R14, P1, R26, R14, RZ ;  /* 0x0000000e1a0ec210 */ /* 0x001fca0007f3e0ff */
[----:B------:R-:W-:Y:S01]  /*94ae0*/  @!P4 IMAD.X R15, R27, 0x1, R15, P1 ;  /* 0x000000011b0fc824 */ /* 0x000fe200008e060f */
[----:B------:R-:W-:Y:S02]  /*94af0*/  LOP3.LUT P6, RZ, R3, 0x80000000, RZ, 0xc0, !PT ;  /* 0x8000000003ff7812 */ /* 0x000fe400078cc0ff */
[----:B------:R-:W-:Y:S01]  /*94b00*/  LOP3.LUT P5, RZ, R9, 0x1000000, RZ, 0xc0, !PT ;  /* 0x0100000009ff7812 */ /* 0x000fe200078ac0ff */
        /* <DEDUP_REMOVED lines=8> */
[----:B------:R-:W-:Y:S02]  /*94b90*/  @!P2 IMAD.X R15, R19, 0x1, R15, P1 ;  /* 0x00000001130fa824 */ /* 0x000fe400008e060f */
[----:B------:R-:W-:-:S03]  /*94ba0*/  FMUL R11, R59, UR27 ;  /* 0x0000001b3b0b7c20 */ /* 0x000fc60008400000 */
[----:B------:R-:W-:Y:S02]  /*94bb0*/  @!P2 STG.E.U8 desc[UR32][R14.64+0x171], R27 ;  /* 0x0001711b0e00a986 */ /* 0x000fe4000c101120 */
[----:B------:R-:W-:Y:S02]  /*94bc0*/  F2FP.SATFINITE.E4M3.F32.PACK_AB_MERGE_C R26, RZ, R11, RZ ;  /* 0x0000000bff1a723e */ /* 0x000fe400048070ff */
[----:B------:R-:W4:Y:S04]  /*94bd0*/  LDL.LU R59, [R1+0x1300] ;  /* 0x00130000013b7983 */ /* 0x000f280000300800 */
[----:B------:R-:W-:Y:S01]  /*94be0*/  @!P6 STG.E.U8 desc[UR32][R56.64+0x178], R26 ;  /* 0x0001781a3800e986 */ /* 0x000fe2000c101120 */
[----:B--2---:R-:W-:-:S03]  /*94bf0*/  FMUL R11, R54, UR27 ;  /* 0x0000001b360b7c20 */ /* 0x004fc60008400000 */
[----:B------:R-:W2:Y:S02]  /*94c00*/  LDL.LU R54, [R1+0x1304] ;  /* 0x0013040001367983 */ /* 0x000ea40000300800 */
[----:B------:R-:W-:-:S05]  /*94c10*/  F2FP.SATFINITE.E4M3.F32.PACK_AB_MERGE_C R30, RZ, R11, RZ ;  /* 0x0000000bff1e723e */ /* 0x000fca00048070ff */
[----:B------:R0:W-:Y:S04]  /*94c20*/  @!P5 STG.E.U8 desc[UR32][R12.64+0x179], R30 ;  /* 0x0001791e0c00d986 */ /* 0x0001e8000c101120 */
[----:B0-----:R-:W2:Y:S01]  /*94c30*/  LDL.LU.64 R12, [R1+0x14a0] ;  /* 0x0014a000010c7983 */ /* 0x001ea20000300a00 */
[----:B---3--:R-:W-:-:S03]  /*94c40*/  FMUL R11, R55, UR27 ;  /* 0x0000001b370b7c20 */ /* 0x008fc60008400000 */
[----:B------:R-:W3:Y:S01]  /*94c50*/  LDL.LU R55, [R1+0x1308] ;  /* 0x0013080001377983 */ /* 0x000ee20000300800 */
[C---:B------:R-:W-:Y:S02]  /*94c60*/  LOP3.LUT P0, RZ, R9.reuse, 0x4000000, RZ, 0xc0, !PT ;  /* 0x0400000009ff7812 */ /* 0x040fe4000780c0ff */
[C---:B------:R-:W-:Y:S02]  /*94c70*/  LOP3.LUT P3, RZ, R9.reuse, 0x8000000, RZ, 0xc0, !PT ;  /* 0x0800000009ff7812 */ /* 0x040fe4000786c0ff */
[----:B------:R-:W-:-:S09]  /*94c80*/  LOP3.LUT P4, RZ, R9, 0x800000, RZ, 0xc0, !PT ;  /* 0x0080000009ff7812 */ /* 0x000fd2000788c0ff */
[----:B------:R-:W0:Y:S01]  /*94c90*/  @!P0 LDC.64 R14, c[0x0][0x5c0] ;  /* 0x00017000ff0e8b82 */ /* 0x000e220000000a00 */
[----:B------:R-:W-:-:S07]  /*94ca0*/  ISETP.LT.OR P1, PT, R28, 0xc1, !P4 ;  /* 0x000000c11c00780c */ /* 0x000fce0006721670 */
[----:B------:R-:W1:Y:S08]  /*94cb0*/  @!P3 LDC.64 R18, c[0x0][0x5c0] ;  /* 0x00017000ff12bb82 */ /* 0x000e700000000a00 */
[----:B------:R-:W2:Y:S01]  /*94cc0*/  @!P1 LDC.64 R20, c[0x0][0x5c0] ;  /* 0x00017000ff149b82 */ /* 0x000ea20000000a00 */
[----:B0-----:R-:W-:-:S05]  /*94cd0*/  @!P0 IADD3 R14, P2, R22, R14, RZ ;  /* 0x0000000e160e8210 */ /* 0x001fca0007f5e0ff */
[----:B------:R-:W-:Y:S01]  /*94ce0*/  @!P0 IMAD.X R15, R23, 0x1, R15, P2 ;  /* 0x00000001170f8824 */ /* 0x000fe200010e060f */
[----:B------:R-:W-:Y:S02]  /*94cf0*/  ISETP.LT.OR P2, PT, R28, 0xc2, !P4 ;  /* 0x000000c21c00780c */ /* 0x000fe40006741670 */
[----:B------:R-:W-:-:S05]  /*94d00*/  F2FP.SATFINITE.E4M3.F32.PACK_AB_MERGE_C R23, RZ, R11, RZ ;  /* 0x0000000bff17723e */ /* 0x000fca00048070ff */
[----:B------:R0:W-:Y:S01]  /*94d10*/  @!P0 STG.E.U8 desc[UR32][R14.64+0x178], R23 ;  /* 0x000178170e008986 */ /* 0x0001e2000c101120 */
[----:B-1----:R-:W-:-:S05]  /*94d20*/  @!P3 IADD3 R18, P0, R17, R18, RZ ;  /* 0x000000121112b210 */ /* 0x002fca0007f1e0ff */
[----:B------:R-:W-:Y:S02]  /*94d30*/  @!P3 IMAD.X R19, R16, 0x1, R19, P0 ;  /* 0x000000011013b824 */ /* 0x000fe400000e0613 */
[----:B------:R-:W1:Y:S01]  /*94d40*/  @!P2 LDC.64 R16, c[0x0][0x5c0] ;  /* 0x00017000ff10ab82 */ /* 0x000e620000000a00 */
[----:B0-----:R-:W-:Y:S02]  /*94d50*/  @!P1 IMAD.MOV.U32 R14, RZ, RZ, R24 ;  /* 0x000000ffff0e9224 */ /* 0x001fe400078e0018 */
[--C-:B------:R-:W-:Y:S02]  /*94d60*/  @!P1 IMAD.MOV.U32 R15, RZ, RZ, R29.reuse ;  /* 0x000000ffff0f9224 */ /* 0x100fe400078e001d */
[----:B------:R-:W-:Y:S01]  /*94d70*/  @!P2 IMAD.MOV.U32 R23, RZ, RZ, R29 ;  /* 0x000000ffff17a224 */ /* 0x000fe200078e001d */
[----:B------:R-:W-:Y:S01]  /*94d80*/  LOP3.LUT P5, RZ, R9, 0x400000, RZ, 0xc0, !PT ;  /* 0x0040000009ff7812 */ /* 0x000fe200078ac0ff */
[----:B------:R-:W-:Y:S01]  /*94d90*/  BSSY B1, `(.L_x_136) ;  /* 0x0000029000017945 */ /* 0x000fe20003800000 */
[----:B----4-:R-:W-:-:S05]  /*94da0*/  FMUL R11, R58, UR27 ;  /* 0x0000001b3a0b7c20 */ /* 0x010fca0008400000 */
[----:B------:R-:W-:-:S05]  /*94db0*/  F2FP.SATFINITE.E4M3.F32.PACK_AB_MERGE_C R27, RZ, R11, RZ ;  /* 0x0000000bff1b723e */ /* 0x000fca00048070ff */
[----:B------:R0:W-:Y:S01]  /*94dc0*/  @!P3 STG.E.U8 desc[UR32][R18.64+0x179], R27 ;  /* 0x0001791b1200b986 */ /* 0x0001e2000c101120 */
[----:B------:R-:W-:Y:S01]  /*94dd0*/  ISETP.LT.OR P3, PT, R28, 0xc9, !P4 ;  /* 0x000000c91c00780c */ /* 0x000fe20006761670 */
[----:B------:R-:W-:-:S05]  /*94de0*/  FMUL R11, R59, UR27 ;  /* 0x0000001b3b0b7c20 */ /* 0x000fca0008400000 */
[----:B------:R-:W-:Y:S01]  /*94df0*/  F2FP.SATFINITE.E4M3.F32.PACK_AB_MERGE_C R31, RZ, R11, RZ ;  /* 0x0000000bff1f723e */ /* 0x000fe200048070ff */
[----:B--2---:R-:W-:-:S04]  /*94e00*/  @!P1 IMAD.WIDE.U32 R14, R12, 0x180, R14 ;  /* 0x000001800c0e9825 */ /* 0x004fc800078e000e */
[----:B------:R-:W-:Y:S01]  /*94e10*/  @!P1 IMAD R22, R13, 0x180, RZ ;  /* 0x000001800d169824 */ /* 0x000fe200078e02ff */
[----:B------:R-:W-:-:S04]  /*94e20*/  @!P1 IADD3 R20, P0, R14, R20, RZ ;  /* 0x000000140e149210 */ /* 0x000fc80007f1e0ff */
[----:B------:R-:W-:Y:S02]  /*94e30*/  @!P1 IADD3.X R21, R21, R15, R22, P0, !PT ;  /* 0x0000000f15159210 */ /* 0x000fe400007fe416 */
[----:B------:R-:W-:Y:S01]  /*94e40*/  ISETP.LT.OR P0, PT, R28, 0xca, !P4 ;  /* 0x000000ca1c00780c */ /* 0x000fe20006701670 */
[----:B------:R-:W-:Y:S01]  /*94e50*/  @!P2 IMAD.MOV.U32 R22, RZ, RZ, R24 ;  /* 0x000000ffff16a224 */ /* 0x000fe200078e0018 */
[----:B------:R-:W2:Y:S03]  /*94e60*/  @!P3 LDC.64 R14, c[0x0][0x5c0] ;  /* 0x00017000ff0ebb82 */ /* 0x000ea60000000a00 */
[----:B------:R-:W-:Y:S01]  /*94e70*/  @!P2 IMAD.WIDE.U32 R22, R12, 0x180, R22 ;  /* 0x000001800c16a825 */ /* 0x000fe200078e0016 */
[----:B------:R-:W-:Y:S03]  /*94e80*/  @!P1 STG.E.U8 desc[UR32][R20.64+0xc0], R31 ;  /* 0x0000c01f14009986 */ /* 0x000fe6000c101120 */
[----:B------:R-:W-:Y:S01]  /*94e90*/  @!P2 IMAD R26, R13, 0x180, RZ ;  /* 0x000001800d1aa824 */ /* 0x000fe200078e02ff */
[----:B-1----:R-:W-:-:S03]  /*94ea0*/  @!P2 IADD3 R16, P1, R22, R16, RZ ;  /* 0x000000101610a210 */ /* 0x002fc60007f3e0ff */
[----:B0-----:R-:W0:Y:S01]  /*94eb0*/  @!P0 LDC.64 R18, c[0x0][0x5c0] ;  /* 0x00017000ff128b82 */ /* 0x001e220000000a00 */
[----:B------:R-:W-:Y:S01]  /*94ec0*/  @!P2 IADD3.X R17, R17, R23, R26, P1, !PT ;  /* 0x000000171111a210 */ /* 0x000fe20000ffe41a */
[----:B------:R-:W-:Y:S01]  /*94ed0*/  FMUL R11, R54, UR27 ;  /* 0x0000001b360b7c20 */ /* 0x000fe20008400000 */
[----:B------:R-:W-:-:S04]  /*94ee0*/  ISETP.LT.OR P1, PT, R28, 0xc1, !P5 ;  /* 0x000000c11c00780c */ /* 0x000fc80006f21670 */
[----:B------:R-:W-:Y:S01]  /*94ef0*/  F2FP.SATFINITE.E4M3.F32.PACK_AB_MERGE_C R27, RZ, R11, RZ ;  /* 0x0000000bff1b723e */ /* 0x000fe200048070ff */
[----:B---3--:R-:W-:-:S04]  /*94f00*/  FMUL R11, R55, UR27 ;  /* 0x0000001b370b7c20 */ /* 0x008fc80008400000 */
[----:B------:R1:W-:Y:S01]  /*94f10*/  @!P2 STG.E.U8 desc[UR32][R16.64+0xc1], R27 ;  /* 0x0000c11b1000a986 */ /* 0x0003e2000c101120 */
[----:B------:R-:W-:Y:S01]  /*94f20*/  F2FP.SATFINITE.E4M3.F32.PACK_AB_MERGE_C R11, RZ, R11, RZ ;  /* 0x0000000bff0b723e */ /* 0x000fe200048070ff */
[----:B-1----:R-:W-:Y:S02]  /*94f30*/  @!P3 IMAD.MOV.U32 R16, RZ, RZ, R24 ;  /* 0x000000ffff10b224 */ /* 0x002fe400078e0018 */
[----:B------:R-:W-:Y:S02]  /*94f40*/  @!P3 IMAD.MOV.U32 R17, RZ, RZ, R29 ;  /* 0x000000ffff11b224 */ /* 0x000fe400078e001d */
[----:B------:R-:W-:Y:S01]  /*94f50*/  @!P3 IMAD.WIDE.U32 R22, R12, 0x180, R16 ;  /* 0x000001800c16b825 */ /* 0x000fe200078e0010 */
[----:B0-2---:R-:W-:Y:S06]  /*94f60*/  @P1 BRA `(.L_x_137) ;  /* 0x00000000002c1947 */ /* 0x005fec0003800000 */
[----:B------:R-:W-:Y:S01]  /*94f70*/  IMAD.MOV.U32 R16, RZ, RZ, R24 ;  /* 0x000000ffff107224 */ /* 0x000fe200078e0018 */
[----:B------:R-:W-:Y:S01]  /*94f80*/  ULDC.64 UR14, c[0x0][0x5c0] ;  /* 0x00017000000e7ab9 */ /* 0x000fe20000000a00 */
[----:B------:R-:W-:Y:S02]  /*94f90*/  IMAD.MOV.U32 R17, RZ, RZ, R29 ;  /* 0x000000ffff117224 */ /* 0x000fe400078e001d */
[----:B------:R-:W-:Y:S02]  /*94fa0*/  IMAD R21, R13, 0x180, RZ ;  /* 0x000001800d157824 */ /* 0x000fe400078e02ff */
[----:B------:R-:W-:-:S04]  /*94fb0*/  IMAD.WIDE.U32 R16, R12, 0x180, R16 ;  /* 0x000001800c107825 */ /* 0x000fc800078e0010 */
[----:B------:R-:W-:Y:S02]  /*94fc0*/  IMAD.U32 R27, RZ, RZ, UR14 ;  /* 0x0000000eff1b7e24 */ /* 0x000fe4000f8e00ff */
[----:B------:R-:W-:Y:S02]  /*94fd0*/  IMAD.U32 R20, RZ, RZ, UR15 ;  /* 0x0000000fff147e24 */ /* 0x000fe4000f8e00ff */
[----:B------:R-:W-:Y:S01]  /*94fe0*/  IMAD.IADD R21, R17, 0x1, R21 ;  /* 0x0000000111157824 */ /* 0x000fe200078e0215 */
[----:B------:R-:W-:-:S04]  /*94ff0*/  IADD3 R16, P1, P2, R16, UR11, R27 ;  /* 0x0000000b10107c10 */ /* 0x000fc8000fa3e01b */
[----:B------:R-:W-:-:S05]  /*95000*/  IADD3.X R17, R21, UR10, R20, P1, P2 ;  /* 0x0000000a15117c10 */ /* 0x000fca0008fe4414 */
[----:B------:R0:W-:Y:S04]  /*95010*/  STG.E.U8 desc[UR32][R16.64+0xc0], R11 ;  /* 0x0000c00b10007986 */ /* 0x0001e8000c101120 */
.L_x_137:
[----:B------:R-:W-:Y:S05]  /*95020*/  BSYNC B1 ;  /* 0x0000000000017941 */ /* 0x000fea0003800000 */
.L_x_136:
[----:B0-----:R-:W2:Y:S01]  /*95030*/  LDL.LU R11, [R1+0x130c] ;  /* 0x00130c00010b7983 */ /* 0x001ea20000300800 */
[----:B------:R-:W-:Y:S01]  /*95040*/  ISETP.LT.OR P1, PT, R28, 0xc2, !P5 ;  /* 0x000000c21c00780c */ /* 0x000fe20006f21670 */
[----:B------:R-:W-:Y:S01]  /*95050*/  @!P3 IMAD R17, R13, 0x180, RZ ;  /* 0x000001800d11b824 */ /* 0x000fe200078e02ff */
[----:B------:R-:W-:Y:S01]  /*95060*/  @!P3 IADD3 R16, P2, R22, R14, RZ ;  /* 0x0000000e1610b210 */ /* 0x000fe20007f5e0ff */
[----:B------:R-:W-:Y:S03]  /*95070*/  BSSY B1, `(.L_x_138) ;  /* 0x0000010000017945 */ /* 0x000fe60003800000 */
[----:B------:R-:W-:Y:S01]  /*95080*/  @!P3 IADD3.X R17, R15, R23, R17, P2, !PT ;  /* 0x000000170f11b210 */ /* 0x000fe200017fe411 */
[----:B--2---:R-:W-:-:S05]  /*95090*/  FMUL R11, R11, UR27 ;  /* 0x0000001b0b0b7c20 */ /* 0x004fca0008400000 */
[----:B------:R-:W-:Y:S01]  /*950a0*/  F2FP.SATFINITE.E4M3.F32.PACK_AB_MERGE_C R11, RZ, R11, RZ ;  /* 0x0000000bff0b723e */ /* 0x000fe200048070ff */
[----:B------:R-:W-:Y:S06]  /*950b0*/  @P1 BRA `(.L_x_139) ;  /* 0x00000000002c1947 */ /* 0x000fec0003800000 */
        /* <DEDUP_REMOVED lines=11> */
.L_x_139:
[----:B------:R-:W-:Y:S05]  /*95170*/  BSYNC B1 ;  /* 0x0000000000017941 */ /* 0x000fea0003800000 */
.L_x_138:
[----:B0-----:R-:W2:Y:S04]  /*95180*/  LDL.LU R11, [R1+0x1310] ;  /* 0x00131000010b7983 */ /* 0x001ea80000300800 */
[----:B------:R-:W3:Y:S04]  /*95190*/  LDL.LU R26, [R1+0x1314] ;  /* 0x00131400011a7983 */ /* 0x000ee80000300800 */
[----:B------:R-:W4:Y:S01]  /*951a0*/  LDL.LU R30, [R1+0x1318] ;  /* 0x00131800011e7983 */ /* 0x000f220000300800 */
[----:B------:R-:W-:Y:S01]  /*951b0*/  @!P0 IMAD.MOV.U32 R22, RZ, RZ, R24 ;  /* 0x000000ffff168224 */ /* 0x000fe200078e0018 */
[C---:B------:R-:W-:Y:S01]  /*951c0*/  ISETP.LT.OR P2, PT, R28.reuse, 0xd1, !P4 ;  /* 0x000000d11c00780c */ /* 0x040fe20006741670 */
[----:B------:R-:W-:Y:S01]  /*951d0*/  @!P0 IMAD.MOV.U32 R23, RZ, RZ, R29 ;  /* 0x000000ffff178224 */ /* 0x000fe200078e001d */
[----:B------:R-:W-:Y:S01]  /*951e0*/  ISETP.LT.OR P1, PT, R28, 0xd2, !P4 ;  /* 0x000000d21c00780c */ /* 0x000fe20006721670 */
[----:B------:R-:W-:Y:S01]  /*951f0*/  BSSY B1, `(.L_x_140) ;  /* 0x000001f000017945 */ /* 0x000fe20003800000 */
[----:B------:R-:W-:-:S09]  /*95200*/  @!P0 IMAD.WIDE.U32 R22, R12, 0x180, R22 ;  /* 0x000001800c168825 */ /* 0x000fd200078e0016 */
[----:B------:R-:W0:Y:S08]  /*95210*/  @!P2 LDC.64 R20, c[0x0][0x5c0] ;  /* 0x00017000ff14ab82 */ /* 0x000e300000000a00 */
[----:B------:R-:W1:Y:S01]  /*95220*/  @!P1 LDC.64 R14, c[0x0][0x5c0] ;  /* 0x00017000ff0e9b82 */ /* 0x000e620000000a00 */
[----:B--2---:R-:W-:-:S05]  /*95230*/  FMUL R11, R11, UR27 ;  /* 0x0000001b0b0b7c20 */ /* 0x004fca0008400000 */
[----:B------:R-:W-:Y:S01]  /*95240*/  F2FP.SATFINITE.E4M3.F32.PACK_AB_MERGE_C R27, RZ, R11, RZ ;  /* 0x0000000bff1b723e */ /* 0x000fe200048070ff */
[----:B---3--:R-:W-:Y:S01]  /*95250*/  FMUL R11, R26, UR27 ;  /* 0x0000001b1a0b7c20 */ /* 0x008fe20008400000 */
[----:B------:R-:W-:-:S03]  /*95260*/  @!P0 IMAD R26, R13, 0x180, RZ ;  /* 0x000001800d1a8824 */ /* 0x000fc600078e02ff */
[----:B------:R2:W-:Y:S01]  /*95270*/  @!P3 STG.E.U8 desc[UR32][R16.64+0xc8], R27 ;  /* 0x0000c81b1000b986 */ /* 0x0005e2000c101120 */
[----:B------:R-:W-:Y:S02]  /*95280*/  @!P0 IADD3 R22, P3, R22, R18, RZ ;  /* 0x0000001216168210 */ /* 0x000fe40007f7e0ff */
[----:B------:R-:W-:Y:S01]  /*95290*/  F2FP.SATFINITE.E4M3.F32.PACK_AB_MERGE_C R31, RZ, R11, RZ ;  /* 0x0000000bff1f723e */ /* 0x000fe200048070ff */
[----:B----4-:R-:W-:Y:S01]  /*952a0*/  FMUL R11, R30, UR27 ;  /* 0x0000001b1e0b7c20 */ /* 0x010fe20008400000 */
[----:B------:R-:W-:Y:S02]  /*952b0*/  @!P0 IADD3.X R23, R19, R23, R26, P3, !PT ;  /* 0x0000001713178210 */ /* 0x000fe40001ffe41a */
[----:B------:R-:W-:Y:S02]  /*952c0*/  ISETP.LT.OR P3, PT, R28, 0xc9, !P5 ;  /* 0x000000c91c00780c */ /* 0x000fe40006f61670 */
[----:B------:R-:W-:Y:S01]  /*952d0*/  F2FP.SATFINITE.E4M3.F32.PACK_AB_MERGE_C R11, RZ, R11, RZ ;  /* 0x0000000bff0b723e */ /* 0x000fe200048070ff */
[----:B------:R3:W-:Y:S01]  /*952e0*/  @!P0 STG.E.U8 desc[UR32][R22.64+0xc9], R31 ;  /* 0x0000c91f16008986 */ /* 0x0007e2000c101120 */
[----:B--2---:R-:W-:-:S02]  /*952f0*/  @!P2 IMAD.MOV.U32 R16, RZ, RZ, R24 ;  /* 0x000000ffff10a224 */ /* 0x004fc400078e0018 */
[----:B------:R-:W-:Y:S02]  /*95300*/  @!P2 IMAD.MOV.U32 R17, RZ, RZ, R29 ;  /* 0x000000ffff11a224 */ /* 0x000fe400078e001d */
[----:B------:R-:W-:-:S05]  /*95310*/  @!P2 IMAD.WIDE.U32 R18, R12, 0x180, R16 ;  /* 0x000001800c12a825 */ /* 0x000fca00078e0010 */
[----:B01----:R-:W-:Y:S05]  /*95320*/  @P3 BRA `(.L_x_141) ;  /* 0x00000000002c3947 */ /* 0x003fea0003800000 */
[----:B------:R-:W-:Y:S01]  /*95330*/  IMAD.MOV.U32 R16, RZ, RZ, R24 ;  /* 0x000000ffff107224 */ /* 0x000fe200078e0018 */
[----:B------:R-:W-:Y:S01]  /*95340*/  ULDC.64 UR14, c[0x0][0x5c0] ;  /* 0x00017000000e7ab9 */ /* 0x000fe20000000a00 */
[----:B------:R-:W-:Y:S02]  /*95350*/  IMAD.MOV.U32 R17, RZ, RZ, R29 ;  /* 0x000000ffff117224 */ /* 0x000fe400078e001d */
[----:B---3--:R-:W-:Y:S02]  /*95360*/  IMAD R23, R13, 0x180, RZ ;  /* 0x000001800d177824 */ /* 0x008fe400078e02ff */
[----:B------:R-:W-:-:S04]  /*95370*/  IMAD.WIDE.U32 R16, R12, 0x180, R16 ;  /* 0x000001800c107825 */ /* 0x000fc800078e0010 */
[----:B------:R-:W-:Y:S02]  /*95380*/  IMAD.U32 R27, RZ, RZ, UR14 ;  /* 0x0000000eff1b7e24 */ /* 0x000fe4000f8e00ff */
[----:B------:R-:W-:Y:S02]  /*95390*/  IMAD.U32 R22, RZ, RZ, UR15 ;  /* 0x0000000fff167e24 */ /* 0x000fe4000f8e00ff */
[----:B------:R-:W-:Y:S01]  /*953a0*/  IMAD.IADD R23, R17, 0x1, R23 ;  /* 0x0000000111177824 */ /* 0x000fe200078e0217 */
[----:B------:R-:W-:-:S04]  /*953b0*/  IADD3 R16, P0, P3, R16, UR11, R27 ;  /* 0x0000000b10107c10 */ /* 0x000fc8000fb1e01b */
[----:B------:R-:W-:-:S05]  /*953c0*/  IADD3.X R17, R23, UR10, R22, P0, P3 ;  /* 0x0000000a17117c10 */ /* 0x000fca00087e6416 */
[----:B------:R0:W-:Y:S04]  /*953d0*/  STG.E.U8 desc[UR32][R16.64+0xc8], R11 ;  /* 0x0000c80b10007986 */ /* 0x0001e8000c101120 */
.L_x_141:
[----:B------:R-:W-:Y:S05]  /*953e0*/  BSYNC B1 ;  /* 0x0000000000017941 */ /* 0x000fea0003800000 */
.L_x_140:
        /* <DEDUP_REMOVED lines=14> */
[----:B---3--:R-:W-:Y:S02]  /*954d0*/  IMAD.U32 R23, RZ, RZ, UR14 ;  /* 0x0000000eff177e24 */ /* 0x008fe4000f8e00ff */
[----:B------:R-:W-:Y:S02]  /*954e0*/  IMAD.U32 R18, RZ, RZ, UR15 ;  /* 0x0000000fff127e24 */ /* 0x000fe4000f8e00ff */
[----:B------:R-:W-:Y:S01]  /*954f0*/  IMAD.IADD R19, R17, 0x1, R19 ;  /* 0x0000000111137824 */ /* 0x000fe200078e0213 */
[----:B------:R-:W-:-:S04]  /*95500*/  IADD3 R16, P0, P3, R16, UR11, R23 ;  /* 0x0000000b10107c10 */ /* 0x000fc8000fb1e017 */
[----:B------:R-:W-:-:S05]  /*95510*/  IADD3.X R17, R19, UR10, R18, P0, P3 ;  /* 0x0000000a13117c10 */ /* 0x000fca00087e6412 */
[----:B------:R0:W-:Y:S04]  /*95520*/  STG.E.U8 desc[UR32][R16.64+0xc9], R11 ;  /* 0x0000c90b10007986 */ /* 0x0001e8000c101120 */
.L_x_143:
[----:B------:R-:W-:Y:S05]  /*95530*/  BSYNC B1 ;  /* 0x0000000000017941 */ /* 0x000fea0003800000 */
.L_x_142:
[----:B0-----:R-:W2:Y:S04]  /*95540*/  LDL.LU R11, [R1+0x1320] ;  /* 0x00132000010b7983 */ /* 0x001ea80000300800 */
[----:B------:R-:W4:Y:S04]  /*95550*/  LDL.LU R26, [R1+0x1324] ;  /* 0x00132400011a7983 */ /* 0x000f280000300800 */
[----:B------:R-:W4:Y:S01]  /*95560*/  LDL.LU R30, [R1+0x1328] ;  /* 0x00132800011e7983 */ /* 0x000f220000300800 */
[----:B---3--:R-:W-:Y:S01]  /*95570*/  @!P1 IMAD.MOV.U32 R22, RZ, RZ, R24 ;  /* 0x000000ffff169224 */ /* 0x008fe200078e0018 */
        /* <DEDUP_REMOVED lines=9> */
[----:B----4-:R-:W-:Y:S01]  /*95610*/  FMUL R11, R26, UR27 ;  /* 0x0000001b1a0b7c20 */ /* 0x010fe20008400000 */
[----:B------:R-:W-:-:S03]  /*95620*/  @!P1 IMAD R26, R13, 0x180, RZ ;  /* 0x000001800d1a9824 */ /* 0x000fc600078e02ff */
[----:B------:R2:W-:Y:S01]  /*95630*/  @!P2 STG.E.U8 desc[UR32][R20.64+0xd0], R27 ;  /* 0x0000d01b1400a986 */ /* 0x0005e2000c101120 */
[----:B------:R-:W-:Y:S01]  /*95640*/  @!P1 IADD3 R22, P2, R22, R14, RZ ;  /* 0x0000000e16169210 */ /* 0x000fe20007f5e0ff */
[----:B------:R-:W-:Y:S01]  /*95650*/  @!P3 IMAD.MOV.U32 R14, RZ, RZ, R24 ;  /* 0x000000ffff0eb224 */ /* 0x000fe200078e0018 */
[----:B------:R-:W-:Y:S01]  /*95660*/  F2FP.SATFINITE.E4M3.F32.PACK_AB_MERGE_C R31, RZ, R11, RZ ;  /* 0x0000000bff1f723e */ /* 0x000fe200048070ff */
[----:B------:R-:W-:Y:S01]  /*95670*/  FMUL R11, R30, UR27 ;  /* 0x0000001b1e0b7c20 */ /* 0x000fe20008400000 */
[----:B------:R-:W-:Y:S01]  /*95680*/  @!P1 IADD3.X R23, R15, R23, R26, P2, !PT ;  /* 0x000000170f179210 */ /* 0x000fe200017fe41a */
[----:B------:R-:W-:Y:S01]  /*95690*/  @!P3 IMAD.MOV.U32 R15, RZ, RZ, R29 ;  /* 0x000000ffff0fb224 */ /* 0x000fe200078e001d */
[----:B------:R-:W-:Y:S02]  /*956a0*/  ISETP.LT.OR P2, PT, R28, 0xd1, !P5 ;  /* 0x000000d11c00780c */ /* 0x000fe40006f41670 */
[----:B------:R-:W-:Y:S01]  /*956b0*/  F2FP.SATFINITE.E4M3.F32.PACK_AB_MERGE_C R11, RZ, R11, RZ ;  /* 0x0000000bff0b723e */ /* 0x000fe200048070ff */
[----:B------:R2:W-:Y:S01]  /*956c0*/  @!P1 STG.E.U8 desc[UR32][R22.64+0xd1], R31 ;  /* 0x0000d11f16009986 */ /* 0x0005e2000c101120 */
[----:B------:R-:W-:-:S09]  /*956d0*/  @!P3 IMAD.WIDE.U32 R14, R12, 0x180, R14 ;  /* 0x000001800c0eb825 */ /* 0x000fd200078e000e */
[----:B01----:R-:W-:Y:S05]  /*956e0*/  @P2 BRA `(.L_x_145) ;  /* 0x00000000002c2947 */ /* 0x003fea0003800000 */
[----:B--2---:R-:W-:Y:S01]  /*956f0*/  IMAD.MOV.U32 R20, RZ, RZ, R24 ;  /* 0x000000ffff147224 */ /* 0x004fe200078e0018 */
        /* <DEDUP_REMOVED lines=10> */
.L_x_145:
[----:B------:R-:W-:Y:S05]  /*957a0*/  BSYNC B1 ;  /* 0x0000000000017941 */ /* 0x000fea0003800000 */
.L_x_144:
[----:B0-----:R-:W3:Y:S01]  /*957b0*/  LDL.LU R11, [R1+0x132c] ;  /* 0x00132c00010b7983 */ /* 0x001ee20000300800 */
[----:B------:R-:W-:Y:S01]  /*957c0*/  ISETP.LT.OR P1, PT, R28, 0xd2, !P5 ;  /* 0x000000d21c00780c */ /* 0x000fe20006f21670 */
[----:B--2---:R-:W-:Y:S01]  /*957d0*/  @!P3 IMAD R21, R13, 0x180, RZ ;  /* 0x000001800d15b824 */ /* 0x004fe200078e02ff */
[----:B------:R-:W-:Y:S01]  /*957e0*/  @!P3 IADD3 R20, P2, R14, R18, RZ ;  /* 0x000000120e14b210 */ /* 0x000fe20007f5e0ff */
[----:B------:R-:W-:Y:S03]  /*957f0*/  BSSY B1, `(.L_x_146) ;  /* 0x0000010000017945 */ /* 0x000fe60003800000 */
[----:B------:R-:W-:Y:S01]  /*95800*/  @!P3 IADD3.X R21, R19, R15, R21, P2, !PT ;  /* 0x0000000f1315b210 */ /* 0x000fe200017fe415 */
[----:B---3--:R-:W-:-:S05]  /*95810*/  FMUL R11, R11, UR27 ;  /* 0x0000001b0b0b7c20 */ /* 0x008fca0008400000 */
        /* <DEDUP_REMOVED lines=13> */
.L_x_147:
[----:B------:R-:W-:Y:S05]  /*958f0*/  BSYNC B1 ;  /* 0x0000000000017941 */ /* 0x000fea0003800000 */
.L_x_146:
[----:B0-----:R-:W2:Y:S04]  /*95900*/  LDL.LU R11, [R1+0x1330] ;  /* 0x00133000010b7983 */ /* 0x001ea80000300800 */
[----:B------:R-:W3:Y:S04]  /*95910*/  LDL.LU R26, [R1+0x1334] ;  /* 0x00133400011a7983 */ /* 0x000ee80000300800 */
[----:B------:R-:W4:Y:S01]  /*95920*/  LDL.LU R30, [R1+0x1338] ;  /* 0x00133800011e7983 */ /* 0x000f220000300800 */
[C---:B------:R-:W-:Y:S01]  /*95930*/  ISETP.LT.OR P2, PT, R28.reuse, 0xe1, !P4 ;  /* 0x000000e11c00780c */ /* 0x040fe20006741670 */
[----:B------:R-:W-:Y:S01]  /*95940*/  @!P0 IMAD.MOV.U32 R22, RZ, RZ, R24 ;  /* 0x000000ffff168224 */ /* 0x000fe200078e0018 */
[----:B------:R-:W-:Y:S01]  /*95950*/  ISETP.LT.OR P1, PT, R28, 0xe2, !P4 ;  /* 0x000000e21c00780c */ /* 0x000fe20006721670 */
[----:B------:R-:W-:Y:S01]  /*95960*/  @!P0 IMAD.MOV.U32 R23, RZ, RZ, R29 ;  /* 0x000000ffff178224 */ /* 0x000fe200078e001d */
[----:B------:R-:W-:Y:S01]  /*95970*/  BSSY B1, `(.L_x_148) ;  /* 0x000001f000017945 */ /* 0x000fe20003800000 */
[----:B------:R-:W-:-:S08]  /*95980*/  @!P0 IMAD.WIDE.U32 R22, R12, 0x180, R22 ;  /* 0x000001800c168825 */ /* 0x000fd000078e0016 */
[----:B------:R-:W0:Y:S08]  /*95990*/  @!P2 LDC.64 R18, c[0x0][0x5c0] ;  /* 0x00017000ff12ab82 */ /* 0x000e300000000a00 */
[----:B------:R-:W1:Y:S01]  /*959a0*/  @!P1 LDC.64 R14, c[0x0][0x5c0] ;  /* 0x00017000ff0e9b82 */ /* 0x000e620000000a00 */
[----:B--2---:R-:W-:-:S05]  /*959b0*/  FMUL R11, R11, UR27 ;  /* 0x0000001b0b0b7c20 */ /* 0x004fca0008400000 */
[----:B------:R-:W-:Y:S01]  /*959c0*/  F2FP.SATFINITE.E4M3.F32.PACK_AB_MERGE_C R27, RZ, R11, RZ ;  /* 0x0000000bff1b723e */ /* 0x000fe200048070ff */
[----:B---3--:R-:W-:Y:S01]  /*959d0*/  FMUL R11, R26, UR27 ;  /* 0x0000001b1a0b7c20 */ /* 0x008fe20008400000 */
[----:B------:R-:W-:-:S03]  /*959e0*/  @!P0 IMAD R26, R13, 0x180, RZ ;  /* 0x000001800d1a8824 */ /* 0x000fc600078e02ff */
[----:B------:R-:W-:Y:S01]  /*959f0*/  @!P3 STG.E.U8 desc[UR32][R20.64+0xd8], R27 ;  /* 0x0000d81b1400b986 */ /* 0x000fe2000c101120 */
[----:B------:R-:W-:Y:S02]  /*95a00*/  @!P0 IADD3 R16, P3, R22, R16, RZ ;  /* 0x0000001016108210 */ /* 0x000fe40007f7e0ff */
[----:B------:R-:W-:Y:S01]  /*95a10*/  F2FP.SATFINITE.E4M3.F32.PACK_AB_MERGE_C R31, RZ, R11, RZ ;  /* 0x0000000bff1f723e */ /* 0x000fe200048070ff */
[----:B----4-:R-:W-:Y:S01]  /*95a20*/  FMUL R11, R30, UR27 ;  /* 0x0000001b1e0b7c20 */ /* 0x010fe20008400000 */
[----:B------:R-:W-:Y:S02]  /*95a30*/  @!P0 IADD3.X R17, R17, R23, R26, P3, !PT ;  /* 0x0000001711118210 */ /* 0x000fe40001ffe41a */
[----:B------:R-:W-:Y:S02]  /*95a40*/  ISETP.LT.OR P3, PT, R28, 0xd9, !P5 ;  /* 0x000000d91c00780c */ /* 0x000fe40006f61670 */
[----:B------:R-:W-:Y:S01]  /*95a50*/  F2FP.SATFINITE.E4M3.F32.PACK_AB_MERGE_C R11, RZ, R11, RZ ;  /* 0x0000000bff0b723e */ /* 0x000fe200048070ff */
[----:B------:R2:W-:Y:S02]  /*95a60*/  @!P0 STG.E.U8 desc[UR32][R16.64+0xd9], R31 ;  /* 0x0000d91f10008986 */ /* 0x0005e4000c101120 */
[----:B--2---:R-:W-:-:S02]  /*95a70*/  @!P2 IMAD.MOV.U32 R16, RZ, RZ, R24 ;  /* 0x000000ffff10a224 */ /* 0x004fc400078e0018 */
[----:B------:R-:W-:Y:S02]  /*95a80*/  @!P2 IMAD.MOV.U32 R17, RZ, RZ, R29 ;  /* 0x000000ffff11a224 */ /* 0x000fe400078e001d */
[----:B------:R-:W-:-:S04]  /*95a90*/  @!P2 IMAD.WIDE.U32 R22, R12, 0x180, R16 ;  /* 0x000001800c16a825 */ /* 0x000fc800078e0010 */
[----:B01----:R-:W-:Y:S05]  /*95aa0*/  @P3 BRA `(.L_x_149) ;  /* 0x00000000002c3947 */ /* 0x003fea0003800000 */
        /* <DEDUP_REMOVED lines=11> */
.L_x_149:
[----:B------:R-:W-:Y:S05]  /*95b60*/  BSYNC B1 ;  /* 0x0000000000017941 */ /* 0x000fea0003800000 */
.L_x_148:
        /* <DEDUP_REMOVED lines=20> */
.L_x_151:
[----:B------:R-:W-:Y:S05]  /*95cb0*/  BSYNC B1 ;  /* 0x0000000000017941 */ /* 0x000fea0003800000 */
.L_x_150:
        /* <DEDUP_REMOVED lines=38> */
.L_x_153:
[----:B------:R-:W-:Y:S05]  /*95f20*/  BSYNC B1 ;  /* 0x0000000000017941 */ /* 0x000fea0003800000 */
.L_x_152:
        /* <DEDUP_REMOVED lines=20> */
.L_x_155:
[----:B------:R-:W-:Y:S05]  /*96070*/  BSYNC B1 ;  /* 0x0000000000017941 */ /* 0x000fea0003800000 */
.L_x_154:
        /* <DEDUP_REMOVED lines=38> */
.L_x_157:
[----:B------:R-:W-:Y:S05]  /*962e0*/  BSYNC B1 ;  /* 0x0000000000017941 */ /* 0x000fea0003800000 */
.L_x_156:
        /* <DEDUP_REMOVED lines=20> */
.L_x_159:
[----:B------:R-:W-:Y:S05]  /*96430*/  BSYNC B1 ;  /* 0x0000000000017941 */ /* 0x000fea0003800000 */
.L_x_158:
        /* <DEDUP_REMOVED lines=38> */
.L_x_161:
[----:B------:R-:W-:Y:S05]  /*966a0*/  BSYNC B1 ;  /* 0x0000000000017941 */ /* 0x000fea0003800000 */
.L_x_160:
        /* <DEDUP_REMOVED lines=20> */
.L_x_163:
[----:B------:R-:W-:Y:S05]  /*967f0*/  BSYNC B1 ;  /* 0x0000000000017941 */ /* 0x000fea0003800000 */
.L_x_162:
        /* <DEDUP_REMOVED lines=38> */
.L_x_165:
[----:B------:R-:W-:Y:S05]  /*96a60*/  BSYNC B1 ;  /* 0x0000000000017941 */ /* 0x000fea0003800000 */
.L_x_164:
        /* <DEDUP_REMOVED lines=20> */
.L_x_167:
[----:B------:R-:W-:Y:S05]  /*96bb0*/  BSYNC B1 ;  /* 0x0000000000017941 */ /* 0x000fea0003800000 */
.L_x_166:
        /* <DEDUP_REMOVED lines=38> */
.L_x_169:
[----:B------:R-:W-:Y:S05]  /*96e20*/  BSYNC B1 ;  /* 0x0000000000017941 */ /* 0x000fea0003800000 */
.L_x_168:
        /* <DEDUP_REMOVED lines=20> */
.L_x_171:
[----:B------:R-:W-:Y:S05]  /*96f70*/  BSYNC B1 ;  /* 0x0000000000017941 */ /* 0x000fea0003800000 */
.L_x_170:
        /* <DEDUP_REMOVED lines=38> */
.L_x_173:
[----:B------:R-:W-:Y:S05]  /*971e0*/  BSYNC B1 ;  /* 0x0000000000017941 */ /* 0x000fea0003800000 */
.L_x_172:
        /* <DEDUP_REMOVED lines=20> */
.L_x_175:
[----:B------:R-:W-:Y:S05]  /*97330*/  BSYNC B1 ;  /* 0x0000000000017941 */ /* 0x000fea0003800000 */
.L_x_174:
        /* <DEDUP_REMOVED lines=38> */
.L_x_177:
[----:B------:R-:W-:Y:S05]  /*975a0*/  BSYNC B1 ;  /* 0x0000000000017941 */ /* 0x000fea0003800000 */
.L_x_176:
        /* <DEDUP_REMOVED lines=20> */
.L_x_179:
[----:B------:R-:W-:Y:S05]  /*976f0*/  BSYNC B1 ;  /* 0x0000000000017941 */ /* 0x000fea0003800000 */
.L_x_178:
        /* <DEDUP_REMOVED lines=38> */
.L_x_181:
[----:B------:R-:W-:Y:S05]  /*97960*/  BSYNC B1 ;  /* 0x0000000000017941 */ /* 0x000fea0003800000 */
.L_x_180:
        /* <DEDUP_REMOVED lines=20> */
.L_x_183:
[----:B------:R-:W-:Y:S05]  /*97ab0*/  BSYNC B1 ;  /* 0x0000000000017941 */ /* 0x000fea0003800000 */
.L_x_182:
        /* <DEDUP_REMOVED lines=38> */
.L_x_185:
[----:B------:R-:W-:Y:S05]  /*97d20*/  BSYNC B1 ;  /* 0x0000000000017941 */ /* 0x000fea0003800000 */
.L_x_184:
        /* <DEDUP_REMOVED lines=20> */
.L_x_187:
[----:B------:R-:W-:Y:S05]  /*97e70*/  BSYNC B1 ;  /* 0x0000000000017941 */ /* 0x000fea0003800000 */
.L_x_186:
        /* <DEDUP_REMOVED lines=38> */
.L_x_189:
[----:B------:R-:W-:Y:S05]  /*980e0*/  BSYNC B1 ;  /* 0x0000000000017941 */ /* 0x000fea0003800000 */
.L_x_188:
        /* <DEDUP_REMOVED lines=20> */
.L_x_191:
[----:B------:R-:W-:Y:S05]  /*98230*/  BSYNC B1 ;  /* 0x0000000000017941 */ /* 0x000fea0003800000 */
.L_x_190:
        /* <DEDUP_REMOVED lines=38> */
.L_x_193:
[----:B------:R-:W-:Y:S05]  /*984a0*/  BSYNC B1 ;  /* 0x0000000000017941 */ /* 0x000fea0003800000 */
.L_x_192:
        /* <DEDUP_REMOVED lines=20> */
.L_x_195:
[----:B------:R-:W-:Y:S05]  /*985f0*/  BSYNC B1 ;  /* 0x0000000000017941 */ /* 0x000fea0003800000 */
.L_x_194:
        /* <DEDUP_REMOVED lines=38> */
.L_x_197:
[----:B------:R-:W-:Y:S05]  /*98860*/  BSYNC B1 ;  /* 0x0000000000017941 */ /* 0x000fea0003800000 */
.L_x_196:
        /* <DEDUP_REMOVED lines=20> */
.L_x_199:
[----:B------:R-:W-:Y:S05]  /*989b0*/  BSYNC B1 ;  /* 0x0000000000017941 */ /* 0x000fea0003800000 */
.L_x_198:
        /* <DEDUP_REMOVED lines=38> */
.L_x_201:
[----:B------:R-:W-:Y:S05]  /*98c20*/  BSYNC B1 ;  /* 0x0000000000017941 */ /* 0x000fea0003800000 */
.L_x_200:
        /* <DEDUP_REMOVED lines=20> */
.L_x_203:
[----:B------:R-:W-:Y:S05]  /*98d70*/  BSYNC B1 ;  /* 0x0000000000017941 */ /* 0x000fea0003800000 */
.L_x_202:
        /* <DEDUP_REMOVED lines=38> */
.L_x_205:
[----:B------:R-:W-:Y:S05]  /*98fe0*/  BSYNC B1 ;  /* 0x0000000000017941 */ /* 0x000fea0003800000 */
.L_x_204:
        /* <DEDUP_REMOVED lines=20> */
.L_x_207:
[----:B------:R-:W-:Y:S05]  /*99130*/  BSYNC B1 ;  /* 0x0000000000017941 */ /* 0x000fea0003800000 */
.L_x_206:
        /* <DEDUP_REMOVED lines=38> */
.L_x_209:
[----:B------:R-:W-:Y:S05]  /*993a0*/  BSYNC B1 ;  /* 0x0000000000017941 */ /* 0x000fea0003800000 */
.L_x_208:
        /* <DEDUP_REMOVED lines=20> */
.L_x_211:
[----:B------:R-:W-:Y:S05]  /*994f0*/  BSYNC B1 ;  /* 0x0000000000017941 */ /* 0x000fea0003800000 */
.L_x_210:
        /* <DEDUP_REMOVED lines=38> */
.L_x_213:
[----:B------:R-:W-:Y:S05]  /*99760*/  BSYNC B1 ;  /* 0x0000000000017941 */ /* 0x000fea0003800000 */
.L_x_212:
        /* <DEDUP_REMOVED lines=20> */
.L_x_215:
[----:B------:R-:W-:Y:S05]  /*998b0*/  BSYNC B1 ;  /* 0x0000000000017941 */ /* 0x000fea0003800000 */
.L_x_214:
        /* <DEDUP_REMOVED lines=38> */
.L_x_217:
[----:B------:R-:W-:Y:S05]  /*99b20*/  BSYNC B1 ;  /* 0x0000000000017941 */ /* 0x000fea0003800000 */
.L_x_216:
        /* <DEDUP_REMOVED lines=20> */
.L_x_219:
[----:B------:R-:W-:Y:S05]  /*99c70*/  BSYNC B1 ;  /* 0x0000000000017941 */ /* 0x000fea0003800000 */
.L_x_218:
[----:B0-----:R-:W2:Y:S04]  /*99c80*/  LDL.LU R11, [R1+0x1450] ;  /* 0x00145000010b7983 */ /* 0x001ea80000300800 */
[----:B------:R-:W3:Y:S04]  /*99c90*/  LDL.LU R21, [R1+0x1454] ;  /* 0x0014540001157983 */ /* 0x000ee80000300800 */
[----:B------:R-:W4:Y:S01]  /*99ca0*/  LDL.LU R20, [R1+0x1458] ;  /* 0x0014580001147983 */ /* 0x000f220000300800 */
[----:B------:R-:W-:Y:S01]  /*99cb0*/  @!P0 IMAD.MOV.U32 R14, RZ, RZ, R24 ;  /* 0x000000ffff0e8224 */ /* 0x000fe200078e0018 */
[C---:B------:R-:W-:Y:S01]  /*99cc0*/  ISETP.LT.OR P2, PT, R28.reuse, 0x171, !P4 ;  /* 0x000001711c00780c */ /* 0x040fe20006741670 */
[----:B------:R-:W-:Y:S01]  /*99cd0*/  @!P0 IMAD.MOV.U32 R15, RZ, RZ, R29 ;  /* 0x000000ffff0f8224 */ /* 0x000fe200078e001d */
[----:B------:R-:W-:Y:S01]  /*99ce0*/  ISETP.LT.OR P1, PT, R28, 0x172, !P4 ;  /* 0x000001721c00780c */ /* 0x000fe20006721670 */
[----:B------:R-:W-:Y:S01]  /*99cf0*/  @!P0 IMAD R18, R13, 0x180, RZ ;  /* 0x000001800d128824 */ /* 0x000fe200078e02ff */
[----:B------:R-:W-:Y:S01]  /*99d00*/  BSSY B1, `(.L_x_220) ;  /* 0x000001b000017945 */ /* 0x000fe20003800000 */
[----:B------:R-:W-:-:S08]  /*99d10*/  @!P0 IMAD.WIDE.U32 R14, R12, 0x180, R14 ;  /* 0x000001800c0e8825 */ /* 0x000fd000078e000e */
[----:B------:R-:W0:Y:S08]  /*99d20*/  @!P2 LDC.64 R22, c[0x0][0x5c0] ;  /* 0x00017000ff16ab82 */ /* 0x000e300000000a00 */
[----:B------:R-:W1:Y:S01]  /*99d30*/  @!P1 LDC.64 R26, c[0x0][0x5c0] ;  /* 0x00017000ff1a9b82 */ /* 0x000e620000000a00 */
[----:B--2---:R-:W-:-:S05]  /*99d40*/  FMUL R11, R11, UR27 ;  /* 0x0000001b0b0b7c20 */ /* 0x004fca0008400000 */
[----:B------:R-:W-:Y:S01]  /*99d50*/  F2FP.SATFINITE.E4M3.F32.PACK_AB_MERGE_C R19, RZ, R11, RZ ;  /* 0x0000000bff13723e */ /* 0x000fe200048070ff */
[----:B---3--:R-:W-:-:S04]  /*99d60*/  FMUL R11, R21, UR27 ;  /* 0x0000001b150b7c20 */ /* 0x008fc80008400000 */
[----:B------:R2:W-:Y:S01]  /*99d70*/  @!P3 STG.E.U8 desc[UR32][R16.64+0x168], R19 ;  /* 0x000168131000b986 */ /* 0x0005e2000c101120 */
[----:B------:R-:W-:Y:S02]  /*99d80*/  @!P0 IADD3 R14, P3, R14, R30, RZ ;  /* 0x0000001e0e0e8210 */ /* 0x000fe40007f7e0ff */
[----:B------:R-:W-:Y:S01]  /*99d90*/  F2FP.SATFINITE.E4M3.F32.PACK_AB_MERGE_C R21, RZ, R11, RZ ;  /* 0x0000000bff15723e */ /* 0x000fe200048070ff */
[----:B----4-:R-:W-:Y:S01]  /*99da0*/  FMUL R11, R20, UR27 ;  /* 0x0000001b140b7c20 */ /* 0x010fe20008400000 */
[----:B------:R-:W-:Y:S02]  /*99db0*/  @!P0 IADD3.X R15, R31, R15, R18, P3, !PT ;  /* 0x0000000f1f0f8210 */ /* 0x000fe40001ffe412 */
[----:B------:R-:W-:Y:S02]  /*99dc0*/  ISETP.LT.OR P3, PT, R28, 0x169, !P5 ;  /* 0x000001691c00780c */ /* 0x000fe40006f61670 */
[----:B------:R-:W-:Y:S01]  /*99dd0*/  F2FP.SATFINITE.E4M3.F32.PACK_AB_MERGE_C R11, RZ, R11, RZ ;  /* 0x0000000bff0b723e */ /* 0x000fe200048070ff */
[----:B------:R2:W-:Y:S10]  /*99de0*/  @!P0 STG.E.U8 desc[UR32][R14.64+0x169], R21 ;  /* 0x000169150e008986 */ /* 0x0005f4000c101120 */
        /* <DEDUP_REMOVED lines=12> */
.L_x_221:
[----:B------:R-:W-:Y:S05]  /*99eb0*/  BSYNC B1 ;  /* 0x0000000000017941 */ /* 0x000fea0003800000 */
.L_x_220:
[----:B0-----:R-:W3:Y:S01]  /*99ec0*/  LDL.LU R11, [R1+0x145c] ;  /* 0x00145c00010b7983 */ /* 0x001ee20000300800 */
[----:B------:R-:W-:Y:S01]  /*99ed0*/  ISETP.LT.OR P0, PT, R28, 0x16a, !P5 ;  /* 0x0000016a1c00780c */ /* 0x000fe20006f01670 */
[----:B------:R-:W-:Y:S01]  /*99ee0*/  BSSY B1, `(.L_x_222) ;  /* 0x000000f000017945 */ /* 0x000fe20003800000 */
[----:B---3--:R-:W-:-:S05]  /*99ef0*/  FMUL R11, R11, UR27 ;  /* 0x0000001b0b0b7c20 */ /* 0x008fca0008400000 */
[----:B------:R-:W-:-:S06]  /*99f00*/  F2FP.SATFINITE.E4M3.F32.PACK_AB_MERGE_C R11, RZ, R11, RZ ;  /* 0x0000000bff0b723e */ /* 0x000fcc00048070ff */
[----:B------:R-:W-:Y:S05]  /*99f10*/  @P0 BRA `(.L_x_223) ;  /* 0x00000000002c0947 */ /* 0x000fea0003800000 */
        /* <DEDUP_REMOVED lines=11> */
.L_x_223:
[----:B------:R-:W-:Y:S05]  /*99fd0*/  BSYNC B1 ;  /* 0x0000000000017941 */ /* 0x000fea0003800000 */
.L_x_222:
[----:B0-----:R-:W3:Y:S04]  /*99fe0*/  LDL.LU R11, [R1+0x1460] ;  /* 0x00146000010b7983 */ /* 0x001ee80000300800 */
[----:B--2---:R-:W2:Y:S04]  /*99ff0*/  LDL.LU R21, [R1+0x1464] ;  /* 0x0014640001157983 */ /* 0x004ea80000300800 */
[----:B------:R-:W4:Y:S01]  /*9a000*/  LDL.LU R20, [R1+0x1468] ;  /* 0x0014680001147983 */ /* 0x000f220000300800 */
[--C-:B------:R-:W-:Y:S01]  /*9a010*/  @!P2 IMAD.MOV.U32 R14, RZ, RZ, R24.reuse ;  /* 0x000000ffff0ea224 */ /* 0x100fe200078e0018 */
[C---:B------:R-:W-:Y:S01]  /*9a020*/  ISETP.LT.OR P0, PT, R28.reuse, 0x179, !P4 ;  /* 0x000001791c00780c */ /* 0x040fe20006701670 */
[----:B------:R-:W-:Y:S01]  /*9a030*/  @!P2 IMAD.MOV.U32 R15, RZ, RZ, R29 ;  /* 0x000000ffff0fa224 */ /* 0x000fe200078e001d */
[----:B------:R-:W-:Y:S01]  /*9a040*/  ISETP.LT.OR P4, PT, R28, 0x17a, !P4 ;  /* 0x0000017a1c00780c */ /* 0x000fe20006781670 */
[----:B------:R-:W-:Y:S01]  /*9a050*/  @!P1 IMAD.MOV.U32 R16, RZ, RZ, R24 ;  /* 0x000000ffff109224 */ /* 0x000fe200078e0018 */
[----:B------:R-:W-:Y:S01]  /*9a060*/  BSSY B1, `(.L_x_224) ;  /* 0x0000021000017945 */ /* 0x000fe20003800000 */
[----:B------:R-:W-:-:S04]  /*9a070*/  @!P2 IMAD.WIDE.U32 R14, R12, 0x180, R14 ;  /* 0x000001800c0ea825 */ /* 0x000fc800078e000e */
[----:B------:R-:W-:Y:S01]  /*9a080*/  @!P1 IMAD.MOV.U32 R17, RZ, RZ, R29 ;  /* 0x000000ffff119224 */ /* 0x000fe200078e001d */
[----:B------:R-:W-:Y:S01]  /*9a090*/  @!P2 IADD3 R14, P3, R14, R22, RZ ;  /* 0x000000160e0ea210 */ /* 0x000fe20007f7e0ff */
[----:B------:R-:W-:Y:S02]  /*9a0a0*/  @!P2 IMAD R18, R13, 0x180, RZ ;  /* 0x000001800d12a824 */ /* 0x000fe400078e02ff */
[----:B------:R-:W-:Y:S01]  /*9a0b0*/  @!P1 IMAD.WIDE.U32 R16, R12, 0x180, R16 ;  /* 0x000001800c109825 */ /* 0x000fe200078e0010 */
[----:B------:R-:W0:Y:S02]  /*9a0c0*/  @!P0 LDC.64 R30, c[0x0][0x5c0] ;  /* 0x00017000ff1e8b82 */ /* 0x000e240000000a00 */
[----:B------:R-:W-:Y:S01]  /*9a0d0*/  @!P2 IADD3.X R15, R23, R15, R18, P3, !PT ;  /* 0x0000000f170fa210 */ /* 0x000fe20001ffe412 */
[----:B------:R-:W-:Y:S01]  /*9a0e0*/  @!P1 IMAD R18, R13, 0x180, RZ ;  /* 0x000001800d129824 */ /* 0x000fe200078e02ff */
[----:B------:R-:W-:-:S04]  /*9a0f0*/  @!P1 IADD3 R16, P3, R16, R26, RZ ;  /* 0x0000001a10109210 */ /* 0x000fc80007f7e0ff */
[----:B------:R-:W-:Y:S01]  /*9a100*/  @!P1 IADD3.X R17, R27, R17, R18, P3, !PT ;  /* 0x000000111b119210 */ /* 0x000fe20001ffe412 */
[----:B------:R-:W1:Y:S01]  /*9a110*/  @!P4 LDC.64 R32, c[0x0][0x5c0] ;  /* 0x00017000ff20cb82 */ /* 0x000e620000000a00 */
[----:B---3--:R-:W-:-:S05]  /*9a120*/  FMUL R11, R11, UR27 ;  /* 0x0000001b0b0b7c20 */ /* 0x008fca0008400000 */
[----:B------:R-:W-:Y:S01]  /*9a130*/  F2FP.SATFINITE.E4M3.F32.PACK_AB_MERGE_C R19, RZ, R11, RZ ;  /* 0x0000000bff13723e */ /* 0x000fe200048070ff */
[----:B--2---:R-:W-:-:S04]  /*9a140*/  FMUL R11, R21, UR27 ;  /* 0x0000001b150b7c20 */ /* 0x004fc80008400000 */
[----:B------:R2:W-:Y:S01]  /*9a150*/  @!P2 STG.E.U8 desc[UR32][R14.64+0x170], R19 ;  /* 0x000170130e00a986 */ /* 0x0005e2000c101120 */
[----:B------:R-:W-:Y:S01]  /*9a160*/  F2FP.SATFINITE.E4M3.F32.PACK_AB_MERGE_C R21, RZ, R11, RZ ;  /* 0x0000000bff15723e */ /* 0x000fe200048070ff */
[----:B----4-:R-:W-:Y:S01]  /*9a170*/  FMUL R11, R20, UR27 ;  /* 0x0000001b140b7c20 */ /* 0x010fe20008400000 */
[----:B------:R-:W-:-:S03]  /*9a180*/  ISETP.LT.OR P2, PT, R28, 0x171, !P5 ;  /* 0x000001711c00780c */ /* 0x000fc60006f41670 */
[----:B------:R2:W-:Y:S01]  /*9a190*/  @!P1 STG.E.U8 desc[UR32][R16.64+0x171], R21 ;  /* 0x0001711510009986 */ /* 0x0005e2000c101120 */
[----:B------:R-:W-:-:S09]  /*9a1a0*/  F2FP.SATFINITE.E4M3.F32.PACK_AB_MERGE_C R11, RZ, R11, RZ ;  /* 0x0000000bff0b723e */ /* 0x000fd200048070ff */
        /* <DEDUP_REMOVED lines=12> */
.L_x_225:
[----:B------:R-:W-:Y:S05]  /*9a270*/  BSYNC B1 ;  /* 0x0000000000017941 */ /* 0x000fea0003800000 */
.L_x_224:
[----:B0-2---:R-:W2:Y:S04]  /*9a280*/  LDL.LU R14, [R1+0x1470] ;  /* 0x00147000010e7983 */ /* 0x005ea80000300800 */
[----:B------:R-:W3:Y:S04]  /*9a290*/  LDL.LU R22, [R1+0x1474] ;  /* 0x0014740001167983 */ /* 0x000ee80000300800 */
[----:B------:R-:W4:Y:S01]  /*9a2a0*/  LDL.LU R11, [R1+0x146c] ;  /* 0x00146c00010b7983 */ /* 0x000f220000300800 */
[--C-:B------:R-:W-:Y:S01]  /*9a2b0*/  @!P0 IMAD.MOV.U32 R15, RZ, RZ, R29.reuse ;  /* 0x000000ffff0f8224 */ /* 0x100fe200078e001d */
[----:B------:R-:W-:Y:S01]  /*9a2c0*/  ISETP.LT.OR P1, PT, R28, 0x172, !P5 ;  /* 0x000001721c00780c */ /* 0x000fe20006f21670 */
[----:B------:R-:W-:Y:S01]  /*9a2d0*/  @!P4 IMAD.MOV.U32 R16, RZ, RZ, R24 ;  /* 0x000000ffff10c224 */ /* 0x000fe200078e0018 */
[----:B------:R-:W-:Y:S01]  /*9a2e0*/  BSSY B1, `(.L_x_226) ;  /* 0x000001d000017945 */ /* 0x000fe20003800000 */
[----:B------:R-:W-:-:S02]  /*9a2f0*/  @!P4 IMAD.MOV.U32 R17, RZ, RZ, R29 ;  /* 0x000000ffff11c224 */ /* 0x000fc400078e001d */
[----:B------:R-:W-:Y:S02]  /*9a300*/  @!P4 IMAD R21, R13, 0x180, RZ ;  /* 0x000001800d15c824 */ /* 0x000fe400078e02ff */
[----:B------:R-:W-:-:S04]  /*9a310*/  @!P4 IMAD.WIDE.U32 R18, R12, 0x180, R16 ;  /* 0x000001800c12c825 */ /* 0x000fc800078e0010 */
[----:B------:R-:W-:Y:S01]  /*9a320*/  @!P0 IMAD R17, R13, 0x180, RZ ;  /* 0x000001800d118824 */ /* 0x000fe200078e02ff */
[----:B------:R-:W-:-:S04]  /*9a330*/  @!P4 IADD3 R18, P3, R18, R32, RZ ;  /* 0x000000201212c210 */ /* 0x000fc80007f7e0ff */
[----:B------:R-:W-:Y:S01]  /*9a340*/  @!P4 IADD3.X R19, R33, R19, R21, P3, !PT ;  /* 0x000000132113c210 */ /* 0x000fe20001ffe415 */
[----:B--2---:R-:W-:Y:S01]  /*9a350*/  FMUL R20, R14, UR27 ;  /* 0x0000001b0e147c20 */ /* 0x004fe20008400000 */
[----:B------:R-:W-:-:S04]  /*9a360*/  @!P0 IMAD.MOV.U32 R14, RZ, RZ, R24 ;  /* 0x000000ffff0e8224 */ /* 0x000fc800078e0018 */
[----:B------:R-:W-:Y:S01]  /*9a370*/  @!P0 IMAD.WIDE.U32 R14, R12, 0x180, R14 ;  /* 0x000001800c0e8825 */ /* 0x000fe200078e000e */
[----:B------:R-:W-:-:S03]  /*9a380*/  F2FP.SATFINITE.E4M3.F32.PACK_AB_MERGE_C R21, RZ, R20, RZ ;  /* 0x00000014ff15723e */ /* 0x000fc600048070ff */
[----:B----4-:R-:W-:Y:S01]  /*9a390*/  FMUL R11, R11, UR27 ;  /* 0x0000001b0b0b7c20 */ /* 0x010fe20008400000 */
[----:B------:R-:W-:Y:S01]  /*9a3a0*/  @!P0 IADD3 R16, P2, R14, R30, RZ ;  /* 0x0000001e0e108210 */ /* 0x000fe20007f5e0ff */
[----:B---3--:R-:W-:-:S03]  /*9a3b0*/  FMUL R14, R22, UR27 ;  /* 0x0000001b160e7c20 */ /* 0x008fc60008400000 */
[----:B------:R-:W-:Y:S02]  /*9a3c0*/  F2FP.SATFINITE.E4M3.F32.PACK_AB_MERGE_C R11, RZ, R11, RZ ;  /* 0x0000000bff0b723e */ /* 0x000fe400048070ff */
[----:B------:R-:W-:Y:S02]  /*9a3d0*/  @!P0 IADD3.X R17, R31, R15, R17, P2, !PT ;  /* 0x0000000f1f118210 */ /* 0x000fe400017fe411 */
        /* <DEDUP_REMOVED lines=13> */
.L_x_227:
[----:B------:R-:W-:Y:S05]  /*9a4b0*/  BSYNC B1 ;  /* 0x0000000000017941 */ /* 0x000fea0003800000 */
.L_x_226:
[----:B0-----:R-:W2:Y:S04]  /*9a4c0*/  LDL.LU R11, [R1+0x1478] ;  /* 0x00147800010b7983 */ /* 0x001ea80000300800 */
[----:B------:R-:W3:Y:S01]  /*9a4d0*/  LDL.LU R14, [R1+0x147c] ;  /* 0x00147c00010e7983 */ /* 0x000ee20000300800 */
[----:B------:R-:W-:Y:S03]  /*9a4e0*/  BSSY B1, `(.L_x_228) ;  /* 0x0000013000017945 */ /* 0x000fe60003800000 */
[----:B------:R0:W-:Y:S01]  /*9a4f0*/  @!P0 STG.E.U8 desc[UR32][R16.64+0x178], R21 ;  /* 0x0001781510008986 */ /* 0x0001e2000c101120 */
[C---:B------:R-:W-:Y:S02]  /*9a500*/  ISETP.LT.OR P0, PT, R28.reuse, 0x179, !P5 ;  /* 0x000001791c00780c */ /* 0x040fe40006f01670 */
[----:B------:R-:W-:Y:S01]  /*9a510*/  ISETP.LT.OR P5, PT, R28, 0x17a, !P5 ;  /* 0x0000017a1c00780c */ /* 0x000fe20006fa1670 */
[----:B------:R0:W-:Y:S01]  /*9a520*/  @!P4 STG.E.U8 desc[UR32][R18.64+0x179], R23 ;  /* 0x000179171200c986 */ /* 0x0001e2000c101120 */
[----:B--2---:R-:W-:Y:S01]  /*9a530*/  FMUL R11, R11, UR27 ;  /* 0x0000001b0b0b7c20 */ /* 0x004fe20008400000 */
[----:B---3--:R-:W-:-:S04]  /*9a540*/  FMUL R20, R14, UR27 ;  /* 0x0000001b0e147c20 */ /* 0x008fc80008400000 */
[----:B------:R-:W-:-:S04]  /*9a550*/  F2FP.SATFINITE.E4M3.F32.PACK_AB_MERGE_C R11, RZ, R11, RZ ;  /* 0x0000000bff0b723e */ /* 0x000fc800048070ff */
[----:B0-----:R-:W-:Y:S05]  /*9a560*/  @P0 BRA `(.L_x_229) ;  /* 0x0000000000280947 */ /* 0x001fea0003800000 */
[----:B------:R-:W-:Y:S01]  /*9a570*/  IMAD.MOV.U32 R28, RZ, RZ, R24 ;  /* 0x000000ffff1c7224 */ /* 0x000fe200078e0018 */
[----:B------:R-:W-:Y:S01]  /*9a580*/  ULDC.64 UR14, c[0x0][0x5c0] ;  /* 0x00017000000e7ab9 */ /* 0x000fe20000000a00 */
        /* <DEDUP_REMOVED lines=8> */
.L_x_229:
[----:B------:R-:W-:Y:S05]  /*9a610*/  BSYNC B1 ;  /* 0x0000000000017941 */ /* 0x000fea0003800000 */
.L_x_228:
[----:B0-----:R-:W-:Y:S01]  /*9a620*/  F2FP.SATFINITE.E4M3.F32.PACK_AB_MERGE_C R11, RZ, R20, RZ ;  /* 0x00000014ff0b723e */ /* 0x001fe200048070ff */
[----:B------:R-:W-:Y:S06]  /*9a630*/  @P5 BRA `(.L_x_39) ;  /* 0x0000000000285947 */ /* 0x000fec0003800000 */
        /* <DEDUP_REMOVED lines=10> */
.L_x_39:
[----:B------:R-:W-:Y:S05]  /*9a6e0*/  BSYNC B0 ;  /* 0x0000000000007941 */ /* 0x000fea0003800000 */
.L_x_35:
[----:B------:R-:W2:Y:S04]  /*9a6f0*/  LDL.LU R13, [R1+0x1490] ;  /* 0x00149000010d7983 */ /* 0x000ea80000300800 */
[----:B0-----:R-:W2:Y:S01]  /*9a700*/  LDL.LU R12, [R1+0x1494] ;  /* 0x00149400010c7983 */ /* 0x001ea20000300800 */
[----:B------:R-:W-:Y:S01]  /*9a710*/  ULDC UR14, c[0x0][0xc] ;  /* 0x00000300000e7ab9 */ /* 0x000fe20000000800 */
[----:B------:R-:W-:Y:S01]  /*9a720*/  ULDC UR15, c[0x0][0x10] ;  /* 0x00000400000f7ab9 */ /* 0x000fe20000000800 */
[----:B-1---5:R-:W2:Y:S01]  /*9a730*/  LDC R11, c[0x0][0x14] ;  /* 0x00000500ff0b7b82 */ /* 0x022ea20000000800 */
[----:B------:R-:W-:Y:S01]  /*9a740*/  UIMAD.WIDE.U32 UR14, UR14, UR15, URZ ;  /* 0x0000000f0e0e72a5 */ /* 0x000fe2000f8e003f */
[----:B------:R0:W5:Y:S01]  /*9a750*/  LDL R36, [R1+0x3c8] ;  /* 0x0003c80001247983 */ /* 0x0001620000100800 */
[----:B------:R-:W-:-:S04]  /*9a760*/  UMOV UR28, 0xffffffff ;  /* 0xffffffff001c7882 */ /* 0x000fc80000000000 */
[----:B--2---:R-:W-:-:S04]  /*9a770*/  IMAD.WIDE.U32 R12, R11, UR14, R12 ;  /* 0x0000000e0b0c7c25 */ /* 0x004fc8000f8e000c */
[----:B------:R-:W-:Y:S01]  /*9a780*/  IMAD R11, R11, UR15, RZ ;  /* 0x0000000f0b0b7c24 */ /* 0x000fe2000f8e02ff */
[----:B------:R-:W-:Y:S01]  /*9a790*/  ULDC.64 UR14, c[0x0][0x650] ;  /* 0x00019400000e7ab9 */ /* 0x000fe20000000a00 */
[----:B------:R-:W-:Y:S01]  /*9a7a0*/  IMAD.MOV.U32 R29, RZ, RZ, R12 ;  /* 0x000000ffff1d7224 */ /* 0x000fe200078e000c */
[----:B------:R-:W-:Y:S01]  /*9a7b0*/  ISETP.GE.U32.AND P0, PT, R12, UR14, PT ;  /* 0x0000000e0c007c0c */ /* 0x000fe2000bf06070 */
[--C-:B------:R-:W-:Y:S01]  /*9a7c0*/  IMAD.IADD R30, R13, 0x1, R11.reuse ;  /* 0x000000010d1e7824 */ /* 0x100fe200078e020b */
[----:B------:R-:W-:Y:S01]  /*9a7d0*/  PRMT R11, RZ, 0x7610, R11 ;  /* 0x00007610ff0b7816 */ /* 0x000fe2000000000b */
[----:B------:R-:W-:-:S03]  /*9a7e0*/  IMAD.MOV.U32 R12, RZ, RZ, -0x1 ;  /* 0xffffffffff0c7424 */ /* 0x000fc600078e00ff */
[----:B------:R0:W-:Y:S01]  /*9a7f0*/  STL [R1+0x1490], R30 ;  /* 0x0014901e01007387 */ /* 0x0001e20000100800 */
[----:B------:R-:W-:-:S03]  /*9a800*/  ISETP.GE.U32.AND.EX P0, PT, R30, UR15, PT, P0 ;  /* 0x0000000f1e007c0c */ /* 0x000fc6000bf06100 */
[----:B------:R0:W-:Y:S04]  /*9a810*/  STL [R1+0x1494], R29 ;  /* 0x0014941d01007387 */ /* 0x0001e80000100800 */
[----:B------:R0:W-:Y:S06]  /*9a820*/  STL [R1+0x1484], R12 ;  /* 0x0014840c01007387 */ /* 0x0001ec0000100800 */
[----:B------:R-:W-:Y:S05]  /*9a830*/  @P0 BRA `(.L_x_230) ;  /* 0x00000004007c0947 */ /* 0x000fea0003800000 */
[----:B------:R-:W1:Y:S01]  /*9a840*/  S2R R24, SR_CTAID.X ;  /* 0x0000000000187919 */ /* 0x000e620000002500 */
[----:B------:R-:W2:Y:S01]  /*9a850*/  LDC.64 R18, c[0x0][0x628] ;  /* 0x00018a00ff127b82 */ /* 0x000ea20000000a00 */
[----:B------:R-:W-:Y:S01]  /*9a860*/  ULDC UR6, c[0x0][0x150] ;  /* 0x0000540000067ab9 */ /* 0x000fe20000000800 */
[----:B------:R-:W-:Y:S01]  /*9a870*/  IMAD.MOV.U32 R16, RZ, RZ, R29 ;  /* 0x000000ffff107224 */ /* 0x000fe200078e001d */
[----:B------:R-:W3:Y:S01]  /*9a880*/  S2R R26, SR_CTAID.Y ;  /* 0x00000000001a7919 */ /* 0x000ee20000002600 */
[----:B------:R-:W-:-:S04]  /*9a890*/  IMAD.MOV.U32 R17, RZ, RZ, R30 ;  /* 0x000000ffff117224 */ /* 0x000fc800078e001e */
[----:B------:R-:W4:Y:S08]  /*9a8a0*/  LDC R27, c[0x0][0x144] ;  /* 0x00005100ff1b7b82 */ /* 0x000f300000000800 */
[----:B------:R-:W0:Y:S08]  /*9a8b0*/  LDC R20, c[0x0][0x630] ;  /* 0x00018c00ff147b82 */ /* 0x000e300000000800 */
[----:B------:R-:W0:Y:S01]  /*9a8c0*/  LDC.64 R22, c[0x0][0x620] ;  /* 0x00018800ff167b82 */ /* 0x000e220000000a00 */
[----:B--2---:R-:W-:-:S04]  /*9a8d0*/  ISETP.NE.U32.AND P0, PT, R18, RZ, PT ;  /* 0x000000ff1200720c */ /* 0x004fc80003f05070 */
[----:B------:R-:W-:Y:S02]  /*9a8e0*/  ISETP.NE.AND.EX P0, PT, R19, RZ, PT, P0 ;  /* 0x000000ff1300720c */ /* 0x000fe40003f05300 */
[----:B-1----:R-:W-:-:S05]  /*9a8f0*/  I2FP.F32.U32 R11, R24 ;  /* 0x00000018000b7245 */ /* 0x002fca0000201000 */
[----:B------:R-:W-:-:S04]  /*9a900*/  FMUL R11, R11, UR6 ;  /* 0x000000060b0b7c20 */ /* 0x000fc80008400000 */
[----:B------:R1:W2:Y:S02]  /*9a910*/  F2I.U32.TRUNC.NTZ R25, R11 ;  /* 0x0000000b00197305 */ /* 0x0002a4000020f000 */
[----:B---34-:R-:W-:Y:S05]  /*9a920*/  @!P0 BRA `(.L_x_231) ;  /* 0x0000000000288947 */ /* 0x018fea0003800000 */
[----:B-1----:R-:W1:Y:S02]  /*9a930*/  LDC R11, c[0x0][0x634] ;  /* 0x00018d00ff0b7b82 */ /* 0x002e640000000800 */
[----:B-1----:R-:W-:-:S05]  /*9a940*/  IADD3 R11, P0, R29, R11, RZ ;  /* 0x0000000b1d0b7210 */ /* 0x002fca0007f1e0ff */
[----:B------:R-:W-:-:S04]  /*9a950*/  IMAD.X R21, RZ, RZ, R30, P0 ;  /* 0x000000ffff157224 */ /* 0x000fc800000e061e */
[----:B0-----:R-:W-:-:S04]  /*9a960*/  IMAD.WIDE.U32 R12, R21, R18, RZ ;  /* 0x00000012150c7225 */ /* 0x001fc800078e00ff */
[----:B------:R-:W-:-:S04]  /*9a970*/  IMAD.WIDE.U32 R14, P0, R11, R19, R12 ;  /* 0x000000130b0e7225 */ /* 0x000fc8000780000c */
[----:B------:R-:W-:-:S04]  /*9a980*/  IMAD.WIDE.U32 R12, R11, R18, RZ ;  /* 0x000000120b0c7225 */ /* 0x000fc800078e00ff */
[----:B------:R-:W-:Y:S01]  /*9a990*/  IMAD.X R17, RZ, RZ, RZ, P0 ;  /* 0x000000ffff117224 */ /* 0x000fe200000e06ff */
[----:B------:R-:W-:Y:S01]  /*9a9a0*/  IADD3 RZ, P0, R13, R14, RZ ;  /* 0x0000000e0dff7210 */ /* 0x000fe20007f1e0ff */
[----:B------:R-:W-:-:S04]  /*9a9b0*/  IMAD.MOV.U32 R16, RZ, RZ, R15 ;  /* 0x000000ffff107224 */ /* 0x000fc800078e000f */
[----:B------:R-:W-:-:S08]  /*9a9c0*/  IMAD.WIDE.U32.X R16, R21, R19, R16, P0 ;  /* 0x0000001315107225 */ /* 0x000fd000000e0410 */
.L_x_231:
[-CC-:B0-----:R-:W-:Y:S01]  /*9a9d0*/  SHF.R.U64 R33, R16, R20.reuse, R17.reuse ;  /* 0x0000001410217219 */ /* 0x181fe20000001211 */
[----:B------:R-:W0:Y:S01]  /*9a9e0*/  LDC.64 R34, c[0x0][0x640] ;  /* 0x00019000ff227b82 */ /* 0x000e220000000a00 */
[----:B-1----:R-:W-:Y:S01]  /*9a9f0*/  SHF.R.U32.HI R11, RZ, R20, R17 ;  /* 0x00000014ff0b7219 */ /* 0x002fe20000011611 */
[----:B------:R-:W-:Y:S01]  /*9aa00*/  IMAD.MOV.U32 R12, RZ, RZ, R29 ;  /* 0x000000ffff0c7224 */ /* 0x000fe200078e001d */
[----:B------:R-:W-:Y:S01]  /*9aa10*/  IADD3 R15, P0, RZ, -R33, RZ ;  /* 0x80000021ff0f7210 */ /* 0x000fe20007f1e0ff */
[----:B------:R-:W-:Y:S01]  /*9aa20*/  IMAD.MOV.U32 R13, RZ, RZ, R30 ;  /* 0x000000ffff0d7224 */ /* 0x000fe200078e001e */
[----:B------:R-:W-:Y:S01]  /*9aa30*/  ULDC UR6, c[0x0][0x154] ;  /* 0x0000550000067ab9 */ /* 0x000fe20000000800 */
[----:B--2---:R-:W-:Y:S02]  /*9aa40*/  IMAD.MOV R25, RZ, RZ, -R25 ;  /* 0x000000ffff197224 */ /* 0x004fe400078e0a19 */
[----:B------:R-:W1:Y:S01]  /*9aa50*/  LDC R16, c[0x0][0x618] ;  /* 0x00018600ff107b82 */ /* 0x000e620000000800 */
[----:B------:R-:W-:-:S02]  /*9aa60*/  IMAD.X R11, RZ, RZ, ~R11, P0 ;  /* 0x000000ffff0b7224 */ /* 0x000fc400000e0e0b */
[----:B------:R-:W-:-:S04]  /*9aa70*/  IMAD.WIDE.U32 R12, R15, R22, R12 ;  /* 0x000000160f0c7225 */ /* 0x000fc800078e000c */
[----:B------:R-:W-:Y:S01]  /*9aa80*/  IMAD R14, R11, R22, RZ ;  /* 0x000000160b0e7224 */ /* 0x000fe200078e02ff */
[----:B------:R-:W2:Y:S01]  /*9aa90*/  LDC R28, c[0x0][0x608] ;  /* 0x00018200ff1c7b82 */ /* 0x000ea20000000800 */
[----:B------:R-:W-:Y:S02]  /*9aaa0*/  IMAD R30, R27, R25, R24 ;  /* 0x000000191b1e7224 */ /* 0x000fe400078e0218 */
[----:B------:R-:W-:Y:S02]  /*9aab0*/  IMAD R11, R15, R23, R14 ;  /* 0x000000170f0b7224 */ /* 0x000fe400078e020e */
[----:B------:R-:W-:Y:S02]  /*9aac0*/  IMAD.MOV.U32 R15, RZ, RZ, 0x1 ;  /* 0x00000001ff0f7424 */ /* 0x000fe400078e00ff */
[----:B------:R-:W-:Y:S01]  /*9aad0*/  IMAD.IADD R11, R13, 0x1, R11 ;  /* 0x000000010d0b7824 */ /* 0x000fe200078e020b */
[----:B------:R-:W3:Y:S01]  /*9aae0*/  LDC R32, c[0x0][0x658] ;  /* 0x00019600ff207b82 */ /* 0x000ee20000000800 */
[----:B------:R-:W-:-:S02]  /*9aaf0*/  I2FP.F32.U32 R13, R26 ;  /* 0x0000001a000d7245 */ /* 0x000fc40000201000 */
[----:B0-----:R-:W-:-:S03]  /*9ab00*/  ISETP.NE.U32.AND P0, PT, R34, RZ, PT ;  /* 0x000000ff2200720c */ /* 0x001fc60003f05070 */
[----:B------:R-:W-:Y:S01]  /*9ab10*/  FMUL R14, R13, UR6 ;  /* 0x000000060d0e7c20 */ /* 0x000fe20008400000 */
[----:B------:R-:W-:Y:S01]  /*9ab20*/  ISETP.NE.AND.EX P0, PT, R35, RZ, PT, P0 ;  /* 0x000000ff2300720c */ /* 0x000fe20003f05300 */
[----:B------:R-:W0:Y:S01]  /*9ab30*/  LDC R23, c[0x0][0x148] ;  /* 0x00005200ff177b82 */ /* 0x000e220000000800 */
[-CC-:B-1----:R-:W-:Y:S01]  /*9ab40*/  SHF.R.U64 R20, R12, R16.reuse, R11.reuse ;  /* 0x000000100c147219 */ /* 0x182fe2000000120b */
[----:B------:R1:W4:Y:S01]  /*9ab50*/  F2I.U32.TRUNC.NTZ R22, R14 ;  /* 0x0000000e00167305 */ /* 0x000322000020f000 */
[----:B------:R-:W-:Y:S01]  /*9ab60*/  SHF.R.U32.HI R11, RZ, R16, R11 ;  /* 0x00000010ff0b7219 */ /* 0x000fe2000001160b */
[----:B------:R-:W-:-:S04]  /*9ab70*/  IMAD.MOV.U32 R13, RZ, RZ, -0x1 ;  /* 0xffffffffff0d7424 */ /* 0x000fc800078e00ff */
[----:B------:R-:W0:Y:S01]  /*9ab80*/  LDC R24, c[0x0][0x600] ;  /* 0x00018000ff187b82 */ /* 0x000e220000000800 */
[-CC-:B--2---:R-:W-:Y:S02]  /*9ab90*/  SHF.R.U64 R18, R20, R28.reuse, R11.reuse ;  /* 0x0000001c14127219 */ /* 0x184fe4000000120b */
[----:B------:R-:W-:-:S05]  /*9aba0*/  SHF.R.U32.HI R11, RZ, R28, R11 ;  /* 0x0000001cff0b7219 */ /* 0x000fca000001160b */
[----:B------:R-:W2:Y:S01]  /*9abb0*/  LDC R27, c[0x0][0x648] ;  /* 0x00019200ff1b7b82 */ /* 0x000ea20000000800 */
[-C--:B---3--:R-:W-:Y:S02]  /*9abc0*/  SHF.L.U32 R12, R13, R32.reuse, RZ ;  /* 0x000000200d0c7219 */ /* 0x088fe400000006ff */
[-CC-:B------:R-:W-:Y:S02]  /*9abd0*/  SHF.R.U64 R21, R18, R32.reuse, R11.reuse ;  /* 0x0000002012157219 */ /* 0x180fe4000000120b */
[----:B------:R-:W-:Y:S02]  /*9abe0*/  SHF.R.U32.HI R13, RZ, R32, R11 ;  /* 0x00000020ff0d7219 */ /* 0x000fe4000001160b */
[----:B------:R-:W-:Y:S01]  /*9abf0*/  LOP3.LUT R25, RZ, R12, RZ, 0x33, !PT ;  /* 0x0000000cff197212 */ /* 0x000fe200078e33ff */
[----:B------:R-:W3:Y:S01]  /*9ac00*/  LDC R29, c[0x0][0x638] ;  /* 0x00018e00ff1d7b82 */ /* 0x000ee20000000800 */
[----:B------:R-:W-:Y:S01]  /*9ac10*/  SHF.L.U32 R32, R15, R32, RZ ;  /* 0x000000200f207219 */ /* 0x000fe200000006ff */
[----:B------:R-:W-:-:S06]  /*9ac20*/  IMAD.MOV.U32 R12, RZ, RZ, R21 ;  /* 0x000000ffff0c7224 */ /* 0x000fcc00078e0015 */
[----:B------:R-:W0:Y:S01]  /*9ac30*/  LDC R31, c[0x0][0x610] ;  /* 0x00018400ff1f7b82 */ /* 0x000e220000000800 */
[----:B-1--4-:R-:W-:Y:S05]  /*9ac40*/  @!P0 BRA `(.L_x_232) ;  /* 0x0000000000288947 */ /* 0x012fea0003800000 */
        /* <DEDUP_REMOVED lines=10> */
.L_x_232:
[----:B------:R-:W1:Y:S01]  /*9acf0*/  LDC R14, c[0x0][0x65c] ;  /* 0x00019700ff0e7b82 */ /* 0x000e620000000800 */
[----:B--2---:R-:W-:Y:S01]  /*9ad00*/  SHF.R.U64 R11, R12, R27, R13 ;  /* 0x0000001b0c0b7219 */ /* 0x004fe2000000120d */
[----:B0-----:R-:W-:Y:S01]  /*9ad10*/  VIADD R13, R24, 0xffffffff ;  /* 0xffffffff180d7836 */ /* 0x001fe20000000000 */
[----:B------:R-:W-:Y:S01]  /*9ad20*/  LOP3.LUT R18, R18, R25, RZ, 0xc0, !PT ;  /* 0x0000001912127212 */ /* 0x000fe200078ec0ff */
[----:B------:R-:W-:Y:S01]  /*9ad30*/  IMAD.MOV R22, RZ, RZ, -R22 ;  /* 0x000000ffff167224 */ /* 0x000fe200078e0a16 */
[----:B------:R-:W-:Y:S01]  /*9ad40*/  R2UR UR28, R33 ;  /* 0x00000000211c72ca */ /* 0x000fe200000e0000 */
[----:B------:R-:W-:Y:S01]  /*9ad50*/  IMAD.MOV R12, RZ, RZ, -R11 ;  /* 0x000000ffff0c7224 */ /* 0x000fe200078e0a0b */
[----:B------:R-:W-:Y:S01]  /*9ad60*/  LOP3.LUT R13, R20, R13, RZ, 0xc0, !PT ;  /* 0x0000000d140d7212 */ /* 0x000fe200078ec0ff */
[----:B------:R-:W-:Y:S02]  /*9ad70*/  IMAD R11, R32, R11, R18 ;  /* 0x0000000b200b7224 */ /* 0x000fe400078e0212 */
[----:B---3--:R-:W-:-:S04]  /*9ad80*/  IMAD R12, R12, R29, R21 ;  /* 0x0000001d0c0c7224 */ /* 0x008fc800078e0215 */
[----:B------:R-:W-:Y:S02]  /*9ad90*/  IMAD R12, R12, R24, R13 ;  /* 0x000000180c0c7224 */ /* 0x000fe400078e020d */
[----:B------:R-:W-:Y:S01]  /*9ada0*/  IMAD.MOV.U32 R13, RZ, RZ, 0x1 ;  /* 0x00000001ff0d7424 */ /* 0x000fe200078e00ff */
[----:B-1----:R-:W-:-:S13]  /*9adb0*/  ISETP.NE.AND P0, PT, R14, 0x1, PT ;  /* 0x000000010e00780c */ /* 0x002fda0003f05270 */
[----:B------:R-:W-:-:S04]  /*9adc0*/  @P0 IMAD R30, R23, R22, R26 ;  /* 0x00000016171e0224 */ /* 0x000fc800078e021a */
[----:B------:R-:W-:-:S05]  /*9add0*/  IMAD R11, R11, R31, R30 ;  /* 0x0000001f0b0b7224 */ /* 0x000fca00078e021e */
[----:B------:R-:W-:Y:S02]  /*9ade0*/  SEL R14, R12, R11, !P0 ;  /* 0x0000000b0c0e7207 */ /* 0x000fe40004000000 */
[----:B-----5:R-:W-:Y:S02]  /*9adf0*/  SEL R36, R11, R12, !P0 ;  /* 0x0000000c0b247207 */ /* 0x020fe40004000000 */
[----:B------:R-:W-:Y:S01]  /*9ae00*/  PRMT R11, R13, 0x7610, R11 ;  /* 0x000076100d0b7816 */ /* 0x000fe2000000000b */
[----:B------:R1:W-:Y:S04]  /*9ae10*/  STL [R1+0x1484], R14 ;  /* 0x0014840e01007387 */ /* 0x0003e80000100800 */
[----:B------:R1:W-:Y:S02]  /*9ae20*/  STL [R1+0x3c8], R36 ;  /* 0x0003c82401007387 */ /* 0x0003e40000100800 */
.L_x_230:
[----:B------:R-:W-:Y:S01]  /*9ae30*/  UIADD3 UR5, UR25, UR5, URZ ;  /* 0x0000000519057290 */ /* 0x000fe2000fffe03f */
[----:B------:R-:W-:Y:S01]  /*9ae40*/  LOP3.LUT P0, RZ, R11, 0xff, RZ, 0xc0, !PT ;  /* 0x000000ff0bff7812 */ /* 0x000fe2000780c0ff */
[----:B-----5:R-:W-:Y:S02]  /*9ae50*/  IMAD.MOV.U32 R11, RZ, RZ, R36 ;  /* 0x000000ffff0b7224 */ /* 0x020fe400078e0024 */
[----:B------:R-:W-:Y:S02]  /*9ae60*/  USHF.R.U32.HI UR6, URZ, 0x2, UR5 ;  /* 0x000000023f067899 */ /* 0x000fe40008011605 */
[----:B------:R-:W-:Y:S01]  /*9ae70*/  UISETP.GT.U32.AND UP1, UPT, UR5, 0x3, UPT ;  /* 0x000000030500788c */ /* 0x000fe2000bf24070 */
[----:B------:R2:W-:Y:S01]  /*9ae80*/  STL [R1+0x1480], R11 ;  /* 0x0014800b01007387 */ /* 0x0005e20000100800 */
[----:B------:R-:W-:Y:S02]  /*9ae90*/  ULOP3.LUT UR6, UR6, 0x1, URZ, 0xc0, !UPT ;  /* 0x0000000106067892 */ /* 0x000fe4000f8ec03f */
[----:B------:R-:W-:-:S02]  /*9aea0*/  UISETP.LT.U32.AND UP1, UPT, UR25, 0x4, UP1 ;  /* 0x000000041900788c */ /* 0x000fc40008f21070 */
[----:B------:R-:W-:Y:S02]  /*9aeb0*/  UISETP.NE.U32.AND UP0, UPT, UR6, 0x1, UPT ;  /* 0x000000010600788c */ /* 0x000fe4000bf05070 */
[----:B------:R-:W-:Y:S02]  /*9aec0*/  USEL UR14, URZ, 0x1, !UP1 ;  /* 0x000000013f0e7887 */ /* 0x000fe4000c800000 */
[----:B------:R-:W-:Y:S02]  /*9aed0*/  UISETP.GT.U32.AND UP0, UPT, UR25, 0x3, !UP0 ;  /* 0x000000031900788c */ /* 0x000fe4000c704070 */
[----:B------:R-:W-:Y:S02]  /*9aee0*/  ULOP3.LUT UR5, UR5, 0x3, URZ, 0xc0, !UPT ;  /* 0x0000000305057892 */ /* 0x000fe4000f8ec03f */
[----:B------:R-:W-:-:S04]  /*9aef0*/  USEL UR6, URZ, 0x1, !UP0 ;  /* 0x000000013f067887 */ /* 0x000fc8000c000000 */
[----:B------:R-:W-:Y:S01]  /*9af00*/  ULOP3.LUT UR4, UR6, UR4, UR14, 0x96, !UPT ;  /* 0x0000000406047292 */ /* 0x000fe2000f8e960e */
[----:B--2---:R-:W-:Y:S11]  /*9af10*/  @P0 BRA `(.L_x_233) ;  /* 0xfffff66400180947 */ /* 0x004ff6000383ffff */
[----:B------:R-:W-:Y:S05]  /*9af20*/  EXIT ;  /* 0x000000000000794d */ /* 0x000fea0003800000 */
.L_x_7:
[----:B------:R-:W2:Y:S01]  /*9af30*/  LDL R17, [R1+0x1494] ;  /* 0x0014940001117983 */ /* 0x000ea20000100800 */
[----:B------:R-:W-:-:S03]  /*9af40*/  ULDC.64 UR4, c[0x0][0x650] ;  /* 0x0001940000047ab9 */ /* 0x000fc60000000a00 */
[----:B------:R-:W3:Y:S01]  /*9af50*/  LDL R20, [R1+0x1490] ;  /* 0x0014900001147983 */ /* 0x000ee20000100800 */
[----:B------:R-:W-:Y:S01]  /*9af60*/  PRMT R6, RZ, 0x7610, R6 ;  /* 0x00007610ff067816 */ /* 0x000fe20000000006 */
[----:B------:R-:W-:Y:S02]  /*9af70*/  IMAD.MOV.U32 R4, RZ, RZ, -0x1 ;  /* 0xffffffffff047424 */ /* 0x000fe400078e00ff */
[----:B------:R-:W-:Y:S02]  /*9af80*/  IMAD.MOV.U32 R5, RZ, RZ, -0x1 ;  /* 0xffffffffff057424 */ /* 0x000fe400078e00ff */
[----:B------:R-:W-:Y:S01]  /*9af90*/  IMAD.MOV.U32 R11, RZ, RZ, -0x1 ;  /* 0xffffffffff0b7424 */ /* 0x000fe200078e00ff */
[----:B--2---:R-:W-:-:S04]  /*9afa0*/  ISETP.GE.U32.AND P0, PT, R17, UR4, PT ;  /* 0x0000000411007c0c */ /* 0x004fc8000bf06070 */
[----:B---3--:R-:W-:-:S13]  /*9afb0*/  ISETP.GE.U32.AND.EX P0, PT, R20, UR5, PT, P0 ;  /* 0x0000000514007c0c */ /* 0x008fda000bf06100 */
[----:B------:R-:W-:Y:S05]  /*9afc0*/  @P0 BRA `(.L_x_234) ;  /* 0x0000000400340947 */ /* 0x000fea0003800000 */
        /* <DEDUP_REMOVED lines=18> */
.L_x_235:
[----:B0-----:R-:W0:Y:S01]  /*9b0f0*/  LDC.64 R22, c[0x0][0x640] ;  /* 0x00019000ff167b82 */ /* 0x001e220000000a00 */
[-CC-:B------:R-:W-:Y:S02]  /*9b100*/  SHF.R.U64 R14, R8, R16.reuse, R9.reuse ;  /* 0x00000010080e7219 */ /* 0x180fe40000001209 */
[----:B------:R-:W-:Y:S02]  /*9b110*/  SHF.R.U32.HI R4, RZ, R16, R9 ;  /* 0x00000010ff047219 */ /* 0x000fe40000011609 */
[----:B------:R-:W-:-:S03]  /*9b120*/  IADD3 R7, P0, RZ, -R14, RZ ;  /* 0x8000000eff077210 */ /* 0x000fc60007f1e0ff */
[----:B------:R-:W1:Y:S02]  /*9b130*/  LDC R8, c[0x0][0x618] ;  /* 0x00018600ff087b82 */ /* 0x000e640000000800 */
[----:B------:R-:W-:Y:S02]  /*9b140*/  IMAD.X R5, RZ, RZ, ~R4, P0 ;  /* 0x000000ffff057224 */ /* 0x000fe400000e0e04 */
[----:B------:R-:W-:Y:S02]  /*9b150*/  IMAD.MOV.U32 R4, RZ, RZ, R17 ;  /* 0x000000ffff047224 */ /* 0x000fe400078e0011 */
[----:B------:R-:W-:Y:S02]  /*9b160*/  IMAD R6, R5, R18, RZ ;  /* 0x0000001205067224 */ /* 0x000fe400078e02ff */
[----:B------:R-:W2:Y:S01]  /*9b170*/  LDC R16, c[0x0][0x608] ;  /* 0x00018200ff107b82 */ /* 0x000ea20000000800 */
[----:B------:R-:W-:Y:S02]  /*9b180*/  IMAD.MOV.U32 R5, RZ, RZ, R20 ;  /* 0x000000ffff057224 */ /* 0x000fe400078e0014 */
[----:B------:R-:W-:-:S02]  /*9b190*/  IMAD.MOV.U32 R20, RZ, RZ, 0x1 ;  /* 0x00000001ff147424 */ /* 0x000fc400078e00ff */
[----:B------:R-:W-:-:S03]  /*9b1a0*/  IMAD.WIDE.U32 R4, R7, R18, R4 ;  /* 0x0000001207047225 */ /* 0x000fc600078e0004 */
[----:B------:R-:W3:Y:S01]  /*9b1b0*/  LDC R21, c[0x0][0x658] ;  /* 0x00019600ff157b82 */ /* 0x000ee20000000800 */
[----:B------:R-:W-:Y:S01]  /*9b1c0*/  IMAD R7, R7, R19, R6 ;  /* 0x0000001307077224 */ /* 0x000fe200078e0206 */
[----:B0-----:R-:W-:Y:S01]  /*9b1d0*/  ISETP.NE.U32.AND P0, PT, R22, RZ, PT ;  /* 0x000000ff1600720c */ /* 0x001fe20003f05070 */
[----:B------:R-:W-:Y:S02]  /*9b1e0*/  IMAD.MOV.U32 R6, RZ, RZ, -0x1 ;  /* 0xffffffffff067424 */ /* 0x000fe400078e00ff */
[----:B------:R-:W-:Y:S01]  /*9b1f0*/  IMAD.IADD R5, R5, 0x1, R7 ;  /* 0x0000000105057824 */ /* 0x000fe200078e0207 */
[----:B------:R-:W-:Y:S02]  /*9b200*/  ISETP.NE.AND.EX P0, PT, R23, RZ, PT, P0 ;  /* 0x000000ff1700720c */ /* 0x000fe40003f05300 */
[----:B------:R-:W0:Y:S02]  /*9b210*/  LDC R17, c[0x0][0x600] ;  /* 0x00018000ff117b82 */ /* 0x000e240000000800 */
[----:B-1----:R-:W-:-:S02]  /*9b220*/  SHF.R.U64 R10, R4, R8, R5 ;  /* 0x00000008040a7219 */ /* 0x002fc40000001205 */
[----:B------:R-:W-:-:S04]  /*9b230*/  SHF.R.U32.HI R5, RZ, R8, R5 ;  /* 0x00000008ff057219 */ /* 0x000fc80000011605 */
[----:B------:R-:W1:Y:S01]  /*9b240*/  LDC R18, c[0x0][0x648] ;  /* 0x00019200ff127b82 */ /* 0x000e620000000800 */
[-CC-:B--2---:R-:W-:Y:S02]  /*9b250*/  SHF.R.U64 R15, R10, R16.reuse, R5.reuse ;  /* 0x000000100a0f7219 */ /* 0x184fe40000001205 */
[----:B------:R-:W-:-:S05]  /*9b260*/  SHF.R.U32.HI R4, RZ, R16, R5 ;  /* 0x00000010ff047219 */ /* 0x000fca0000011605 */
[----:B------:R-:W2:Y:S01]  /*9b270*/  LDC R19, c[0x0][0x638] ;  /* 0x00018e00ff137b82 */ /* 0x000ea20000000800 */
[-CC-:B---3--:R-:W-:Y:S02]  /*9b280*/  SHF.R.U64 R16, R15, R21.reuse, R4.reuse ;  /* 0x000000150f107219 */ /* 0x188fe40000001204 */
[-C--:B------:R-:W-:Y:S02]  /*9b290*/  SHF.L.U32 R6, R6, R21.reuse, RZ ;  /* 0x0000001506067219 */ /* 0x080fe400000006ff */
[----:B------:R-:W-:Y:S01]  /*9b2a0*/  SHF.R.U32.HI R5, RZ, R21, R4 ;  /* 0x00000015ff057219 */ /* 0x000fe20000011604 */
[----:B------:R-:W-:Y:S01]  /*9b2b0*/  IMAD.MOV.U32 R4, RZ, RZ, R16 ;  /* 0x000000ffff047224 */ /* 0x000fe200078e0010 */
[----:B------:R-:W-:Y:S01]  /*9b2c0*/  LOP3.LUT R24, RZ, R6, RZ, 0x33, !PT ;  /* 0x00000006ff187212 */ /* 0x000fe200078e33ff */
[----:B------:R-:W3:Y:S01]  /*9b2d0*/  LDC R25, c[0x0][0x610] ;  /* 0x00018400ff197b82 */ /* 0x000ee20000000800 */
[----:B------:R-:W-:Y:S05]  /*9b2e0*/  @!P0 BRA `(.L_x_236) ;  /* 0x0000000000288947 */ /* 0x000fea0003800000 */
        /* <DEDUP_REMOVED lines=10> */
.L_x_236:
[----:B------:R-:W4:Y:S01]  /*9b390*/  LDC R6, c[0x0][0x65c] ;  /* 0x00019700ff067b82 */ /* 0x000f220000000800 */
[----:B-1----:R-:W-:Y:S01]  /*9b3a0*/  SHF.R.U64 R4, R4, R18, R5 ;  /* 0x0000001204047219 */ /* 0x002fe20000001205 */
[----:B0-----:R-:W-:Y:S01]  /*9b3b0*/  VIADD R7, R17, 0xffffffff ;  /* 0xffffffff11077836 */ /* 0x001fe20000000000 */
[----:B------:R-:W-:Y:S01]  /*9b3c0*/  SHF.L.U32 R20, R20, R21, RZ ;  /* 0x0000001514147219 */ /* 0x000fe200000006ff */
[----:B------:R-:W-:Y:S01]  /*9b3d0*/  IMAD.MOV.U32 R11, RZ, RZ, R14 ;  /* 0x000000ffff0b7224 */ /* 0x000fe200078e000e */
[----:B------:R-:W-:Y:S01]  /*9b3e0*/  LOP3.LUT R3, R15, R24, RZ, 0xc0, !PT ;  /* 0x000000180f037212 */ /* 0x000fe200078ec0ff */
[----:B------:R-:W-:Y:S01]  /*9b3f0*/  IMAD.MOV R5, RZ, RZ, -R4 ;  /* 0x000000ffff057224 */ /* 0x000fe200078e0a04 */
[----:B------:R-:W-:-:S03]  /*9b400*/  LOP3.LUT R7, R10, R7, RZ, 0xc0, !PT ;  /* 0x000000070a077212 */ /* 0x000fc600078ec0ff */
[----:B------:R-:W-:Y:S01]  /*9b410*/  IMAD R3, R20, R4, R3 ;  /* 0x0000000414037224 */ /* 0x000fe200078e0203 */
[----:B----4-:R-:W-:Y:S01]  /*9b420*/  ISETP.NE.AND P0, PT, R6, 0x1, PT ;  /* 0x000000010600780c */ /* 0x010fe20003f05270 */
[----:B------:R-:W-:-:S12]  /*9b430*/  IMAD.MOV.U32 R6, RZ, RZ, 0x1 ;  /* 0x00000001ff067424 */ /* 0x000fd800078e00ff */
[----:B------:R-:W-:Y:S02]  /*9b440*/  @P0 IMAD R0, R13, R12, R2 ;  /* 0x0000000c0d000224 */ /* 0x000fe400078e0202 */
[----:B--2---:R-:W-:Y:S02]  /*9b450*/  IMAD R2, R5, R19, R16 ;  /* 0x0000001305027224 */ /* 0x004fe400078e0210 */
[----:B---3--:R-:W-:Y:S02]  /*9b460*/  IMAD R0, R3, R25, R0 ;  /* 0x0000001903007224 */ /* 0x008fe400078e0200 */
[----:B------:R-:W-:-:S05]  /*9b470*/  IMAD R3, R2, R17, R7 ;  /* 0x0000001102037224 */ /* 0x000fca00078e0207 */
[----:B------:R-:W-:Y:S02]  /*9b480*/  SEL R5, R3, R0, !P0 ;  /* 0x0000000003057207 */ /* 0x000fe40004000000 */
[----:B------:R-:W-:-:S07]  /*9b490*/  SEL R4, R0, R3, !P0 ;  /* 0x0000000300047207 */ /* 0x000fce0004000000 */
.L_x_234:
[----:B------:R-:W-:-:S08]  /*9b4a0*/  NOP ;  /* 0x0000000000007918 */ /* 0x000fd00000000000 */
[----:B0-----:R-:W0:-:S00]  /*9b4b0*/  USETMAXREG.DEALLOC.CTAPOOL 0x18 ;  /* 0x00000018000079c8 */ /* 0x001e0000080e0500 */
[----:B------:R-:W-:-:S13]  /*9b4c0*/  ISETP.NE.AND P0, PT, RZ, UR6, PT ;  /* 0x00000006ff007c0c */ /* 0x000fda000bf05270 */
[----:B------:R-:W-:Y:S05]  /*9b4d0*/  @P0 EXIT ;  /* 0x000000000000094d */ /* 0x000fea0003800000 */
[----:B0-----:R-:W-:Y:S01]  /*9b4e0*/  LOP3.LUT P0, RZ, R6, 0xff, RZ, 0xc0, !PT ;  /* 0x000000ff06ff7812 */ /* 0x001fe2000780c0ff */
[----:B------:R-:W-:Y:S02]  /*9b4f0*/  IMAD.MOV.U32 R0, RZ, RZ, 0x1 ;  /* 0x00000001ff007424 */ /* 0x000fe400078e00ff */
[----:B------:R-:W-:-:S10]  /*9b500*/  IMAD.MOV.U32 R6, RZ, RZ, RZ ;  /* 0x000000ffff067224 */ /* 0x000fd400078e00ff */
[----:B------:R-:W-:Y:S05]  /*9b510*/  @!P0 BRA `(.L_x_237) ;  /* 0x0000000c00588947 */ /* 0x000fea0003800000 */
[----:B------:R-:W0:Y:S01]  /*9b520*/  LDC R0, c[0x0][0x28c] ;  /* 0x0000a300ff007b82 */ /* 0x000e220000000800 */
[----:B------:R-:W1:Y:S01]  /*9b530*/  S2R R10, SR_CgaCtaId ;  /* 0x00000000000a7919 */ /* 0x000e620000008800 */
[----:B------:R-:W-:Y:S01]  /*9b540*/  ULDC UR8, c[0x0][0xc] ;  /* 0x0000030000087ab9 */ /* 0x000fe20000000800 */
[----:B------:R-:W-:Y:S01]  /*9b550*/  ULDC UR9, c[0x0][0x10] ;  /* 0x0000040000097ab9 */ /* 0x000fe20000000800 */
[----:B------:R-:W-:Y:S01]  /*9b560*/  ULDC UR5, c[0x0][0x658] ;  /* 0x0001960000057ab9 */ /* 0x000fe20000000800 */
[----:B------:R-:W-:Y:S01]  /*9b570*/  UMOV UR6, 0xffffffff ;  /* 0xffffffff00067882 */ /* 0x000fe20000000000 */
[----:B------:R-:W-:Y:S01]  /*9b580*/  UMOV UR10, 0x1 ;  /* 0x00000001000a7882 */ /* 0x000fe20000000000 */
[----:B------:R-:W-:Y:S01]  /*9b590*/  UIMAD.WIDE.U32 UR8, UR8, UR9, URZ ;  /* 0x00000009080872a5 */ /* 0x000fe2000f8e003f */
[----:B------:R-:W-:Y:S01]  /*9b5a0*/  BSSY B0, `(.L_x_237) ;  /* 0x00000cd000007945 */ /* 0x000fe20003800000 */
[----:B------:R-:W-:Y:S01]  /*9b5b0*/  USHF.L.U32 UR6, UR6, UR5, URZ ;  /* 0x0000000506067299 */ /* 0x000fe2000800063f */
[----:B------:R-:W-:Y:S01]  /*9b5c0*/  IMAD.MOV.U32 R9, RZ, RZ, 0x1 ;  /* 0x00000001ff097424 */ /* 0x000fe200078e00ff */
[----:B------:R-:W-:Y:S01]  /*9b5d0*/  USHF.L.U32 UR19, UR10, UR5, URZ ;  /* 0x000000050a137299 */ /* 0x000fe2000800063f */
[----:B------:R-:W-:Y:S01]  /*9b5e0*/  IMAD.MOV.U32 R6, RZ, RZ, RZ ;  /* 0x000000ffff067224 */ /* 0x000fe200078e00ff */
[----:B------:R-:W-:Y:S01]  /*9b5f0*/  ULDC UR4, c[0x0][0x600] ;  /* 0x0001800000047ab9 */ /* 0x000fe20000000800 */
[----:B------:R-:W-:Y:S01]  /*9b600*/  ULDC UR5, c[0x0][0x14] ;  /* 0x0000050000057ab9 */ /* 0x000fe20000000800 */
[----:B------:R-:W-:-:S02]  /*9b610*/  ULOP3.LUT UR21, UR7, 0x2, URZ, 0xfc, !UPT ;  /* 0x0000000207157892 */ /* 0x000fc4000f8efc3f */
[----:B------:R-:W-:Y:S02]  /*9b620*/  UIMAD.WIDE.U32 UR22, UR8, UR5, URZ ;  /* 0x00000005081672a5 */ /* 0x000fe4000f8e003f */
[----:B------:R-:W-:Y:S02]  /*9b630*/  UIMAD UR13, UR9, UR5, URZ ;  /* 0x00000005090d72a4 */ /* 0x000fe4000f8e023f */
[----:B------:R-:W-:Y:S02]  /*9b640*/  UIADD3 UR4, UR4, -0x1, URZ ;  /* 0xffffffff04047890 */ /* 0x000fe4000fffe03f */
[----:B------:R-:W-:Y:S01]  /*9b650*/  ULOP3.LUT UR18, URZ, UR6, URZ, 0x33, !UPT ;  /* 0x000000063f127292 */ /* 0x000fe2000f8e333f */
[----:B0-----:R-:W-:Y:S01]  /*9b660*/  VIADD R0, R0, 0x3f ;  /* 0x0000003f00007836 */ /* 0x001fe20000000000 */
[----:B------:R-:W-:Y:S01]  /*9b670*/  UIADD3 UR13, UR23, UR13, URZ ;  /* 0x0000000d170d7290 */ /* 0x000fe2000fffe03f */
[----:B------:R-:W-:-:S03]  /*9b680*/  ULDC.64 UR24, c[0x0][0x198] ;  /* 0x0000660000187ab9 */ /* 0x000fc60000000a00 */
[----:B------:R-:W-:-:S04]  /*9b690*/  SHF.R.S32.HI R3, RZ, 0x1f, R0 ;  /* 0x0000001fff037819 */ /* 0x000fc80000011400 */
[----:B------:R-:W-:Y:S01]  /*9b6a0*/  LEA.HI R3, R3, R0, RZ, 0x6 ;  /* 0x0000000003037211 */ /* 0x000fe200078f30ff */
[----:B------:R-:W-:Y:S01]  /*9b6b0*/  IMAD.MOV.U32 R0, RZ, RZ, 0x1 ;  /* 0x00000001ff007424 */ /* 0x000fe200078e00ff */
[----:B-1----:R-:W-:Y:S02]  /*9b6c0*/  LOP3.LUT R10, R10, 0x1, RZ, 0xc0, !PT ;  /* 0x000000010a0a7812 */ /* 0x002fe400078ec0ff */
[----:B------:R-:W-:-:S05]  /*9b6d0*/  SHF.R.S32.HI R7, RZ, 0x6, R3 ;  /* 0x00000006ff077819 */ /* 0x000fca0000011403 */
[----:B------:R-:W-:-:S07]  /*9b6e0*/  VIADD R16, R7, 0x1 ;  /* 0x0000000107107836 */ /* 0x000fce0000000000 */
.L_x_248:
[----:B------:R-:W-:-:S03]  /*9b6f0*/  UMOV UR5, 0xffffffff ;  /* 0xffffffff00057882 */ /* 0x000fc60000000000 */
[----:B------:R-:W-:Y:S05]  /*9b700*/  BRA.DIV UR5, `(.L_x_238) ;  /* 0x0000000e05d87947 */ /* 0x000fea000b800000 */
[----:B------:R-:W-:-:S13]  /*9b710*/  ELECT P0, URZ, PT ;  /* 0x00000000003f782f */ /* 0x000fda0003800000 */
.L_x_259:
[----:B------:R-:W0:Y:S01]  /*9b720*/  LDC R2, c[0x0][0x28c] ;  /* 0x0000a300ff027b82 */ /* 0x000e220000000800 */
[----:B------:R-:W-:Y:S01]  /*9b730*/  BSSY B1, `(.L_x_239) ;  /* 0x000003a000017945 */ /* 0x000fe20003800000 */
[----:B0-----:R-:W-:-:S13]  /*9b740*/  ISETP.LT.OR P0, PT, R2, 0x1, !P0 ;  /* 0x000000010200780c */ /* 0x001fda0004701670 */
[----:B------:R-:W-:Y:S05]  /*9b750*/  @P0 BRA `(.L_x_240) ;  /* 0x0000000000dc0947 */ /* 0x000fea0003800000 */
[----:B------:R-:W-:Y:S02]  /*9b760*/  IMAD R5, R5, 0x2, R10 ;  /* 0x0000000205057824 */ /* 0x000fe400078e020a */
[----:B------:R-:W-:Y:S02]  /*9b770*/  IMAD.SHL.U32 R2, R4, 0x200, RZ ;  /* 0x0000020004027824 */ /* 0x000fe400078e00ff */
[----:B------:R-:W-:Y:S02]  /*9b780*/  IMAD R5, R5, 0xc0, RZ ;  /* 0x000000c005057824 */ /* 0x000fe400078e02ff */
[----:B------:R-:W-:Y:S02]  /*9b790*/  IMAD.MOV.U32 R12, RZ, RZ, RZ ;  /* 0x000000ffff0c7224 */ /* 0x000fe400078e00ff */
[----:B------:R-:W-:Y:S02]  /*9b7a0*/  IMAD.MOV.U32 R4, RZ, RZ, R16 ;  /* 0x000000ffff047224 */ /* 0x000fe400078e0010 */
[----:B------:R-:W-:-:S02]  /*9b7b0*/  IMAD.MOV.U32 R3, RZ, RZ, R0 ;  /* 0x000000ffff037224 */ /* 0x000fc400078e0000 */
[----:B------:R-:W-:-:S07]  /*9b7c0*/  IMAD.MOV.U32 R13, RZ, RZ, R6 ;  /* 0x000000ffff0d7224 */ /* 0x000fce00078e0006 */
.L_x_243:
[----:B------:R-:W0:Y:S01]  /*9b7d0*/  S2R R15, SR_CgaCtaId ;  /* 0x00000000000f7919 */ /* 0x000e220000008800 */
[----:B------:R-:W-:Y:S02]  /*9b7e0*/  MOV R8, 0x400 ;  /* 0x0000040000087802 */ /* 0x000fe40000000f00 */
[----:B------:R-:W-:Y:S02]  /*9b7f0*/  SHF.L.U32 R14, R3, 0x1f, RZ ;  /* 0x0000001f030e7819 */ /* 0x000fe400000006ff */
[----:B0-----:R-:W-:-:S05]  /*9b800*/  LEA R8, R15, R8, 0x18 ;  /* 0x000000080f087211 */ /* 0x001fca00078ec0ff */
[----:B------:R-:W-:-:S04]  /*9b810*/  IMAD R15, R13, 0x8, R8 ;  /* 0x000000080d0f7824 */ /* 0x000fc800078e0208 */
[----:B------:R-:W0:Y:S02]  /*9b820*/  SYNCS.PHASECHK.TRANS64.TRYWAIT P0, [R15+URZ+0x20], R14 ;  /* 0x0000200e0f0075a7 */ /* 0x000e24000800017f */
[----:B0-----:R-:W-:Y:S05]  /*9b830*/  @!P0 BRA `(.L_x_241) ;  /* 0x0000000c00ac8947 */ /* 0x001fea0003800000 */
.L_x_260:
[----:B------:R-:W1:Y:S01]  /*9b840*/  S2R R17, SR_TID.X ;  /* 0x0000000000117919 */ /* 0x000e620000002100 */
[----:B------:R-:W-:-:S04]  /*9b850*/  UPRMT UR5, UR21, 0x9910, URZ ;  /* 0x0000991015057896 */ /* 0x000fc8000800003f */
[----:B------:R-:W-:Y:S01]  /*9b860*/  UISETP.NE.AND UP0, UPT, UR5, 0x2, UPT ;  /* 0x000000020500788c */ /* 0x000fe2000bf05270 */
[----:B-1----:R-:W-:-:S13]  /*9b870*/  LOP3.LUT P0, RZ, R17, 0x7f, RZ, 0xc0, !PT ;  /* 0x0000007f11ff7812 */ /* 0x002fda000780c0ff */
[----:B0-----:R-:W0:Y:S02]  /*9b880*/  @!P0 LDC R14, c[0x0][0x500] ;  /* 0x00014000ff0e8b82 */ /* 0x001e240000000800 */
[----:B0-----:R0:W-:Y:S01]  /*9b890*/  @!P0 SYNCS.ARRIVE.TRANS64 RZ, [R15+URZ], R14 ;  /* 0x0000000e0fff89a7 */ /* 0x0011e2000800003f */
[----:B------:R-:W-:-:S13]  /*9b8a0*/  PLOP3.LUT P0, PT, PT, PT, UP0, 0x80, 0x0 ;  /* 0x000000000000781c */ /* 0x000fda0003f0f008 */
[----:B0-----:R-:W-:Y:S05]  /*9b8b0*/  @P0 BRA `(.L_x_242) ;  /* 0x0000000000040947 */ /* 0x001fea0003800000 */
[----:B------:R-:W-:Y:S01]  /*9b8c0*/  BPT.TRAP 0x1 ;  /* 0x000000040000795c */ /* 0x000fe20000300000 */
.L_x_242:
[----:B------:R-:W-:Y:S01]  /*9b8d0*/  R2UR UR9, R15 ;  /* 0x000000000f0972ca */ /* 0x000fe200000e0000 */
[C---:B------:R-:W-:Y:S01]  /*9b8e0*/  IMAD R15, R13.reuse, 0x2, R10 ;  /* 0x000000020d0f7824 */ /* 0x040fe200078e020a */
[----:B------:R-:W-:Y:S01]  /*9b8f0*/  UIADD3 UR14, UP0, UR24, 0xf0, URZ ;  /* 0x000000f0180e7890 */ /* 0x000fe2000ff1e03f */
[--C-:B------:R-:W-:Y:S01]  /*9b900*/  IMAD R14, R13, 0x8000, R8.reuse ;  /* 0x000080000d0e7824 */ /* 0x100fe200078e0208 */
[----:B------:R-:W-:Y:S01]  /*9b910*/  R2UR UR11, R2 ;  /* 0x00000000020b72ca */ /* 0x000fe200000e0000 */
[----:B------:R-:W-:Y:S01]  /*9b920*/  IMAD R15, R15, 0x3000, R8 ;  /* 0x000030000f0f7824 */ /* 0x000fe200078e0208 */
[----:B------:R-:W-:Y:S01]  /*9b930*/  R2UR UR10, R12 ;  /* 0x000000000c0a72ca */ /* 0x000fe200000e0000 */
[----:B------:R-:W-:Y:S01]  /*9b940*/  VIADD R4, R4, 0xffffffff ;  /* 0xffffffff04047836 */ /* 0x000fe20000000000 */
[----:B------:R-:W-:Y:S01]  /*9b950*/  R2UR UR5, R14 ;  /* 0x000000000e0572ca */ /* 0x000fe200000e0000 */
[----:B------:R-:W-:Y:S01]  /*9b960*/  UIADD3 UR26, UP1, UR24, 0x1f0, URZ ;  /* 0x000001f0181a7890 */ /* 0x000fe2000ff3e03f */
[----:B------:R-:W-:Y:S01]  /*9b970*/  R2UR UR6, R15 ;  /* 0x000000000f0672ca */ /* 0x000fe200000e0000 */
[----:B------:R-:W-:Y:S01]  /*9b980*/  UIADD3.X UR15, URZ, UR25, URZ, UP0, !UPT ;  /* 0x000000193f0f7290 */ /* 0x000fe200087fe43f */
[----:B------:R-:W-:Y:S01]  /*9b990*/  R2UR UR12, R11 ;  /* 0x000000000b0c72ca */ /* 0x000fe200000e0000 */
[----:B------:R-:W-:Y:S01]  /*9b9a0*/  VIADD R13, R13, 0x1 ;  /* 0x000000010d0d7836 */ /* 0x000fe20000000000 */
[----:B------:R-:W-:Y:S01]  /*9b9b0*/  R2UR UR20, R5 ;  /* 0x00000000051472ca */ /* 0x000fe200000e0000 */
[----:B------:R-:W-:Y:S01]  /*9b9c0*/  UIADD3.X UR27, URZ, UR25, URZ, UP1, !UPT ;  /* 0x000000193f1b7290 */ /* 0x000fe20008ffe43f */
[----:B------:R-:W-:Y:S01]  /*9b9d0*/  ISETP.GT.AND P1, PT, R4, 0x1, PT ;  /* 0x000000010400780c */ /* 0x000fe20003f24270 */
[----:B------:R-:W-:Y:S01]  /*9b9e0*/  UMOV UR16, 0x0 ;  /* 0x0000000000107882 */ /* 0x000fe20000000000 */
[----:B------:R-:W-:Y:S01]  /*9b9f0*/  UMOV UR17, 0x10000000 ;  /* 0x1000000000117882 */ /* 0x000fe20000000000 */
[----:B------:R-:W-:Y:S01]  /*9ba00*/  ISETP.NE.AND P0, PT, R13, 0x4, PT ;  /* 0x000000040d00780c */ /* 0x000fe20003f05270 */
[----:B------:R-:W-:Y:S01]  /*9ba10*/  UMOV UR28, 0x30000 ;  /* 0x00030000001c7882 */ /* 0x000fe20000000000 */
[----:B------:R-:W-:Y:S01]  /*9ba20*/  UIADD3 UR8, UR5, 0x100, URZ ;  /* 0x0000010005087890 */ /* 0x000fe2000fffe03f */
[----:B------:R-:W-:Y:S01]  /*9ba30*/  VIADD R12, R12, 0x40 ;  /* 0x000000400c0c7836 */ /* 0x000fe20000000000 */
[----:B------:R-:W-:Y:S01]  /*9ba40*/  UIADD3 UR6, UR6, 0x20100, URZ ;  /* 0x0002010006067890 */ /* 0x000fe2000fffe03f */
[----:B------:R-:W-:-:S02]  /*9ba50*/  SEL R8, RZ, 0x1, P0 ;  /* 0x00000001ff087807 */ /* 0x000fc40000000000 */
[----:B------:R-:W-:Y:S02]  /*9ba60*/  SEL R13, R13, RZ, P0 ;  /* 0x000000ff0d0d7207 */ /* 0x000fe40000000000 */
[----:B------:R-:W-:Y:S02]  /*9ba70*/  LOP3.LUT R3, R3, R8, RZ, 0x3c, !PT ;  /* 0x0000000803037212 */ /* 0x000fe400078e3cff */
[----:B------:R0:W-:Y:S02]  /*9ba80*/  UTMALDG.3D [UR8], [UR14], desc[UR16] ;  /* 0x000010080e0075b4 */ /* 0x0001e40008011000 */
[----:B0-----:R-:W-:Y:S01]  /*9ba90*/  UMOV UR8, UR6 ;  /* 0x0000000600087c82 */ /* 0x001fe20008000000 */
[----:B------:R-:W-:Y:S02]  /*9baa0*/  UMOV UR11, UR20 ;  /* 0x00000014000b7c82 */ /* 0x000fe40008000000 */
[----:B------:R0:W-:Y:S02]  /*9bab0*/  UTMALDG.3D.MULTICAST [UR8], [UR26], UR28, desc[UR16] ;  /* 0x000010081a0073b4 */ /* 0x0001e4000801181c */
[----:B0-----:R-:W-:Y:S05]  /*9bac0*/  @P1 BRA `(.L_x_243) ;  /* 0xfffffffc00401947 */ /* 0x001fea000383ffff */
.L_x_240:
[----:B------:R-:W-:Y:S05]  /*9bad0*/  BSYNC B1 ;  /* 0x0000000000017941 */ /* 0x000fea0003800000 */
.L_x_239:
[----:B------:R-:W2:Y:S01]  /*9bae0*/  LDL.LU R15, [R1+0x1490] ;  /* 0x00149000010f7983 */ /* 0x000ea20000300800 */
[----:B------:R-:W-:Y:S01]  /*9baf0*/  LOP3.LUT P2, RZ, R9, 0xff, RZ, 0xc0, !PT ;  /* 0x000000ff09ff7812 */ /* 0x000fe2000784c0ff */
[----:B------:R-:W-:Y:S01]  /*9bb00*/  IMAD.IADD R6, R7, 0x1, R6 ;  /* 0x0000000107067824 */ /* 0x000fe200078e0206 */
[----:B------:R-:W-:Y:S01]  /*9bb10*/  ULDC.64 UR8, c[0x0][0x650] ;  /* 0x0001940000087ab9 */ /* 0x000fe20000000a00 */
[----:B------:R-:W3:Y:S01]  /*9bb20*/  LDL.LU R14, [R1+0x1494] ;  /* 0x00149400010e7983 */ /* 0x000ee20000300800 */
[----:B------:R-:W-:Y:S01]  /*9bb30*/  BSSY B1, `(.L_x_244) ;  /* 0x0000071000017945 */ /* 0x000fe20003800000 */
[----:B------:R-:W-:Y:S01]  /*9bb40*/  IMAD.MOV.U32 R4, RZ, RZ, -0x1 ;  /* 0xffffffffff047424 */ /* 0x000fe200078e00ff */
[----:B------:R-:W-:Y:S01]  /*9bb50*/  SHF.R.U32.HI R2, RZ, 0x2, R6 ;  /* 0x00000002ff027819 */ /* 0x000fe20000011606 */
[----:B------:R-:W-:Y:S01]  /*9bb60*/  IMAD.MOV.U32 R5, RZ, RZ, -0x1 ;  /* 0xffffffffff057424 */ /* 0x000fe200078e00ff */
[----:B------:R-:W-:Y:S01]  /*9bb70*/  ISETP.GT.U32.AND P0, PT, R6, 0x3, PT ;  /* 0x000000030600780c */ /* 0x000fe20003f04070 */
[----:B------:R-:W-:Y:S01]  /*9bb80*/  IMAD.MOV.U32 R11, RZ, RZ, -0x1 ;  /* 0xffffffffff0b7424 */ /* 0x000fe200078e00ff */
[----:B------:R-:W-:-:S02]  /*9bb90*/  LOP3.LUT R2, R2, 0x1, RZ, 0xc0, !PT ;  /* 0x0000000102027812 */ /* 0x000fc400078ec0ff */
[C---:B------:R-:W-:Y:S01]  /*9bba0*/  ISETP.LT.U32.AND P0, PT, R7.reuse, 0x4, P0 ;  /* 0x000000040700780c */ /* 0x040fe20000701070 */
[----:B------:R-:W0:Y:S01]  /*9bbb0*/  @P2 S2R R3, SR_CgaCtaId ;  /* 0x0000000000032919 */ /* 0x000e220000008800 */
[----:B------:R-:W-:Y:S02]  /*9bbc0*/  ISETP.NE.U32.AND P1, PT, R2, 0x1, PT ;  /* 0x000000010200780c */ /* 0x000fe40003f25070 */
[----:B------:R-:W-:Y:S02]  /*9bbd0*/  @P2 MOV R2, 0x400 ;  /* 0x0000040000022802 */ /* 0x000fe40000000f00 */
[----:B------:R-:W-:Y:S02]  /*9bbe0*/  ISETP.GT.U32.AND P1, PT, R7, 0x3, !P1 ;  /* 0x000000030700780c */ /* 0x000fe40004f24070 */
[----:B------:R-:W-:Y:S02]  /*9bbf0*/  LOP3.LUT R6, R6, 0x3, RZ, 0xc0, !PT ;  /* 0x0000000306067812 */ /* 0x000fe400078ec0ff */
[----:B------:R-:W-:-:S02]  /*9bc00*/  PRMT R9, RZ, 0x7610, R9 ;  /* 0x00007610ff097816 */ /* 0x000fc40000000009 */
[----:B0-----:R-:W-:Y:S02]  /*9bc10*/  @P2 LEA R2, R3, R2, 0x18 ;  /* 0x0000000203022211 */ /* 0x001fe400078ec0ff */
[----:B------:R-:W-:Y:S02]  /*9bc20*/  SEL R3, RZ, 0x1, !P0 ;  /* 0x00000001ff037807 */ /* 0x000fe40004000000 */
[----:B------:R0:W-:Y:S02]  /*9bc30*/  @P2 SYNCS.ARRIVE.TRANS64.A1T0 RZ, [R2+URZ+0x58], RZ ;  /* 0x000058ff02ff29a7 */ /* 0x0001e4000810003f */
[----:B0-----:R-:W-:-:S04]  /*9bc40*/  SEL R2, RZ, 0x1, !P1 ;  /* 0x00000001ff027807 */ /* 0x001fc80004800000 */
[----:B------:R-:W-:Y:S02]  /*9bc50*/  LOP3.LUT R0, R2, R0, R3, 0x96, !PT ;  /* 0x0000000002007212 */ /* 0x000fe400078e9603 */
[----:B------:R-:W-:Y:S02]  /*9bc60*/  PRMT R2, RZ, 0x7610, R2 ;  /* 0x00007610ff027816 */ /* 0x000fe40000000002 */
[----:B---3--:R-:W-:-:S04]  /*9bc70*/  IADD3 R14, P0, R14, UR22, RZ ;  /* 0x000000160e0e7c10 */ /* 0x008fc8000ff1e0ff */
[----:B--2---:R-:W-:Y:S01]  /*9bc80*/  IADD3.X R15, R15, UR13, RZ, P0, !PT ;  /* 0x0000000d0f0f7c10 */ /* 0x004fe200087fe4ff */
[----:B------:R0:W-:Y:S01]  /*9bc90*/  STL [R1+0x1494], R14 ;  /* 0x0014940e01007387 */ /* 0x0001e20000100800 */
[----:B------:R-:W-:-:S03]  /*9bca0*/  ISETP.GE.U32.AND P0, PT, R14, UR8, PT ;  /* 0x000000080e007c0c */ /* 0x000fc6000bf06070 */
[----:B------:R0:W-:Y:S01]  /*9bcb0*/  STL [R1+0x1490], R15 ;  /* 0x0014900f01007387 */ /* 0x0001e20000100800 */
[----:B------:R-:W-:-:S13]  /*9bcc0*/  ISETP.GE.U32.AND.EX P0, PT, R15, UR9, PT, P0 ;  /* 0x000000090f007c0c */ /* 0x000fda000bf06100 */
[----:B0-----:R-:W-:Y:S05]  /*9bcd0*/  @P0 BRA `(.L_x_245) ;  /* 0x0000000400580947 */ /* 0x001fea0003800000 */
[----:B------:R-:W0:Y:S01]  /*9bce0*/  S2R R8, SR_CTAID.X ;  /* 0x0000000000087919 */ /* 0x000e220000002500 */
[----:B------:R-:W1:Y:S01]  /*9bcf0*/  LDC R17, c[0x0][0x65c] ;  /* 0x00019700ff117b82 */ /* 0x000e620000000800 */
[----:B------:R-:W-:Y:S01]  /*9bd00*/  ULDC UR5, c[0x0][0x150] ;  /* 0x0000540000057ab9 */ /* 0x000fe20000000800 */
[----:B------:R-:W-:Y:S01]  /*9bd10*/  ULDC.64 UR8, c[0x0][0x628] ;  /* 0x00018a0000087ab9 */ /* 0x000fe20000000a00 */
[----:B------:R-:W2:Y:S01]  /*9bd20*/  S2R R2, SR_CTAID.Y ;  /* 0x0000000000027919 */ /* 0x000ea20000002600 */
[----:B------:R-:W-:Y:S01]  /*9bd30*/  ISETP.NE.U32.AND P0, PT, RZ, UR8, PT ;  /* 0x00000008ff007c0c */ /* 0x000fe2000bf05070 */
[----:B------:R-:W-:-:S03]  /*9bd40*/  ULDC UR6, c[0x0][0x630] ;  /* 0x00018c0000067ab9 */ /* 0x000fc60000000800 */
[----:B------:R-:W3:Y:S01]  /*9bd50*/  LDC R5, c[0x0][0x144] ;  /* 0x00005100ff057b82 */ /* 0x000ee20000000800 */
[----:B------:R-:W-:-:S07]  /*9bd60*/  ISETP.NE.AND.EX P0, PT, RZ, UR9, PT, P0 ;  /* 0x00000009ff007c0c */ /* 0x000fce000bf05300 */
[----:B------:R-:W4:Y:S01]  /*9bd70*/  LDC R13, c[0x0][0x148] ;  /* 0x00005200ff0d7b82 */ /* 0x000f220000000800 */
[----:B-1----:R-:W-:Y:S02]  /*9bd80*/  ISETP.NE.AND P3, PT, R17, 0x1, PT ;  /* 0x000000011100780c */ /* 0x002fe40003f65270 */
[----:B0-----:R-:W-:Y:S02]  /*9bd90*/  I2FP.F32.U32 R3, R8 ;  /* 0x0000000800037245 */ /* 0x001fe40000201000 */
[----:B--2---:R-:W-:-:S03]  /*9bda0*/  I2FP.F32.U32 R4, R2 ;  /* 0x0000000200047245 */ /* 0x004fc60000201000 */
[----:B------:R-:W-:Y:S01]  /*9bdb0*/  FMUL R3, R3, UR5 ;  /* 0x0000000503037c20 */ /* 0x000fe20008400000 */
[----:B------:R-:W-:Y:S02]  /*9bdc0*/  ULDC UR5, c[0x0][0x154] ;  /* 0x0000550000057ab9 */ /* 0x000fe40000000800 */
[----:B------:R-:W-:-:S03]  /*9bdd0*/  FMUL R11, R4, UR5 ;  /* 0x00000005040b7c20 */ /* 0x000fc60008400000 */
[----:B------:R-:W0:Y:S08]  /*9bde0*/  F2I.U32.TRUNC.NTZ R3, R3 ;  /* 0x0000000300037305 */ /* 0x000e30000020f000 */
[----:B------:R-:W1:Y:S01]  /*9bdf0*/  F2I.U32.TRUNC.NTZ R11, R11 ;  /* 0x0000000b000b7305 */ /* 0x000e62000020f000 */
[----:B0-----:R-:W-:Y:S02]  /*9be00*/  IMAD.MOV R4, RZ, RZ, -R3 ;  /* 0x000000ffff047224 */ /* 0x001fe400078e0a03 */
[----:B------:R-:W-:-:S02]  /*9be10*/  IMAD.MOV.U32 R3, RZ, RZ, R15 ;  /* 0x000000ffff037224 */ /* 0x000fc400078e000f */
[----:B---3--:R-:W-:Y:S02]  /*9be20*/  IMAD R8, R5, R4, R8 ;  /* 0x0000000405087224 */ /* 0x008fe400078e0208 */
[----:B-1----:R-:W-:-:S04]  /*9be30*/  IMAD.MOV R4, RZ, RZ, -R11 ;  /* 0x000000ffff047224 */ /* 0x002fc800078e0a0b */
[----:B----4-:R-:W-:Y:S02]  /*9be40*/  @P3 IMAD R8, R13, R4, R2 ;  /* 0x000000040d083224 */ /* 0x010fe400078e0202 */
[----:B------:R-:W-:Y:S01]  /*9be50*/  IMAD.MOV.U32 R2, RZ, RZ, R14 ;  /* 0x000000ffff027224 */ /* 0x000fe200078e000e */
[----:B------:R-:W-:Y:S06]  /*9be60*/  @!P0 BRA `(.L_x_246) ;  /* 0x0000000000288947 */ /* 0x000fec0003800000 */
[----:B------:R-:W-:Y:S02]  /*9be70*/  ULDC UR5, c[0x0][0x634] ;  /* 0x00018d0000057ab9 */ /* 0x000fe40000000800 */
[----:B------:R-:W-:-:S05]  /*9be80*/  IADD3 R3, P0, R14, UR5, RZ ;  /* 0x000000050e037c10 */ /* 0x000fca000ff1e0ff */
[----:B------:R-:W-:-:S04]  /*9be90*/  IMAD.X R11, RZ, RZ, R15, P0 ;  /* 0x000000ffff0b7224 */ /* 0x000fc800000e060f */
[----:B------:R-:W-:-:S04]  /*9bea0*/  IMAD.WIDE.U32 R4, R11, UR8, RZ ;  /* 0x000000080b047c25 */ /* 0x000fc8000f8e00ff */
[----:B------:R-:W-:-:S04]  /*9beb0*/  IMAD.WIDE.U32 R4, P0, R3, UR9, R4 ;  /* 0x0000000903047c25 */ /* 0x000fc8000f800004 */
[----:B------:R-:W-:-:S04]  /*9bec0*/  IMAD.WIDE.U32 R2, R3, UR8, RZ ;  /* 0x0000000803027c25 */ /* 0x000fc8000f8e00ff */
[----:B------:R-:W-:Y:S01]  /*9bed0*/  IMAD.MOV.U32 R2, RZ, RZ, R5 ;  /* 0x000000ffff027224 */ /* 0x000fe200078e0005 */
[----:B------:R-:W-:Y:S01]  /*9bee0*/  IADD3 RZ, P1, R3, R4, RZ ;  /* 0x0000000403ff7210 */ /* 0x000fe20007f3e0ff */
[----:B------:R-:W-:-:S04]  /*9bef0*/  IMAD.X R3, RZ, RZ, RZ, P0 ;  /* 0x000000ffff037224 */ /* 0x000fc800000e06ff */
[----:B------:R-:W-:-:S08]  /*9bf00*/  IMAD.WIDE.U32.X R2, R11, UR9, R2, P1 ;  /* 0x000000090b027c25 */ /* 0x000fd000088e0402 */
.L_x_246:
[--C-:B------:R-:W-:Y:S01]  /*9bf10*/  SHF.R.U64 R11, R2, UR6, R3.reuse ;  /* 0x00000006020b7c19 */ /* 0x100fe20008001203 */
[----:B------:R-:W-:Y:S01]  /*9bf20*/  ULDC.64 UR8, c[0x0][0x620] ;  /* 0x0001880000087ab9 */ /* 0x000fe20000000a00 */
[----:B------:R-:W-:Y:S01]  /*9bf30*/  SHF.R.U32.HI R2, RZ, UR6, R3 ;  /* 0x00000006ff027c19 */ /* 0x000fe20008011603 */
[----:B------:R-:W-:Y:S01]  /*9bf40*/  IMAD.MOV.U32 R3, RZ, RZ, R15 ;  /* 0x000000ffff037224 */ /* 0x000fe200078e000f */
[----:B------:R-:W-:Y:S01]  /*9bf50*/  IADD3 R13, P0, RZ, -R11, RZ ;  /* 0x8000000bff0d7210 */ /* 0x000fe20007f1e0ff */
[----:B------:R-:W-:-:S04]  /*9bf60*/  ULDC UR5, c[0x0][0x618] ;  /* 0x0001860000057ab9 */ /* 0x000fc80000000800 */
[----:B------:R-:W-:-:S04]  /*9bf70*/  IMAD.X R2, RZ, RZ, ~R2, P0 ;  /* 0x000000ffff027224 */ /* 0x000fc800000e0e02 */
[----:B------:R-:W-:-:S04]  /*9bf80*/  IMAD R2, R2, UR8, RZ ;  /* 0x0000000802027c24 */ /* 0x000fc8000f8e02ff */
[----:B------:R-:W-:Y:S02]  /*9bf90*/  IMAD R5, R13, UR9, R2 ;  /* 0x000000090d057c24 */ /* 0x000fe4000f8e0202 */
[----:B------:R-:W-:-:S04]  /*9bfa0*/  IMAD.MOV.U32 R2, RZ, RZ, R14 ;  /* 0x000000ffff027224 */ /* 0x000fc800078e000e */
[----:B------:R-:W-:Y:S01]  /*9bfb0*/  IMAD.WIDE.U32 R2, R13, UR8, R2 ;  /* 0x000000080d027c25 */ /* 0x000fe2000f8e0002 */
[----:B------:R-:W-:Y:S02]  /*9bfc0*/  ULDC.64 UR8, c[0x0][0x640] ;  /* 0x0001900000087ab9 */ /* 0x000fe40000000a00 */
[----:B------:R-:W-:Y:S01]  /*9bfd0*/  ISETP.NE.U32.AND P0, PT, RZ, UR8, PT ;  /* 0x00000008ff007c0c */ /* 0x000fe2000bf05070 */
[----:B------:R-:W-:-:S03]  /*9bfe0*/  IMAD.IADD R3, R3, 0x1, R5 ;  /* 0x0000000103037824 */ /* 0x000fc600078e0205 */
[----:B------:R-:W-:Y:S02]  /*9bff0*/  ISETP.NE.AND.EX P0, PT, RZ, UR9, PT, P0 ;  /* 0x00000009ff007c0c */ /* 0x000fe4000bf05300 */
[--C-:B------:R-:W-:Y:S02]  /*9c000*/  SHF.R.U64 R12, R2, UR5, R3.reuse ;  /* 0x00000005020c7c19 */ /* 0x100fe40008001203 */
[----:B------:R-:W-:Y:S01]  /*9c010*/  SHF.R.U32.HI R3, RZ, UR5, R3 ;  /* 0x00000005ff037c19 */ /* 0x000fe20008011603 */
[----:B------:R-:W-:-:S03]  /*9c020*/  ULDC UR5, c[0x0][0x608] ;  /* 0x0001820000057ab9 */ /* 0x000fc60000000800 */
[--C-:B------:R-:W-:Y:S02]  /*9c030*/  SHF.R.U64 R13, R12, UR5, R3.reuse ;  /* 0x000000050c0d7c19 */ /* 0x100fe40008001203 */
[----:B------:R-:W-:Y:S01]  /*9c040*/  SHF.R.U32.HI R2, RZ, UR5, R3 ;  /* 0x00000005ff027c19 */ /* 0x000fe20008011603 */
[----:B------:R-:W-:-:S03]  /*9c050*/  ULDC UR5, c[0x0][0x658] ;  /* 0x0001960000057ab9 */ /* 0x000fc60000000800 */
[--C-:B------:R-:W-:Y:S02]  /*9c060*/  SHF.R.U64 R14, R13, UR5, R2.reuse ;  /* 0x000000050d0e7c19 */ /* 0x100fe40008001202 */
[----:B------:R-:W-:-:S03]  /*9c070*/  SHF.R.U32.HI R15, RZ, UR5, R2 ;  /* 0x00000005ff0f7c19 */ /* 0x000fc60008011602 */
[----:B------:R-:W-:Y:S02]  /*9c080*/  IMAD.MOV.U32 R2, RZ, RZ, R14 ;  /* 0x000000ffff027224 */ /* 0x000fe400078e000e */
        /* <DEDUP_REMOVED lines=12> */
.L_x_247:
[----:B------:R-:W-:Y:S01]  /*9c150*/  ULDC UR5, c[0x0][0x648] ;  /* 0x0001920000057ab9 */ /* 0x000fe20000000800 */
[----:B------:R-:W-:Y:S02]  /*9c160*/  LOP3.LUT R13, R13, UR18, RZ, 0xc0, !PT ;  /* 0x000000120d0d7c12 */ /* 0x000fe4000f8ec0ff */
[----:B------:R-:W-:Y:S01]  /*9c170*/  SHF.R.U64 R2, R2, UR5, R3 ;  /* 0x0000000502027c19 */ /* 0x000fe20008001203 */
[----:B------:R-:W-:-:S04]  /*9c180*/  ULDC UR5, c[0x0][0x638] ;  /* 0x00018e0000057ab9 */ /* 0x000fc80000000800 */
[----:B------:R-:W-:Y:S02]  /*9c190*/  IMAD.MOV R3, RZ, RZ, -R2 ;  /* 0x000000ffff037224 */ /* 0x000fe400078e0a02 */
[----:B------:R-:W-:Y:S02]  /*9c1a0*/  IMAD R13, R2, UR19, R13 ;  /* 0x00000013020d7c24 */ /* 0x000fe4000f8e020d */
[----:B------:R-:W-:Y:S01]  /*9c1b0*/  IMAD R14, R3, UR5, R14 ;  /* 0x00000005030e7c24 */ /* 0x000fe2000f8e020e */
[----:B------:R-:W-:Y:S01]  /*9c1c0*/  ULDC UR5, c[0x0][0x610] ;  /* 0x0001840000057ab9 */ /* 0x000fe20000000800 */
[----:B------:R-:W-:Y:S01]  /*9c1d0*/  LOP3.LUT R3, R12, UR4, RZ, 0xc0, !PT ;  /* 0x000000040c037c12 */ /* 0x000fe2000f8ec0ff */
[----:B------:R-:W-:Y:S01]  /*9c1e0*/  IMAD R8, R13, UR5, R8 ;  /* 0x000000050d087c24 */ /* 0x000fe2000f8e0208 */
[----:B------:R-:W-:Y:S01]  /*9c1f0*/  ULDC UR5, c[0x0][0x600] ;  /* 0x0001800000057ab9 */ /* 0x000fe20000000800 */
[----:B------:R-:W-:Y:S02]  /*9c200*/  IMAD.MOV.U32 R2, RZ, RZ, 0x1 ;  /* 0x00000001ff027424 */ /* 0x000fe400078e00ff */
[----:B------:R-:W-:-:S05]  /*9c210*/  IMAD R3, R14, UR5, R3 ;  /* 0x000000050e037c24 */ /* 0x000fca000f8e0203 */
[----:B------:R-:W-:Y:S02]  /*9c220*/  SEL R5, R3, R8, !P3 ;  /* 0x0000000803057207 */ /* 0x000fe40005800000 */
[----:B------:R-:W-:-:S07]  /*9c230*/  SEL R4, R8, R3, !P3 ;  /* 0x0000000308047207 */ /* 0x000fce0005800000 */
.L_x_245:
[----:B------:R-:W-:Y:S05]  /*9c240*/  BSYNC B1 ;  /* 0x0000000000017941 */ /* 0x000fea0003800000 */
.L_x_244:
[----:B------:R-:W-:-:S13]  /*9c250*/  LOP3.LUT P0, RZ, R2, 0xff, RZ, 0xc0, !PT ;  /* 0x000000ff02ff7812 */ /* 0x000fda000780c0ff */
[----:B------:R-:W-:Y:S05]  /*9c260*/  @P0 BRA `(.L_x_248) ;  /* 0xfffffff400200947 */ /* 0x000fea000383ffff */
[----:B------:R-:W-:Y:S05]  /*9c270*/  BSYNC B0 ;  /* 0x0000000000007941 */ /* 0x000fea0003800000 */
.L_x_237:
[----:B------:R-:W-:-:S03]  /*9c280*/  UMOV UR5, 0xffffffff ;  /* 0xffffffff00057882 */ /* 0x000fc60000000000 */
[----:B------:R-:W-:Y:S05]  /*9c290*/  BRA.DIV UR5, `(.L_x_249) ;  /* 0x0000000605287947 */ /* 0x000fea000b800000 */
[----:B------:R-:W-:-:S13]  /*9c2a0*/  ELECT P0, URZ, PT ;  /* 0x00000000003f782f */ /* 0x000fda0003800000 */
.L_x_263:
[----:B------:R-:W-:Y:S04]  /*9c2b0*/  BSSY B0, `(.L_x_250) ;  /* 0x000002c000007945 */ /* 0x000fe80003800000 */
[----:B------:R-:W-:Y:S05]  /*9c2c0*/  @!P0 BRA `(.L_x_251) ;  /* 0x0000000000a88947 */ /* 0x000fea0003800000 */
[----:B------:R-:W-:-:S04]  /*9c2d0*/  ULOP3.LUT UR5, UR7, 0x2, URZ, 0xfc, !UPT ;  /* 0x0000000207057892 */ /* 0x000fc8000f8efc3f */
[----:B------:R-:W-:-:S06]  /*9c2e0*/  UISETP.NE.AND UP0, UPT, UR5, 0x3, UPT ;  /* 0x000000030500788c */ /* 0x000fcc000bf05270 */
[----:B------:R-:W-:-:S13]  /*9c2f0*/  PLOP3.LUT P0, PT, PT, PT, UP0, 0x80, 0x0 ;  /* 0x000000000000781c */ /* 0x000fda0003f0f008 */
[----:B------:R-:W-:Y:S05]  /*9c300*/  @!P0 BRA `(.L_x_252) ;  /* 0x0000000000048947 */ /* 0x000fea0003800000 */
[----:B------:R-:W-:Y:S01]  /*9c310*/  BPT.TRAP 0x1 ;  /* 0x000000040000795c */ /* 0x000fe20000300000 */
.L_x_252:
[----:B------:R-:W0:Y:S01]  /*9c320*/  S2R R3, SR_CgaCtaId ;  /* 0x0000000000037919 */ /* 0x000e220000008800 */
[----:B------:R-:W-:-:S04]  /*9c330*/  MOV R2, 0x400 ;  /* 0x0000040000027802 */ /* 0x000fc80000000f00 */
[----:B0-----:R-:W-:Y:S02]  /*9c340*/  LEA R3, R3, R2, 0x18 ;  /* 0x0000000203037211 */ /* 0x001fe400078ec0ff */
[----:B------:R-:W-:-:S03]  /*9c350*/  SHF.L.U32 R2, R0, 0x1f, RZ ;  /* 0x0000001f00027819 */ /* 0x000fc600000006ff */
[----:B------:R-:W-:-:S04]  /*9c360*/  VIADD R3, R3, 0x20 ;  /* 0x0000002003037836 */ /* 0x000fc80000000000 */
[----:B------:R-:W-:-:S04]  /*9c370*/  IMAD R5, R6, 0x8, R3 ;  /* 0x0000000806057824 */ /* 0x000fc800078e0203 */
[----:B------:R-:W0:Y:S02]  /*9c380*/  SYNCS.PHASECHK.TRANS64.TRYWAIT P0, [R5+URZ], R2 ;  /* 0x00000002050075a7 */ /* 0x000e24000800017f */
[----:B0-----:R-:W-:Y:S05]  /*9c390*/  @!P0 BRA `(.L_x_253) ;  /* 0x0000000400088947 */ /* 0x001fea0003800000 */
.L_x_264:
[----:B------:R-:W-:-:S05]  /*9c3a0*/  VIADD R6, R6, 0x1 ;  /* 0x0000000106067836 */ /* 0x000fca0000000000 */
[----:B------:R-:W-:-:S04]  /*9c3b0*/  ISETP.NE.AND P0, PT, R6, 0x4, PT ;  /* 0x000000040600780c */ /* 0x000fc80003f05270 */
[----:B0-----:R-:W-:Y:S02]  /*9c3c0*/  SEL R5, RZ, 0x1, P0 ;  /* 0x00000001ff057807 */ /* 0x001fe40000000000 */
[----:B------:R-:W-:Y:S02]  /*9c3d0*/  SEL R6, R6, RZ, P0 ;  /* 0x000000ff06067207 */ /* 0x000fe40000000000 */
[----:B------:R-:W-:-:S03]  /*9c3e0*/  LOP3.LUT R5, R0, R5, RZ, 0x3c, !PT ;  /* 0x0000000500057212 */ /* 0x000fc600078e3cff */
[----:B------:R-:W-:Y:S01]  /*9c3f0*/  IMAD R7, R6, 0x8, R3 ;  /* 0x0000000806077824 */ /* 0x000fe200078e0203 */
[----:B------:R-:W-:-:S04]  /*9c400*/  SHF.L.U32 R0, R5, 0x1f, RZ ;  /* 0x0000001f05007819 */ /* 0x000fc800000006ff */
[----:B------:R-:W0:Y:S02]  /*9c410*/  SYNCS.PHASECHK.TRANS64.TRYWAIT P0, [R7+URZ], R0 ;  /* 0x00000000070075a7 */ /* 0x000e24000800017f */
[----:B0-----:R-:W-:Y:S05]  /*9c420*/  @!P0 BRA `(.L_x_254) ;  /* 0x0000000000f88947 */ /* 0x001fea0003800000 */
.L_x_265:
[----:B0-----:R-:W-:-:S05]  /*9c430*/  VIADD R0, R6, 0x1 ;  /* 0x0000000106007836 */ /* 0x001fca0000000000 */
[----:B------:R-:W-:-:S04]  /*9c440*/  ISETP.NE.AND P0, PT, R0, 0x4, PT ;  /* 0x000000040000780c */ /* 0x000fc80003f05270 */
[----:B------:R-:W-:Y:S02]  /*9c450*/  SEL R2, RZ, 0x1, P0 ;  /* 0x00000001ff027807 */ /* 0x000fe40000000000 */
[----:B------:R-:W-:Y:S02]  /*9c460*/  SEL R4, R0, RZ, P0 ;  /* 0x000000ff00047207 */ /* 0x000fe40000000000 */
[----:B------:R-:W-:-:S03]  /*9c470*/  LOP3.LUT R5, R5, R2, RZ, 0x3c, !PT ;  /* 0x0000000205057212 */ /* 0x000fc600078e3cff */
[----:B------:R-:W-:Y:S01]  /*9c480*/  IMAD R7, R4, 0x8, R3 ;  /* 0x0000000804077824 */ /* 0x000fe200078e0203 */
[----:B------:R-:W-:-:S04]  /*9c490*/  SHF.L.U32 R0, R5, 0x1f, RZ ;  /* 0x0000001f05007819 */ /* 0x000fc800000006ff */
[----:B------:R-:W0:Y:S02]  /*9c4a0*/  SYNCS.PHASECHK.TRANS64.TRYWAIT P0, [R7+URZ], R0 ;  /* 0x00000000070075a7 */ /* 0x000e24000800017f */
[----:B0-----:R-:W-:Y:S05]  /*9c4b0*/  @!P0 BRA `(.L_x_255) ;  /* 0x0000000000e88947 */ /* 0x001fea0003800000 */
.L_x_266:
[----:B0-----:R-:W-:-:S05]  /*9c4c0*/  VIADD R0, R4, 0x1 ;  /* 0x0000000104007836 */ /* 0x001fca0000000000 */
[----:B------:R-:W-:-:S04]  /*9c4d0*/  ISETP.NE.AND P0, PT, R0, 0x4, PT ;  /* 0x000000040000780c */ /* 0x000fc80003f05270 */
[----:B------:R-:W-:Y:S02]  /*9c4e0*/  SEL R2, RZ, 0x1, P0 ;  /* 0x00000001ff027807 */ /* 0x000fe40000000000 */
[----:B------:R-:W-:Y:S02]  /*9c4f0*/  SEL R0, R0, RZ, P0 ;  /* 0x000000ff00007207 */ /* 0x000fe40000000000 */
[----:B------:R-:W-:-:S03]  /*9c500*/  LOP3.LUT R2, R5, R2, RZ, 0x3c, !PT ;  /* 0x0000000205027212 */ /* 0x000fc600078e3cff */
[----:B------:R-:W-:Y:S01]  /*9c510*/  IMAD R3, R0, 0x8, R3 ;  /* 0x0000000800037824 */ /* 0x000fe200078e0203 */
[----:B------:R-:W-:-:S07]  /*9c520*/  SHF.L.U32 R0, R2, 0x1f, RZ ;  /* 0x0000001f02007819 */ /* 0x000fce00000006ff */
.L_x_256:
[----:B0-----:R0:W1:Y:S02]  /*9c530*/  SYNCS.PHASECHK.TRANS64.TRYWAIT P0, [R3+URZ], R0 ;  /* 0x00000000030075a7 */ /* 0x001064000800017f */
[----:B-1----:R-:W-:Y:S05]  /*9c540*/  @!P0 NANOSLEEP.SYNCS 0x989680 ;  /* 0x009896800000895d */ /* 0x002fea0003900000 */
[----:B------:R-:W1:Y:S02]  /*9c550*/  @!P0 SYNCS.PHASECHK.TRANS64 P0, [R3+URZ], R0 ;  /* 0x00000000030085a7 */ /* 0x000e64000800007f */
[----:B-1----:R-:W-:Y:S05]  /*9c560*/  @!P0 BRA `(.L_x_256) ;  /* 0xfffffffc00f08947 */ /* 0x002fea000383ffff */
.L_x_251:
[----:B------:R-:W-:Y:S05]  /*9c570*/  BSYNC B0 ;  /* 0x0000000000007941 */ /* 0x000fea0003800000 */
.L_x_250:
[----:B------:R-:W-:Y:S05]  /*9c580*/  EXIT ;  /* 0x000000000000794d */ /* 0x000fea0003800000 */
.L_x_21:
[----:B--2---:R-:W-:-:S04]  /*9c590*/  IMAD.U32 R12, RZ, RZ, UR16 ;  /* 0x00000010ff0c7e24 */ /* 0x004fc8000f8e00ff */
[----:B------:R2:W0:Y:S03]  /*9c5a0*/  SYNCS.PHASECHK.TRANS64.TRYWAIT P0, [R12+URZ], R11 ;  /* 0x0000000b0c0075a7 */ /* 0x000426000800017f */
[----:B0-----:R-:W-:Y:S05]  /*9c5b0*/  @!P0 NANOSLEEP.SYNCS 0x989680 ;  /* 0x009896800000895d */ /* 0x001fea0003900000 */
[----:B------:R-:W0:Y:S02]  /*9c5c0*/  @!P0 SYNCS.PHASECHK.TRANS64 P0, [R12+URZ], R11 ;  /* 0x0000000b0c0085a7 */ /* 0x000e24000800007f */
[----:B0-----:R-:W-:Y:S05]  /*9c5d0*/  @!P0 BRA `(.L_x_21) ;  /* 0xfffffffc00ec8947 */ /* 0x001fea000383ffff */
[----:B------:R-:W-:Y:S05]  /*9c5e0*/  BRA `(.L_x_20) ;  /* 0xfffff6a8003c7947 */ /* 0x000fea000383ffff */
.L_x_27:
[----:B-----5:R1:W-:Y:S02]  /*9c5f0*/  STL [R1+0x14a0], R0 ;  /* 0x0014a00001007387 */ /* 0x0203e40000100800 */
[----:B-1----:R-:W-:-:S04]  /*9c600*/  IMAD.U32 R0, RZ, RZ, UR18 ;  /* 0x00000012ff007e24 */ /* 0x002fc8000f8e00ff */
[----:B------:R1:W2:Y:S03]  /*9c610*/  SYNCS.PHASECHK.TRANS64.TRYWAIT P0, [R0+URZ], R13 ;  /* 0x0000000d000075a7 */ /* 0x0002a6000800017f */
[----:B--2---:R-:W-:Y:S05]  /*9c620*/  @!P0 NANOSLEEP.SYNCS 0x989680 ;  /* 0x009896800000895d */ /* 0x004fea0003900000 */
[----:B------:R1:W2:Y:S02]  /*9c630*/  @!P0 SYNCS.PHASECHK.TRANS64 P0, [R0+URZ], R13 ;  /* 0x0000000d000085a7 */ /* 0x0002a4000800007f */
[----:B-1----:R4:W5:Y:S02]  /*9c640*/  LDL.LU R0, [R1+0x14a0] ;  /* 0x0014a00001007983 */ /* 0x0029640000300800 */
[----:B--2-4-:R-:W-:Y:S05]  /*9c650*/  @!P0 BRA `(.L_x_27) ;  /* 0xfffffffc00e48947 */ /* 0x014fea000383ffff */
[----:B------:R-:W-:Y:S05]  /*9c660*/  BRA `(.L_x_26) ;  /* 0xfffff7c800507947 */ /* 0x000fea000383ffff */
.L_x_238:
[----:B------:R-:W-:Y:S01]  /*9c670*/  BSSY B1, `(.L_x_257) ;  /* 0x0000006000017945 */ /* 0x000fe20003800000 */
[----:B------:R-:W-:-:S07]  /*9c680*/  IMAD.MOV.U32 R2, RZ, RZ, -0x1 ;  /* 0xffffffffff027424 */ /* 0x000fce00078e00ff */
[----:B------:R-:W-:Y:S05]  /*9c690*/  WARPSYNC.COLLECTIVE R2, `(.L_x_258) ;  /* 0x00000000020c7348 */ /* 0x000fea0003c00000 */
[----:B------:R-:W-:Y:S02]  /*9c6a0*/  ELECT P0, UR62, PT ;  /* 0x00000000003e782f */ /* 0x000fe40003800000 */
[----:B------:R-:W-:Y:S01]  /*9c6b0*/  MOV R2, UR62 ;  /* 0x0000003e00027c02 */ /* 0x000fe20008000f00 */
[----:B------:R-:W-:Y:S10]  /*9c6c0*/  ENDCOLLECTIVE ;  /* 0x000000000000791b */ /* 0x000ff40003800000 */
.L_x_258:
[----:B------:R-:W-:Y:S05]  /*9c6d0*/  BSYNC B1 ;  /* 0x0000000000017941 */ /* 0x000fea0003800000 */
.L_x_257:
[----:B------:R-:W-:Y:S05]  /*9c6e0*/  BRA `(.L_x_259) ;  /* 0xfffffff0000c7947 */ /* 0x000fea000383ffff */
.L_x_241:
[----:B0-----:R0:W1:Y:S02]  /*9c6f0*/  SYNCS.PHASECHK.TRANS64.TRYWAIT P0, [R15+URZ+0x20], R14 ;  /* 0x0000200e0f0075a7 */ /* 0x001064000800017f */
[----:B-1----:R-:W-:Y:S05]  /*9c700*/  @!P0 NANOSLEEP.SYNCS 0x989680 ;  /* 0x009896800000895d */ /* 0x002fea0003900000 */
[----:B------:R-:W1:Y:S02]  /*9c710*/  @!P0 SYNCS.PHASECHK.TRANS64 P0, [R15+URZ+0x20], R14 ;  /* 0x0000200e0f0085a7 */ /* 0x000e64000800007f */
[----:B-1----:R-:W-:Y:S05]  /*9c720*/  @!P0 BRA `(.L_x_241) ;  /* 0xfffffffc00f08947 */ /* 0x002fea000383ffff */
[----:B------:R-:W-:Y:S05]  /*9c730*/  BRA `(.L_x_260) ;  /* 0xfffffff000407947 */ /* 0x000fea000383ffff */
.L_x_249:
[----:B------:R-:W-:Y:S01]  /*9c740*/  BSSY B0, `(.L_x_261) ;  /* 0x0000006000007945 */ /* 0x000fe20003800000 */
[----:B------:R-:W-:-:S07]  /*9c750*/  IMAD.MOV.U32 R2, RZ, RZ, -0x1 ;  /* 0xffffffffff027424 */ /* 0x000fce00078e00ff */
[----:B------:R-:W-:Y:S05]  /*9c760*/  WARPSYNC.COLLECTIVE R2, `(.L_x_262) ;  /* 0x00000000020c7348 */ /* 0x000fea0003c00000 */
[----:B------:R-:W-:Y:S02]  /*9c770*/  ELECT P0, UR62, PT ;  /* 0x00000000003e782f */ /* 0x000fe40003800000 */
[----:B------:R-:W-:Y:S01]  /*9c780*/  MOV R2, UR62 ;  /* 0x0000003e00027c02 */ /* 0x000fe20008000f00 */
[----:B------:R-:W-:Y:S10]  /*9c790*/  ENDCOLLECTIVE ;  /* 0x000000000000791b */ /* 0x000ff40003800000 */
.L_x_262:
[----:B------:R-:W-:Y:S05]  /*9c7a0*/  BSYNC B0 ;  /* 0x0000000000007941 */ /* 0x000fea0003800000 */
.L_x_261:
[----:B------:R-:W-:Y:S05]  /*9c7b0*/  BRA `(.L_x_263) ;  /* 0xfffffff800bc7947 */ /* 0x000fea000383ffff */
.L_x_253:
[----:B0-----:R0:W1:Y:S02]  /*9c7c0*/  SYNCS.PHASECHK.TRANS64.TRYWAIT P0, [R5+URZ], R2 ;  /* 0x00000002050075a7 */ /* 0x001064000800017f */
[----:B-1----:R-:W-:Y:S05]  /*9c7d0*/  @!P0 NANOSLEEP.SYNCS 0x989680 ;  /* 0x009896800000895d */ /* 0x002fea0003900000 */
[----:B------:R-:W1:Y:S02]  /*9c7e0*/  @!P0 SYNCS.PHASECHK.TRANS64 P0, [R5+URZ], R2 ;  /* 0x00000002050085a7 */ /* 0x000e64000800007f */
[----:B-1----:R-:W-:Y:S05]  /*9c7f0*/  @!P0 BRA `(.L_x_253) ;  /* 0xfffffffc00f08947 */ /* 0x002fea000383ffff */
[----:B------:R-:W-:Y:S05]  /*9c800*/  BRA `(.L_x_264) ;  /* 0xfffffff800e47947 */ /* 0x000fea000383ffff */
.L_x_254:
[----:B0-----:R0:W1:Y:S02]  /*9c810*/  SYNCS.PHASECHK.TRANS64.TRYWAIT P0, [R7+URZ], R0 ;  /* 0x00000000070075a7 */ /* 0x001064000800017f */
[----:B-1----:R-:W-:Y:S05]  /*9c820*/  @!P0 NANOSLEEP.SYNCS 0x989680 ;  /* 0x009896800000895d */ /* 0x002fea0003900000 */
[----:B------:R-:W1:Y:S02]  /*9c830*/  @!P0 SYNCS.PHASECHK.TRANS64 P0, [R7+URZ], R0 ;  /* 0x00000000070085a7 */ /* 0x000e64000800007f */
[----:B-1----:R-:W-:Y:S05]  /*9c840*/  @!P0 BRA `(.L_x_254) ;  /* 0xfffffffc00f08947 */ /* 0x002fea000383ffff */
[----:B------:R-:W-:Y:S05]  /*9c850*/  BRA `(.L_x_265) ;  /* 0xfffffff800f47947 */ /* 0x000fea000383ffff */
.L_x_255:
[----:B0-----:R0:W1:Y:S02]  /*9c860*/  SYNCS.PHASECHK.TRANS64.TRYWAIT P0, [R7+URZ], R0 ;  /* 0x00000000070075a7 */ /* 0x001064000800017f */
[----:B-1----:R-:W-:Y:S05]  /*9c870*/  @!P0 NANOSLEEP.SYNCS 0x989680 ;  /* 0x009896800000895d */ /* 0x002fea0003900000 */
[----:B------:R-:W1:Y:S02]  /*9c880*/  @!P0 SYNCS.PHASECHK.TRANS64 P0, [R7+URZ], R0 ;  /* 0x00000000070085a7 */ /* 0x000e64000800007f */
[----:B-1----:R-:W-:Y:S05]  /*9c890*/  @!P0 BRA `(.L_x_255) ;  /* 0xfffffffc00f08947 */ /* 0x002fea000383ffff */
[----:B------:R-:W-:Y:S05]  /*9c8a0*/  BRA `(.L_x_266) ;  /* 0xfffffffc00047947 */ /* 0x000fea000383ffff */
.L_x_267:
[----:B------:R-:W-:-:S00]  /*9c8b0*/  BRA `(.L_x_267) ;  /* 0xfffffffc00fc7947 */ /* 0x000fc0000383ffff */
[----:B------:R-:W-:-:S00]  /*9c8c0*/  NOP ;  /* 0x0000000000007918 */ /* 0x000fc00000000000 */
        /* <DEDUP_REMOVED lines=11> */
.L_x_268:


//--------------------- .nv.shared._ZN7cutlass13device_kernelINS_4gemm6kernel13GemmUniversalIN4cute5tupleIJiiiiEEENS1_10collective13CollectiveMmaINS1_37MainloopSm90TmaGmmaWarpSpecializedFP8ILi4ENS5_IJNS4_1CILi2EEENSA_ILi1EEESC_EEENS1_35KernelTmaWarpSpecializedCooperativeEEENS5_IJNSA_ILi512EEENSA_ILi384EEENSA_ILi64EEEEEENS_12float_e4m3_tENS5_IJlSC_lEEESK_SL_NS4_8TiledMMAINS4_8MMA_AtomIJNS4_4SM904GMMA31MMA_64x192x32_F32E4M3E4M3_SS_TNILNSP_7ScaleInE1ELSR_1EEEEEENS4_6LayoutISD_NS5_IJSC_NSA_ILi0EEESV_EEEEENS5_IJNS4_10UnderscoreESY_SY_EEEEENS4_13SM90_TMA_LOADENS4_14ComposedLayoutINS4_7SwizzleILi2ELi4ELi3EEENS4_18smem_ptr_flag_bitsILi8EEENSU_INS5_IJNSA_ILi8EEESI_EEENS5_IJSI_SC_EEEEEEEvNS4_8identityENS4_23SM90_TMA_LOAD_MULTICASTES1B_vS1C_EENS_8epilogue10collective6detail29Sm90TmaWarpSpecializedAdapterINS1G_15DefaultEpilogueISK_SL_SL_NS1F_6thread17LinearCombinationISK_Li1EffLNS1K_9ScaleType4KindE0ELNS_15FloatRoundStyleE2ESK_EENS1_15EpilogueDefaultEEEEEvvEEEEvNT_6ParamsE --------------------------
	.section	.nv.shared._ZN7cutlass13device_kernelINS_4gemm6kernel13GemmUniversalIN4cute5tupleIJiiiiEEENS1_10collective13CollectiveMmaINS1_37MainloopSm90TmaGmmaWarpSpecializedFP8ILi4ENS5_IJNS4_1CILi2EEENSA_ILi1EEESC_EEENS1_35KernelTmaWarpSpecializedCooperativeEEENS5_IJNSA_ILi512EEENSA_ILi384EEENSA_ILi64EEEEEENS_12float_e4m3_tENS5_IJlSC_lEEESK_SL_NS4_8TiledMMAINS4_8MMA_AtomIJNS4_4SM904GMMA31MMA_64x192x32_F32E4M3E4M3_SS_TNILNSP_7ScaleInE1ELSR_1EEEEEENS4_6LayoutISD_NS5_IJSC_NSA_ILi0EEESV_EEEEENS5_IJNS4_10UnderscoreESY_SY_EEEEENS4_13SM90_TMA_LOADENS4_14ComposedLayoutINS4_7SwizzleILi2ELi4ELi3EEENS4_18smem_ptr_flag_bitsILi8EEENSU_INS5_IJNSA_ILi8EEESI_EEENS5_IJSI_SC_EEEEEEEvNS4_8identityENS4_23SM90_TMA_LOAD_MULTICASTES1B_vS1C_EENS_8epilogue10collective6detail29Sm90TmaWarpSpecializedAdapterINS1G_15DefaultEpilogueISK_SL_SL_NS1F_6thread17LinearCombinationISK_Li1EffLNS1K_9ScaleType4KindE0ELNS_15FloatRoundStyleE2ESK_EENS1_15EpilogueDefaultEEEEEvvEEEEvNT_6ParamsE,"aw",@nobits
	.sectionflags	@""
	.align	16
	.zero		1024


//--------------------- .nv.shared.reserved.0     --------------------------
	.section	.nv.shared.reserved.0,"aw",@nobits
	.weak		__nv_reservedSMEM_offset_0_alias
	.size		__nv_reservedSMEM_offset_0_alias, 0, 0
	.other		__nv_reservedSMEM_offset_0_alias,@"STO_CUDA_RESERVED_SHARED STV_DEFAULT"
__nv_reservedSMEM_offset_0_alias:
	.zero		0


//--------------------- .nv.global                --------------------------
	.section	.nv.global,"aw",@nobits
.nv.global:
	.type		_ZN39_INTERNAL_5f4d1ae5_4_k_cu_6eb4e644_84104cute1_E,@object
	.size		_ZN39_INTERNAL_5f4d1ae5_4_k_cu_6eb4e644_84104cute1_E,(_ZN39_INTERNAL_5f4d1ae5_4_k_cu_6eb4e644_84104cuda3std3__45__cpo6cbeginE - _ZN39_INTERNAL_5f4d1ae5_4_k_cu_6eb4e644_84104cute1_E)
_ZN39_INTERNAL_5f4d1ae5_4_k_cu_6eb4e644_84104cute1_E:
	.zero		1
	.type		_ZN39_INTERNAL_5f4d1ae5_4_k_cu_6eb4e644_84104cuda3std3__45__cpo6cbeginE,@object
	.size		_ZN39_INTERNAL_5f4d1ae5_4_k_cu_6eb4e644_84104cuda3std3__45__cpo6cbeginE,(_ZN39_INTERNAL_5f4d1ae5_4_k_cu_6eb4e644_84104cuda3std3__48in_placeE - _ZN39_INTERNAL_5f4d1ae5_4_k_cu_6eb4e644_84104cuda3std3__45__cpo6cbeginE)
_ZN39_INTERNAL_5f4d1ae5_4_k_cu_6eb4e644_84104cuda3std3__45__cpo6cbeginE:
	.zero		1
	.type		_ZN39_INTERNAL_5f4d1ae5_4_k_cu_6eb4e644_84104cuda3std3__48in_placeE,@object
	.size		_ZN39_INTERNAL_5f4d1ae5_4_k_cu_6eb4e644_84104cuda3std3__48in_placeE,(_ZN39_INTERNAL_5f4d1ae5_4_k_cu_6eb4e644_84104cuda3std6ranges3__45__cpo9iter_moveE - _ZN39_INTERNAL_5f4d1ae5_4_k_cu_6eb4e644_84104cuda3std3__48in_placeE)
_ZN39_INTERNAL_5f4d1ae5_4_k_cu_6eb4e644_84104cuda3std3__48in_placeE:
	.zero		1
	.type		_ZN39_INTERNAL_5f4d1ae5_4_k_cu_6eb4e644_84104cuda3std6ranges3__45__cpo9iter_moveE,@object
	.size		_ZN39_INTERNAL_5f4d1ae5_4_k_cu_6eb4e644_84104cuda3std6ranges3__45__cpo9iter_moveE,(_ZN39_INTERNAL_5f4d1ae5_4_k_cu_6eb4e644_84104cuda3std3__45__cpo5beginE - _ZN39_INTERNAL_5f4d1ae5_4_k_cu_6eb4e644_84104cuda3std6ranges3__45__cpo9iter_moveE)
_ZN39_INTERNAL_5f4d1ae5_4_k_cu_6eb4e644_84104cuda3std6ranges3__45__cpo9iter_moveE:
	.zero		1
	.type		_ZN39_INTERNAL_5f4d1ae5_4_k_cu_6eb4e644_84104cuda3std3__45__cpo5beginE,@object
	.size		_ZN39_INTERNAL_5f4d1ae5_4_k_cu_6eb4e644_84104cuda3std3__45__cpo5beginE,(_ZN39_INTERNAL_5f4d1ae5_4_k_cu_6eb4e644_84104cuda3std3__441_GLOBAL__N__5f4d1ae5_4_k_cu_6eb4e644_84106ignoreE - _ZN39_INTERNAL_5f4d1ae5_4_k_cu_6eb4e644_84104cuda3std3__45__cpo5beginE)
_ZN39_INTERNAL_5f4d1ae5_4_k_cu_6eb4e644_84104cuda3std3__45__cpo5beginE:
	.zero		1
	.type		_ZN39_INTERNAL_5f4d1ae5_4_k_cu_6eb4e644_84104cuda3std3__441_GLOBAL__N__5f4d1ae5_4_k_cu_6eb4e644_84106ignoreE,@object
	.size		_ZN39_INTERNAL_5f4d1ae5_4_k_cu_6eb4e644_84104cuda3std3__441_GLOBAL__N__5f4d1ae5_4_k_cu_6eb4e644_84106ignoreE,(_ZN39_INTERNAL_5f4d1ae5_4_k_cu_6eb4e644_84104cute7productE - _ZN39_INTERNAL_5f4d1ae5_4_k_cu_6eb4e644_84104cuda3std3__441_GLOBAL__N__5f4d1ae5_4_k_cu_6eb4e644_84106ignoreE)
_ZN39_INTERNAL_5f4d1ae5_4_k_cu_6eb4e644_84104cuda3std3__441_GLOBAL__N__5f4d1ae5_4_k_cu_6eb4e644_84106ignoreE:
	.zero		1
	.type		_ZN39_INTERNAL_5f4d1ae5_4_k_cu_6eb4e644_84104cute7productE,@object
	.size		_ZN39_INTERNAL_5f4d1ae5_4_k_cu_6eb4e644_84104cute7productE,(_ZN39_INTERNAL_5f4d1ae5_4_k_cu_6eb4e644_84104cuda3std3__45__cpo3endE - _ZN39_INTERNAL_5f4d1ae5_4_k_cu_6eb4e644_84104cute7productE)
_ZN39_INTERNAL_5f4d1ae5_4_k_cu_6eb4e644_84104cute7productE:
	.zero		1
	.type		_ZN39_INTERNAL_5f4d1ae5_4_k_cu_6eb4e644_84104cuda3std3__45__cpo3endE,@object
	.size		_ZN39_INTERNAL_5f4d1ae5_4_k_cu_6eb4e644_84104cuda3std3__45__cpo3endE,(_ZN39_INTERNAL_5f4d1ae5_4_k_cu_6eb4e644_84104cuda3std3__419piecewise_constructE - _ZN39_INTERNAL_5f4d1ae5_4_k_cu_6eb4e644_84104cuda3std3__45__cpo3endE)
_ZN39_INTERNAL_5f4d1ae5_4_k_cu_6eb4e644_84104cuda3std3__45__cpo3endE:
	.zero		1
	.type		_ZN39_INTERNAL_5f4d1ae5_4_k_cu_6eb4e644_84104cuda3std3__419piecewise_constructE,@object
	.size		_ZN39_INTERNAL_5f4d1ae5_4_k_cu_6eb4e644_84104cuda3std3__419piecewise_constructE,(_ZN39_INTERNAL_5f4d1ae5_4_k_cu_6eb4e644_84104cuda3std3__45__cpo4cendE - _ZN39_INTERNAL_5f4d1ae5_4_k_cu_6eb4e644_84104cuda3std3__419piecewise_constructE)
_ZN39_INTERNAL_5f4d1ae5_4_k_cu_6eb4e644_84104cuda3std3__419piecewise_constructE:
	.zero		1
	.type		_ZN39_INTERNAL_5f4d1ae5_4_k_cu_6eb4e644_84104cuda3std3__45__cpo4cendE,@object
	.size		_ZN39_INTERNAL_5f4d1ae5_4_k_cu_6eb4e644_84104cuda3std3__45__cpo4cendE,(_ZN39_INTERNAL_5f4d1ae5_4_k_cu_6eb4e644_84104cuda3std6ranges3__45__cpo4swapE - _ZN39_INTERNAL_5f4d1ae5_4_k_cu_6eb4e644_84104cuda3std3__45__cpo4cendE)
_ZN39_INTERNAL_5f4d1ae5_4_k_cu_6eb4e644_84104cuda3std3__45__cpo4cendE:
	.zero		1
	.type		_ZN39_INTERNAL_5f4d1ae5_4_k_cu_6eb4e644_84104cuda3std6ranges3__45__cpo4swapE,@object
	.size		_ZN39_INTERNAL_5f4d1ae5_4_k_cu_6eb4e644_84104cuda3std6ranges3__45__cpo4swapE,(.L_7 - _ZN39_INTERNAL_5f4d1ae5_4_k_cu_6eb4e644_84104cuda3std6ranges3__45__cpo4swapE)
_ZN39_INTERNAL_5f4d1ae5_4_k_cu_6eb4e644_84104cuda3std6ranges3__45__cpo4swapE:
	.zero		1
.L_7:


//--------------------- .nv.constant0._ZN7cutlass13device_kernelINS_4gemm6kernel13GemmUniversalIN4cute5tupleIJiiiiEEENS1_10collective13CollectiveMmaINS1_37MainloopSm90TmaGmmaWarpSpecializedFP8ILi4ENS5_IJNS4_1CILi2EEENSA_ILi1EEESC_EEENS1_35KernelTmaWarpSpecializedCooperativeEEENS5_IJNSA_ILi512EEENSA_ILi384EEENSA_ILi64EEEEEENS_12float_e4m3_tENS5_IJlSC_lEEESK_SL_NS4_8TiledMMAINS4_8MMA_AtomIJNS4_4SM904GMMA31MMA_64x192x32_F32E4M3E4M3_SS_TNILNSP_7ScaleInE1ELSR_1EEEEEENS4_6LayoutISD_NS5_IJSC_NSA_ILi0EEESV_EEEEENS5_IJNS4_10UnderscoreESY_SY_EEEEENS4_13SM90_TMA_LOADENS4_14ComposedLayoutINS4_7SwizzleILi2ELi4ELi3EEENS4_18smem_ptr_flag_bitsILi8EEENSU_INS5_IJNSA_ILi8EEESI_EEENS5_IJSI_SC_EEEEEEEvNS4_8identityENS4_23SM90_TMA_LOAD_MULTICASTES1B_vS1C_EENS_8epilogue10collective6detail29Sm90TmaWarpSpecializedAdapterINS1G_15DefaultEpilogueISK_SL_SL_NS1F_6thread17LinearCombinationISK_Li1EffLNS1K_9ScaleType4KindE0ELNS_15FloatRoundStyleE2ESK_EENS1_15EpilogueDefaultEEEEEvvEEEEvNT_6ParamsE --------------------------
	.section	.nv.constant0._ZN7cutlass13device_kernelINS_4gemm6kernel13GemmUniversalIN4cute5tupleIJiiiiEEENS1_10collective13CollectiveMmaINS1_37MainloopSm90TmaGmmaWarpSpecializedFP8ILi4ENS5_IJNS4_1CILi2EEENSA_ILi1EEESC_EEENS1_35KernelTmaWarpSpecializedCooperativeEEENS5_IJNSA_ILi512EEENSA_ILi384EEENSA_ILi64EEEEEENS_12float_e4m3_tENS5_IJlSC_lEEESK_SL_NS4_8TiledMMAINS4_8MMA_AtomIJNS4_4SM904GMMA31MMA_64x192x32_F32E4M3E4M3_SS_TNILNSP_7ScaleInE1ELSR_1EEEEEENS4_6LayoutISD_NS5_IJSC_NSA_ILi0EEESV_EEEEENS5_IJNS4_10UnderscoreESY_SY_EEEEENS4_13SM90_TMA_LOADENS4_14ComposedLayoutINS4_7SwizzleILi2ELi4ELi3EEENS4_18smem_ptr_flag_bitsILi8EEENSU_INS5_IJNSA_ILi8EEESI_EEENS5_IJSI_SC_EEEEEEEvNS4_8identityENS4_23SM90_TMA_LOAD_MULTICASTES1B_vS1C_EENS_8epilogue10collective6detail29Sm90TmaWarpSpecializedAdapterINS1G_15DefaultEpilogueISK_SL_SL_NS1F_6thread17LinearCombinationISK_Li1EffLNS1K_9ScaleType4KindE0ELNS_15FloatRoundStyleE2ESK_EENS1_15EpilogueDefaultEEEEEvvEEEEvNT_6ParamsE,"a",@progbits
	.sectionflags	@""
	.align	4
.nv.constant0._ZN7cutlass13device_kernelINS_4gemm6kernel13GemmUniversalIN4cute5tupleIJiiiiEEENS1_10collective13CollectiveMmaINS1_37MainloopSm90TmaGmmaWarpSpecializedFP8ILi4ENS5_IJNS4_1CILi2EEENSA_ILi1EEESC_EEENS1_35KernelTmaWarpSpecializedCooperativeEEENS5_IJNSA_ILi512EEENSA_ILi384EEENSA_ILi64EEEEEENS_12float_e4m3_tENS5_IJlSC_lEEESK_SL_NS4_8TiledMMAINS4_8MMA_AtomIJNS4_4SM904GMMA31MMA_64x192x32_F32E4M3E4M3_SS_TNILNSP_7ScaleInE1ELSR_1EEEEEENS4_6LayoutISD_NS5_IJSC_NSA_ILi0EEESV_EEEEENS5_IJNS4_10UnderscoreESY_SY_EEEEENS4_13SM90_TMA_LOADENS4_14ComposedLayoutINS4_7SwizzleILi2ELi4ELi3EEENS4_18smem_ptr_flag_bitsILi8EEENSU_INS5_IJNSA_ILi8EEESI_EEENS5_IJSI_SC_EEEEEEEvNS4_8identityENS4_23SM90_TMA_LOAD_MULTICASTES1B_vS1C_EENS_8epilogue10collective6detail29Sm90TmaWarpSpecializedAdapterINS1G_15DefaultEpilogueISK_SL_SL_NS1F_6thread17LinearCombinationISK_Li1EffLNS1K_9ScaleType4KindE0ELNS_15FloatRoundStyleE2ESK_EENS1_15EpilogueDefaultEEEEEvvEEEEvNT_6ParamsE:
	.zero		1664


//--------------------- SYMBOLS --------------------------

	.type		.nv.reservedSmem.offset0,@object
	.size		.nv.reservedSmem.offset0,0x4
